// auto-generated by cutlass_sweep.gemm — config: {"arch": "sm_100", "cluster_m": 2, "cluster_n": 1, "dtype": "bf16", "stages": 4, "tile_k": 64, "tile_m": 256, "tile_n": 256}
#include "cutlass/cutlass.h"
#include "cutlass/gemm/collective/collective_builder.hpp"
#include "cutlass/gemm/device/gemm_universal_adapter.h"
#include "cutlass/gemm/kernel/gemm_universal.hpp"
#include "cutlass/epilogue/collective/collective_builder.hpp"

using ElemA = cutlass::bfloat16_t;
using ElemB = cutlass::bfloat16_t;
using ElemCD = cutlass::bfloat16_t;
using Acc  = float;
using TileShape    = cute::Shape<cute::_256, cute::_256, cute::_64>;
using ClusterShape = cute::Shape<cute::_2, cute::_1, cute::_1>;

using CollectiveEpilogue = typename cutlass::epilogue::collective::CollectiveBuilder<
    cutlass::arch::Sm100, cutlass::arch::OpClassTensorOp,
    TileShape, ClusterShape,
    cutlass::epilogue::collective::EpilogueTileAuto,
    Acc, Acc,
    ElemCD, cutlass::layout::RowMajor, 128 / cutlass::sizeof_bits<ElemCD>::value,
    ElemCD, cutlass::layout::RowMajor, 128 / cutlass::sizeof_bits<ElemCD>::value,
    cutlass::epilogue::collective::EpilogueScheduleAuto
  >::CollectiveOp;

using CollectiveMainloop = typename cutlass::gemm::collective::CollectiveBuilder<
    cutlass::arch::Sm100, cutlass::arch::OpClassTensorOp,
    ElemA, cutlass::layout::RowMajor, 128 / cutlass::sizeof_bits<ElemA>::value,
    ElemB, cutlass::layout::ColumnMajor, 128 / cutlass::sizeof_bits<ElemB>::value,
    Acc,
    TileShape, ClusterShape,
    cutlass::gemm::collective::StageCount<4>,
    cutlass::gemm::collective::KernelScheduleAuto
  >::CollectiveOp;

using GemmKernel = cutlass::gemm::kernel::GemmUniversal<
    cute::Shape<int,int,int,int>,
    CollectiveMainloop,
    CollectiveEpilogue
>;
using Gemm = cutlass::gemm::device::GemmUniversalAdapter<GemmKernel>;

// Force the device kernel symbol into the cubin without needing a host main.
auto* _anchor = &cutlass::device_kernel<GemmKernel>;


// ===== COMPILED SASS (sm_100a) =====

	.target	sm_100a

	.elftype	@"ET_EXEC"


//--------------------- .note.nv.tkinfo           --------------------------
	.section	.note.nv.tkinfo,"",@"SHT_NOTE"
	.sectionflags	@"SHF_NOTE_NV_TKINFO"
	.tkinfo
        /*0018*/ 	.word	0x00000002
        /*0030*/ 	.string	""
        /*0030*/ 	.string	"ptxas"
        /*0030*/ 	.string	"Cuda compilation tools, release 13.0, V13.0.88"
        /*0030*/ 	.string	"Build cuda_13.0.r13.0/compiler.36424714_0"
        /*0030*/ 	.string	"-arch sm_100a -m 64 "



//--------------------- .note.nv.cuinfo           --------------------------
	.section	.note.nv.cuinfo,"",@"SHT_NOTE"
	.sectionflags	@"SHF_NOTE_NV_CUINFO"
        /*0018*/ 	.short	0x0002
        /*001a*/ 	.short	0x0064
        /*001c*/ 	.short	0x0082
	.zero		2


//--------------------- .nv.info                  --------------------------
	.section	.nv.info,"",@"SHT_CUDA_INFO"
	.align	4


	//----- nvinfo : EIATTR_REGCOUNT
	.align		4
        /*0000*/ 	.byte	0x04, 0x2f
        /*0002*/ 	.short	(.L_19 - .L_18)
	.align		4
.L_18:
        /*0004*/ 	.word	index@(_ZN7cutlass13device_kernelINS_4gemm6kernel13GemmUniversalIN4cute5tupleIJiiiiEEENS1_10collective13CollectiveMmaINS1_35MainloopSm100TmaUmmaWarpSpecializedILi4ELi2ELi2ENS5_IJNS4_1CILi2EEENSA_ILi1EEESC_EEEEENS5_IJNSA_ILi256EEESF_NSA_ILi64EEEEEENS_10bfloat16_tENS5_IJlSC_lEEESI_SJ_NS4_8TiledMMAINS4_8MMA_AtomIJNS4_26SM100_MMA_F16BF16_2x1SM_SSISI_SI_fLi256ELi256ELNS4_4UMMA5MajorE0ELSO_0ELNSN_7ScaleInE0ELSP_0EEEEEENS4_6LayoutINS5_IJSC_SC_SC_EEENS5_IJNSA_ILi0EEESU_SU_EEEEENS5_IJNS4_10UnderscoreESX_SX_EEEEENS4_18SM100_TMA_2SM_LOADENS4_14ComposedLayoutINS4_7SwizzleILi3ELi4ELi3EEENS4_18smem_ptr_flag_bitsILi16EEENSS_INS5_IJNSA_ILi8EEESG_EEENS5_IJSG_SC_EEEEEEEvNS4_8identityES10_S1A_vS1B_EENS_8epilogue10collective18CollectiveEpilogueINS1D_23Sm100TmaWarpSpecializedILi4ELi2ELi64ELb1ELb0EEEJNS5_IJNSA_ILi128EEESF_SG_EEENS5_IJNSS_IS1I_SC_EENSS_ISG_SC_EEEEESI_SJ_SI_SJ_NS1D_6fusion15FusionCallbacksIS1H_NS1N_17LinearCombinationISI_fSI_fLNS_15FloatRoundStyleE2EEES1J_S1M_JEEENS4_5SM1004TMEM4LOAD26SM100_TMEM_LOAD_32dp32b64xENS4_13SM90_TMA_LOADES1A_NS4_39AutoVectorizingCopyWithAssumedAlignmentILi128EEENS4_14SM90_TMA_STOREES1A_S1Z_S1Z_EEEvvEEEEvNT_6ParamsE)
        /*0008*/ 	.word	0x000000ba


	//----- nvinfo : EIATTR_FRAME_SIZE
	.align		4
.L_19:
        /*000c*/ 	.byte	0x04, 0x11
        /*000e*/ 	.short	(.L_21 - .L_20)
	.align		4
.L_20:
        /*0010*/ 	.word	index@($__internal_2_$__cuda_sm10x_tcgen05_guardrail_trap_unallocated_columns_being_dealloced)
        /*0014*/ 	.word	0x00000000


	//----- nvinfo : EIATTR_FRAME_SIZE
	.align		4
.L_21:
        /*0018*/ 	.byte	0x04, 0x11
        /*001a*/ 	.short	(.L_23 - .L_22)
	.align		4
.L_22:
        /*001c*/ 	.word	index@($__internal_1_$__cuda_sm10x_tcgen05_guardrail_trap_phase_invalid_during_alloc)
        /*0020*/ 	.word	0x00000000


	//----- nvinfo : EIATTR_FRAME_SIZE
	.align		4
.L_23:
        /*0024*/ 	.byte	0x04, 0x11
        /*0026*/ 	.short	(.L_25 - .L_24)
	.align		4
.L_24:
        /*0028*/ 	.word	index@($__internal_0_$__cuda_sm10x_tcgen05_guardrail_trap_col_being_dealloced_not_returned_by_alloc)
        /*002c*/ 	.word	0x00000000


	//----- nvinfo : EIATTR_FRAME_SIZE
	.align		4
.L_25:
        /*0030*/ 	.byte	0x04, 0x11
        /*0032*/ 	.short	(.L_27 - .L_26)
	.align		4
.L_26:
        /*0034*/ 	.word	index@(_ZN7cutlass13device_kernelINS_4gemm6kernel13GemmUniversalIN4cute5tupleIJiiiiEEENS1_10collective13CollectiveMmaINS1_35MainloopSm100TmaUmmaWarpSpecializedILi4ELi2ELi2ENS5_IJNS4_1CILi2EEENSA_ILi1EEESC_EEEEENS5_IJNSA_ILi256EEESF_NSA_ILi64EEEEEENS_10bfloat16_tENS5_IJlSC_lEEESI_SJ_NS4_8TiledMMAINS4_8MMA_AtomIJNS4_26SM100_MMA_F16BF16_2x1SM_SSISI_SI_fLi256ELi256ELNS4_4UMMA5MajorE0ELSO_0ELNSN_7ScaleInE0ELSP_0EEEEEENS4_6LayoutINS5_IJSC_SC_SC_EEENS5_IJNSA_ILi0EEESU_SU_EEEEENS5_IJNS4_10UnderscoreESX_SX_EEEEENS4_18SM100_TMA_2SM_LOADENS4_14ComposedLayoutINS4_7SwizzleILi3ELi4ELi3EEENS4_18smem_ptr_flag_bitsILi16EEENSS_INS5_IJNSA_ILi8EEESG_EEENS5_IJSG_SC_EEEEEEEvNS4_8identityES10_S1A_vS1B_EENS_8epilogue10collective18CollectiveEpilogueINS1D_23Sm100TmaWarpSpecializedILi4ELi2ELi64ELb1ELb0EEEJNS5_IJNSA_ILi128EEESF_SG_EEENS5_IJNSS_IS1I_SC_EENSS_ISG_SC_EEEEESI_SJ_SI_SJ_NS1D_6fusion15FusionCallbacksIS1H_NS1N_17LinearCombinationISI_fSI_fLNS_15FloatRoundStyleE2EEES1J_S1M_JEEENS4_5SM1004TMEM4LOAD26SM100_TMEM_LOAD_32dp32b64xENS4_13SM90_TMA_LOADES1A_NS4_39AutoVectorizingCopyWithAssumedAlignmentILi128EEENS4_14SM90_TMA_STOREES1A_S1Z_S1Z_EEEvvEEEEvNT_6ParamsE)
        /*0038*/ 	.word	0x00000000


	//----- nvinfo : EIATTR_MIN_STACK_SIZE
	.align		4
.L_27:
        /*003c*/ 	.byte	0x04, 0x12
        /*003e*/ 	.short	(.L_29 - .L_28)
	.align		4
.L_28:
        /*0040*/ 	.word	index@(_ZN7cutlass13device_kernelINS_4gemm6kernel13GemmUniversalIN4cute5tupleIJiiiiEEENS1_10collective13CollectiveMmaINS1_35MainloopSm100TmaUmmaWarpSpecializedILi4ELi2ELi2ENS5_IJNS4_1CILi2EEENSA_ILi1EEESC_EEEEENS5_IJNSA_ILi256EEESF_NSA_ILi64EEEEEENS_10bfloat16_tENS5_IJlSC_lEEESI_SJ_NS4_8TiledMMAINS4_8MMA_AtomIJNS4_26SM100_MMA_F16BF16_2x1SM_SSISI_SI_fLi256ELi256ELNS4_4UMMA5MajorE0ELSO_0ELNSN_7ScaleInE0ELSP_0EEEEEENS4_6LayoutINS5_IJSC_SC_SC_EEENS5_IJNSA_ILi0EEESU_SU_EEEEENS5_IJNS4_10UnderscoreESX_SX_EEEEENS4_18SM100_TMA_2SM_LOADENS4_14ComposedLayoutINS4_7SwizzleILi3ELi4ELi3EEENS4_18smem_ptr_flag_bitsILi16EEENSS_INS5_IJNSA_ILi8EEESG_EEENS5_IJSG_SC_EEEEEEEvNS4_8identityES10_S1A_vS1B_EENS_8epilogue10collective18CollectiveEpilogueINS1D_23Sm100TmaWarpSpecializedILi4ELi2ELi64ELb1ELb0EEEJNS5_IJNSA_ILi128EEESF_SG_EEENS5_IJNSS_IS1I_SC_EENSS_ISG_SC_EEEEESI_SJ_SI_SJ_NS1D_6fusion15FusionCallbacksIS1H_NS1N_17LinearCombinationISI_fSI_fLNS_15FloatRoundStyleE2EEES1J_S1M_JEEENS4_5SM1004TMEM4LOAD26SM100_TMEM_LOAD_32dp32b64xENS4_13SM90_TMA_LOADES1A_NS4_39AutoVectorizingCopyWithAssumedAlignmentILi128EEENS4_14SM90_TMA_STOREES1A_S1Z_S1Z_EEEvvEEEEvNT_6ParamsE)
        /*0044*/ 	.word	0x00000000
.L_29:


//--------------------- .nv.compat                --------------------------
	.section	.nv.compat,"",@"SHT_CUDA_COMPAT_INFO"
	.align	4
        /*0000*/ 	.byte	0x02, 0x09, 0x01, 0x00, 0x02, 0x02, 0x02, 0x00, 0x02, 0x05, 0x05, 0x00, 0x03, 0x07, 0x01, 0x01
        /*0010*/ 	.byte	0x02, 0x03, 0x01, 0x00, 0x02, 0x06, 0x01, 0x00, 0x04, 0x0b, 0x08, 0x00, 0x09, 0x00, 0x00, 0x00
        /*0020*/ 	.byte	0x00, 0x00, 0x00, 0x00


//--------------------- .nv.info._ZN7cutlass13device_kernelINS_4gemm6kernel13GemmUniversalIN4cute5tupleIJiiiiEEENS1_10collective13CollectiveMmaINS1_35MainloopSm100TmaUmmaWarpSpecializedILi4ELi2ELi2ENS5_IJNS4_1CILi2EEENSA_ILi1EEESC_EEEEENS5_IJNSA_ILi256EEESF_NSA_ILi64EEEEEENS_10bfloat16_tENS5_IJlSC_lEEESI_SJ_NS4_8TiledMMAINS4_8MMA_AtomIJNS4_26SM100_MMA_F16BF16_2x1SM_SSISI_SI_fLi256ELi256ELNS4_4UMMA5MajorE0ELSO_0ELNSN_7ScaleInE0ELSP_0EEEEEENS4_6LayoutINS5_IJSC_SC_SC_EEENS5_IJNSA_ILi0EEESU_SU_EEEEENS5_IJNS4_10UnderscoreESX_SX_EEEEENS4_18SM100_TMA_2SM_LOADENS4_14ComposedLayoutINS4_7SwizzleILi3ELi4ELi3EEENS4_18smem_ptr_flag_bitsILi16EEENSS_INS5_IJNSA_ILi8EEESG_EEENS5_IJSG_SC_EEEEEEEvNS4_8identityES10_S1A_vS1B_EENS_8epilogue10collective18CollectiveEpilogueINS1D_23Sm100TmaWarpSpecializedILi4ELi2ELi64ELb1ELb0EEEJNS5_IJNSA_ILi128EEESF_SG_EEENS5_IJNSS_IS1I_SC_EENSS_ISG_SC_EEEEESI_SJ_SI_SJ_NS1D_6fusion15FusionCallbacksIS1H_NS1N_17LinearCombinationISI_fSI_fLNS_15FloatRoundStyleE2EEES1J_S1M_JEEENS4_5SM1004TMEM4LOAD26SM100_TMEM_LOAD_32dp32b64xENS4_13SM90_TMA_LOADES1A_NS4_39AutoVectorizingCopyWithAssumedAlignmentILi128EEENS4_14SM90_TMA_STOREES1A_S1Z_S1Z_EEEvvEEEEvNT_6ParamsE --------------------------
	.section	.nv.info._ZN7cutlass13device_kernelINS_4gemm6kernel13GemmUniversalIN4cute5tupleIJiiiiEEENS1_10collective13CollectiveMmaINS1_35MainloopSm100TmaUmmaWarpSpecializedILi4ELi2ELi2ENS5_IJNS4_1CILi2EEENSA_ILi1EEESC_EEEEENS5_IJNSA_ILi256EEESF_NSA_ILi64EEEEEENS_10bfloat16_tENS5_IJlSC_lEEESI_SJ_NS4_8TiledMMAINS4_8MMA_AtomIJNS4_26SM100_MMA_F16BF16_2x1SM_SSISI_SI_fLi256ELi256ELNS4_4UMMA5MajorE0ELSO_0ELNSN_7ScaleInE0ELSP_0EEEEEENS4_6LayoutINS5_IJSC_SC_SC_EEENS5_IJNSA_ILi0EEESU_SU_EEEEENS5_IJNS4_10UnderscoreESX_SX_EEEEENS4_18SM100_TMA_2SM_LOADENS4_14ComposedLayoutINS4_7SwizzleILi3ELi4ELi3EEENS4_18smem_ptr_flag_bitsILi16EEENSS_INS5_IJNSA_ILi8EEESG_EEENS5_IJSG_SC_EEEEEEEvNS4_8identityES10_S1A_vS1B_EENS_8epilogue10collective18CollectiveEpilogueINS1D_23Sm100TmaWarpSpecializedILi4ELi2ELi64ELb1ELb0EEEJNS5_IJNSA_ILi128EEESF_SG_EEENS5_IJNSS_IS1I_SC_EENSS_ISG_SC_EEEEESI_SJ_SI_SJ_NS1D_6fusion15FusionCallbacksIS1H_NS1N_17LinearCombinationISI_fSI_fLNS_15FloatRoundStyleE2EEES1J_S1M_JEEENS4_5SM1004TMEM4LOAD26SM100_TMEM_LOAD_32dp32b64xENS4_13SM90_TMA_LOADES1A_NS4_39AutoVectorizingCopyWithAssumedAlignmentILi128EEENS4_14SM90_TMA_STOREES1A_S1Z_S1Z_EEEvvEEEEvNT_6ParamsE,"",@"SHT_CUDA_INFO"
	.sectionflags	@""
	.align	4


	//----- nvinfo : EIATTR_CUDA_API_VERSION
	.align		4
        /*0000*/ 	.byte	0x04, 0x37
        /*0002*/ 	.short	(.L_31 - .L_30)
.L_30:
        /*0004*/ 	.word	0x00000082


	//----- nvinfo : EIATTR_KPARAM_INFO
	.align		4
.L_31:
        /*0008*/ 	.byte	0x04, 0x17
        /*000a*/ 	.short	(.L_33 - .L_32)
.L_32:
        /*000c*/ 	.word	0x00000000
        /*0010*/ 	.short	0x0000
        /*0012*/ 	.short	0x0000
        /*0014*/ 	.byte	0x00, 0xf0, 0x01, 0x20


	//----- nvinfo : EIATTR_AT_ENTRY_FRAGMENTS
	.align		4
.L_33:
        /*0018*/ 	.byte	0x04, 0x4f
        /*001a*/ 	.short	(.L_35 - .L_34)


	//   ....[0]....
.L_34:
        /*001c*/ 	.word	0x00000007


	//----- nvinfo : EIATTR_RESERVED_SMEM_USED
	.align		4
.L_35:
        /*0020*/ 	.byte	0x01, 0x41
	.zero		2


	//----- nvinfo : EIATTR_SPARSE_MMA_MASK
	.align		4
        /*0024*/ 	.byte	0x03, 0x50
        /*0026*/ 	.short	0x0000


	//----- nvinfo : EIATTR_TCGEN05_2CTA_USED
	.align		4
        /*0028*/ 	.byte	0x01, 0x52
	.zero		2


	//----- nvinfo : EIATTR_MAXREG_COUNT
	.align		4
        /*002c*/ 	.byte	0x03, 0x1b
        /*002e*/ 	.short	0x00ff


	//----- nvinfo : EIATTR_NUM_BARRIERS
	.align		4
        /*0030*/ 	.byte	0x02, 0x4c
        /*0032*/ 	.byte	0x07
	.zero		1


	//----- nvinfo : EIATTR_EXTERNS
	.align		4
        /*0034*/ 	.byte	0x04, 0x0f
        /*0036*/ 	.short	(.L_37 - .L_36)


	//   ....[0]....
	.align		4
.L_36:
        /*0038*/ 	.word	index@(__assertfail)


	//----- nvinfo : EIATTR_MERCURY_ISA_VERSION
	.align		4
.L_37:
        /*003c*/ 	.byte	0x03, 0x5f
        /*003e*/ 	.short	0x0101


	//----- nvinfo : EIATTR_INT_WARP_WIDE_INSTR_OFFSETS
	.align		4
        /*0040*/ 	.byte	0x04, 0x31
        /*0042*/ 	.short	(.L_39 - .L_38)


	//   ....[0]....
.L_38:
        /*0044*/ 	.word	0x00000cd0


	//   ....[1]....
        /*0048*/ 	.word	0x00000d70


	//   ....[2]....
        /*004c*/ 	.word	0x000020a0


	//   ....[3]....
        /*0050*/ 	.word	0x00003e60


	//   ....[4]....
        /*0054*/ 	.word	0x00003e80


	//   ....[5]....
        /*0058*/ 	.word	0x00003eb0


	//   ....[6]....
        /*005c*/ 	.word	0x000047f0


	//   ....[7]....
        /*0060*/ 	.word	0x00004860


	//   ....[8]....
        /*0064*/ 	.word	0x00004940


	//   ....[9]....
        /*0068*/ 	.word	0x000049c0


	//   ....[10]....
        /*006c*/ 	.word	0x00004ad0


	//   ....[11]....
        /*0070*/ 	.word	0x00004b60


	//   ....[12]....
        /*0074*/ 	.word	0x00004d40


	//   ....[13]....
        /*0078*/ 	.word	0x00004ea0


	//----- nvinfo : EIATTR_COOP_GROUP_MASK_REGIDS
	.align		4
.L_39:
        /*007c*/ 	.byte	0x04, 0x29
        /*007e*/ 	.short	(.L_41 - .L_40)


	//   ....[0]....
.L_40:
        /*0080*/ 	.word	0xffffffff


	//   ....[1]....
        /*0084*/ 	.word	0xffffffff


	//   ....[2]....
        /*0088*/ 	.word	0xffffffff


	//   ....[3]....
        /*008c*/ 	.word	0xffffffff


	//   ....[4]....
        /*0090*/ 	.word	0xffffffff


	//   ....[5]....
        /*0094*/ 	.word	0xffffffff


	//   ....[6]....
        /*0098*/ 	.word	0xffffffff


	//   ....[7]....
        /*009c*/ 	.word	0xffffffff


	//   ....[8]....
        /*00a0*/ 	.word	0xffffffff


	//   ....[9]....
        /*00a4*/ 	.word	0xffffffff


	//   ....[10]....
        /*00a8*/ 	.word	0xffffffff


	//   ....[11]....
        /*00ac*/ 	.word	0xffffffff


	//   ....[12]....
        /*00b0*/ 	.word	0xffffffff


	//   ....[13]....
        /*00b4*/ 	.word	0xffffffff


	//----- nvinfo : EIATTR_COOP_GROUP_INSTR_OFFSETS
	.align		4
.L_41:
        /*00b8*/ 	.byte	0x04, 0x28
        /*00ba*/ 	.short	(.L_43 - .L_42)


	//   ....[0]....
.L_42:
        /*00bc*/ 	.word	0x000000c0


	//   ....[1]....
        /*00c0*/ 	.word	0x00000500


	//   ....[2]....
        /*00c4*/ 	.word	0x00000680


	//   ....[3]....
        /*00c8*/ 	.word	0x00000810


	//   ....[4]....
        /*00cc*/ 	.word	0x00000900


	//   ....[5]....
        /*00d0*/ 	.word	0x00000a60


	//   ....[6]....
        /*00d4*/ 	.word	0x00000bb0


	//   ....[7]....
        /*00d8*/ 	.word	0x00000df0


	//   ....[8]....
        /*00dc*/ 	.word	0x00001f80


	//   ....[9]....
        /*00e0*/ 	.word	0x00002d60


	//   ....[10]....
        /*00e4*/ 	.word	0x00003230


	//   ....[11]....
        /*00e8*/ 	.word	0x00003260


	//   ....[12]....
        /*00ec*/ 	.word	0x00003d60


	//   ....[13]....
        /*00f0*/ 	.word	0x00003f70


	//----- nvinfo : EIATTR_VRC_CTA_INIT_COUNT
	.align		4
.L_43:
        /*00f4*/ 	.byte	0x02, 0x4a
        /*00f6*/ 	.byte	0x80
	.zero		1


	//----- nvinfo : EIATTR_SYSCALL_OFFSETS
	.align		4
        /*00f8*/ 	.byte	0x04, 0x46
        /*00fa*/ 	.short	(.L_45 - .L_44)


	//   ....[0]....
.L_44:
        /*00fc*/ 	.word	0x00005950


	//   ....[1]....
        /*0100*/ 	.word	0x00005a40


	//   ....[2]....
        /*0104*/ 	.word	0x000063c0


	//   ....[3]....
        /*0108*/ 	.word	0x00007810


	//   ....[4]....
        /*010c*/ 	.word	0x00008c30


	//   ....[5]....
        /*0110*/ 	.word	0x0000a040


	//----- nvinfo : EIATTR_MBARRIER_INSTR_OFFSETS
	.align		4
.L_45:
        /*0114*/ 	.byte	0x04, 0x39
        /*0116*/ 	.short	(.L_47 - .L_46)


	//   ....[0]....
.L_46:
        /*0118*/ 	.word	0x000005f0
        /*011c*/ 	.word	0x000000ff
        /*0120*/ 	.word	0x00000000
        /*0124*/ 	.short	0x0100
        /*0126*/ 	.byte	0x08
	.zero		1


	//   ....[1]....
        /*0128*/ 	.word	0x00000600
        /*012c*/ 	.word	0x000000ff
        /*0130*/ 	.word	0x00000020
        /*0134*/ 	.short	0x0100
        /*0136*/ 	.byte	0x08
	.zero		1


	//   ....[2]....
        /*0138*/ 	.word	0x00000610
        /*013c*/ 	.word	0x000000ff
        /*0140*/ 	.word	0x00000008
        /*0144*/ 	.short	0x0100
        /*0146*/ 	.byte	0x08
	.zero		1


	//   ....[3]....
        /*0148*/ 	.word	0x00000620
        /*014c*/ 	.word	0x000000ff
        /*0150*/ 	.word	0x00000028
        /*0154*/ 	.short	0x0100
        /*0156*/ 	.byte	0x08
	.zero		1


	//   ....[4]....
        /*0158*/ 	.word	0x00000630
        /*015c*/ 	.word	0x000000ff
        /*0160*/ 	.word	0x00000010
        /*0164*/ 	.short	0x0100
        /*0166*/ 	.byte	0x08
	.zero		1


	//   ....[5]....
        /*0168*/ 	.word	0x00000640
        /*016c*/ 	.word	0x000000ff
        /*0170*/ 	.word	0x00000030
        /*0174*/ 	.short	0x0100
        /*0176*/ 	.byte	0x08
	.zero		1


	//   ....[6]....
        /*0178*/ 	.word	0x00000650
        /*017c*/ 	.word	0x000000ff
        /*0180*/ 	.word	0x00000018
        /*0184*/ 	.short	0x0100
        /*0186*/ 	.byte	0x08
	.zero		1


	//   ....[7]....
        /*0188*/ 	.word	0x00000660
        /*018c*/ 	.word	0x000000ff
        /*0190*/ 	.word	0x00000038
        /*0194*/ 	.short	0x0100
        /*0196*/ 	.byte	0x08
	.zero		1


	//   ....[8]....
        /*0198*/ 	.word	0x00000780
        /*019c*/ 	.word	0x000000ff
        /*01a0*/ 	.word	0x00000040
        /*01a4*/ 	.short	0x0100
        /*01a6*/ 	.byte	0x09
	.zero		1


	//   ....[9]....
        /*01a8*/ 	.word	0x00000790
        /*01ac*/ 	.word	0x000000ff
        /*01b0*/ 	.word	0x00000060
        /*01b4*/ 	.short	0x0100
        /*01b6*/ 	.byte	0x09
	.zero		1


	//   ....[10]....
        /*01b8*/ 	.word	0x000007a0
        /*01bc*/ 	.word	0x000000ff
        /*01c0*/ 	.word	0x00000048
        /*01c4*/ 	.short	0x0100
        /*01c6*/ 	.byte	0x09
	.zero		1


	//   ....[11]....
        /*01c8*/ 	.word	0x000007b0
        /*01cc*/ 	.word	0x000000ff
        /*01d0*/ 	.word	0x00000068
        /*01d4*/ 	.short	0x0100
        /*01d6*/ 	.byte	0x09
	.zero		1


	//   ....[12]....
        /*01d8*/ 	.word	0x000007c0
        /*01dc*/ 	.word	0x000000ff
        /*01e0*/ 	.word	0x00000050
        /*01e4*/ 	.short	0x0100
        /*01e6*/ 	.byte	0x09
	.zero		1


	//   ....[13]....
        /*01e8*/ 	.word	0x000007d0
        /*01ec*/ 	.word	0x000000ff
        /*01f0*/ 	.word	0x00000070
        /*01f4*/ 	.short	0x0100
        /*01f6*/ 	.byte	0x09
	.zero		1


	//   ....[14]....
        /*01f8*/ 	.word	0x000007e0
        /*01fc*/ 	.word	0x000000ff
        /*0200*/ 	.word	0x00000058
        /*0204*/ 	.short	0x0100
        /*0206*/ 	.byte	0x09
	.zero		1


	//   ....[15]....
        /*0208*/ 	.word	0x000007f0
        /*020c*/ 	.word	0x000000ff
        /*0210*/ 	.word	0x00000078
        /*0214*/ 	.short	0x0100
        /*0216*/ 	.byte	0x09
	.zero		1


	//   ....[16]....
        /*0218*/ 	.word	0x000008d0
        /*021c*/ 	.word	0x000000ff
        /*0220*/ 	.word	0x00000080
        /*0224*/ 	.short	0x0100
        /*0226*/ 	.byte	0x08
	.zero		1


	//   ....[17]....
        /*0228*/ 	.word	0x000008e0
        /*022c*/ 	.word	0x000000ff
        /*0230*/ 	.word	0x00000088
        /*0234*/ 	.short	0x0100
        /*0236*/ 	.byte	0x08
	.zero		1


	//   ....[18]....
        /*0238*/ 	.word	0x00000a10
        /*023c*/ 	.word	0x000000ff
        /*0240*/ 	.word	0x00000090
        /*0244*/ 	.short	0x0100
        /*0246*/ 	.byte	0x08
	.zero		1


	//   ....[19]....
        /*0248*/ 	.word	0x00000a20
        /*024c*/ 	.word	0x000000ff
        /*0250*/ 	.word	0x000000a0
        /*0254*/ 	.short	0x0100
        /*0256*/ 	.byte	0x08
	.zero		1


	//   ....[20]....
        /*0258*/ 	.word	0x00000a30
        /*025c*/ 	.word	0x000000ff
        /*0260*/ 	.word	0x00000098
        /*0264*/ 	.short	0x0100
        /*0266*/ 	.byte	0x08
	.zero		1


	//   ....[21]....
        /*0268*/ 	.word	0x00000a40
        /*026c*/ 	.word	0x000000ff
        /*0270*/ 	.word	0x000000a8
        /*0274*/ 	.short	0x0100
        /*0276*/ 	.byte	0x08
	.zero		1


	//   ....[22]....
        /*0278*/ 	.word	0x00000b60
        /*027c*/ 	.word	0x000000ff
        /*0280*/ 	.word	0x000000b0
        /*0284*/ 	.short	0x0100
        /*0286*/ 	.byte	0x09
	.zero		1


	//   ....[23]....
        /*0288*/ 	.word	0x00000b70
        /*028c*/ 	.word	0x000000ff
        /*0290*/ 	.word	0x000000c0
        /*0294*/ 	.short	0x0100
        /*0296*/ 	.byte	0x09
	.zero		1


	//   ....[24]....
        /*0298*/ 	.word	0x00000b80
        /*029c*/ 	.word	0x000000ff
        /*02a0*/ 	.word	0x000000b8
        /*02a4*/ 	.short	0x0100
        /*02a6*/ 	.byte	0x09
	.zero		1


	//   ....[25]....
        /*02a8*/ 	.word	0x00000b90
        /*02ac*/ 	.word	0x000000ff
        /*02b0*/ 	.word	0x000000c8
        /*02b4*/ 	.short	0x0100
        /*02b6*/ 	.byte	0x09
	.zero		1


	//   ....[26]....
        /*02b8*/ 	.word	0x00000c80
        /*02bc*/ 	.word	0x000000ff
        /*02c0*/ 	.word	0x000000d0
        /*02c4*/ 	.short	0x0100
        /*02c6*/ 	.byte	0x08
	.zero		1


	//   ....[27]....
        /*02c8*/ 	.word	0x00000c90
        /*02cc*/ 	.word	0x000000ff
        /*02d0*/ 	.word	0x000000e0
        /*02d4*/ 	.short	0x0100
        /*02d6*/ 	.byte	0x08
	.zero		1


	//   ....[28]....
        /*02d8*/ 	.word	0x00000ca0
        /*02dc*/ 	.word	0x000000ff
        /*02e0*/ 	.word	0x000000d8
        /*02e4*/ 	.short	0x0100
        /*02e6*/ 	.byte	0x08
	.zero		1


	//   ....[29]....
        /*02e8*/ 	.word	0x00000cb0
        /*02ec*/ 	.word	0x000000ff
        /*02f0*/ 	.word	0x000000e8
        /*02f4*/ 	.short	0x0100
        /*02f6*/ 	.byte	0x08
	.zero		1


	//   ....[30]....
        /*02f8*/ 	.word	0x00000da0
        /*02fc*/ 	.word	0x000000ff
        /*0300*/ 	.word	0x000000f0
        /*0304*/ 	.short	0x0100
        /*0306*/ 	.byte	0x07
	.zero		1


	//   ....[31]....
        /*0308*/ 	.word	0x000017b0
        /*030c*/ 	.word	0x00000003
        /*0310*/ 	.word	0x000000e0
        /*0314*/ 	.short	0x010a
        /*0316*/ 	.byte	0xff
	.zero		1


	//   ....[32]....
        /*0318*/ 	.word	0x000017e0
        /*031c*/ 	.word	0x00000003
        /*0320*/ 	.word	0x000000d0
        /*0324*/ 	.short	0x0101
        /*0326*/ 	.byte	0xff
	.zero		1


	//   ....[33]....
        /*0328*/ 	.word	0x000018e0
        /*032c*/ 	.word	0x000000ff
        /*0330*/ 	.word	0x00000020
        /*0334*/ 	.short	0x010a
        /*0336*/ 	.byte	0x08
	.zero		1


	//   ....[34]....
        /*0338*/ 	.word	0x000019a0
        /*033c*/ 	.word	0x000000ff
        /*0340*/ 	.word	0x00000020
        /*0344*/ 	.short	0x010a
        /*0346*/ 	.byte	0x21
	.zero		1


	//   ....[35]....
        /*0348*/ 	.word	0x00001b60
        /*034c*/ 	.word	0x000000ff
        /*0350*/ 	.word	0x00000020
        /*0354*/ 	.short	0x010a
        /*0356*/ 	.byte	0x08
	.zero		1


	//   ....[36]....
        /*0358*/ 	.word	0x00001c40
        /*035c*/ 	.word	0x000000ff
        /*0360*/ 	.word	0x00000088
        /*0364*/ 	.short	0x0101
        /*0366*/ 	.byte	0x06
	.zero		1


	//   ....[37]....
        /*0368*/ 	.word	0x00001c60
        /*036c*/ 	.word	0x000000ff
        /*0370*/ 	.word	0x00000020
        /*0374*/ 	.short	0x010a
        /*0376*/ 	.byte	0x08
	.zero		1


	//   ....[38]....
        /*0378*/ 	.word	0x00001ce0
        /*037c*/ 	.word	0x000000ff
        /*0380*/ 	.word	0x00000020
        /*0384*/ 	.short	0x010a
        /*0386*/ 	.byte	0x11
	.zero		1


	//   ....[39]....
        /*0388*/ 	.word	0x00001e70
        /*038c*/ 	.word	0x000000ff
        /*0390*/ 	.word	0x00000020
        /*0394*/ 	.short	0x010a
        /*0396*/ 	.byte	0x08
	.zero		1


	//   ....[40]....
        /*0398*/ 	.word	0x00001fb0
        /*039c*/ 	.word	0x00000002
        /*03a0*/ 	.word	0x00000090
        /*03a4*/ 	.short	0x010a
        /*03a6*/ 	.byte	0xff
	.zero		1


	//   ....[41]....
        /*03a8*/ 	.word	0x00002070
        /*03ac*/ 	.word	0x00000002
        /*03b0*/ 	.word	0x00000000
        /*03b4*/ 	.short	0x0101
        /*03b6*/ 	.byte	0xff
	.zero		1


	//   ....[42]....
        /*03b8*/ 	.word	0x000025d0
        /*03bc*/ 	.word	0x000000ff
        /*03c0*/ 	.word	0x00000000
        /*03c4*/ 	.short	0x010a
        /*03c6*/ 	.byte	0x04
	.zero		1


	//   ....[43]....
        /*03c8*/ 	.word	0x00002660
        /*03cc*/ 	.word	0x000000ff
        /*03d0*/ 	.word	0x00000000
        /*03d4*/ 	.short	0x010a
        /*03d6*/ 	.byte	0x04
	.zero		1


	//   ....[44]....
        /*03d8*/ 	.word	0x000026f0
        /*03dc*/ 	.word	0x000000ff
        /*03e0*/ 	.word	0x00000000
        /*03e4*/ 	.short	0x010a
        /*03e6*/ 	.byte	0x04
	.zero		1


	//   ....[45]....
        /*03e8*/ 	.word	0x00002790
        /*03ec*/ 	.word	0x00000000
        /*03f0*/ 	.word	0x00000000
        /*03f4*/ 	.short	0x010a
        /*03f6*/ 	.byte	0xff
	.zero		1


	//   ....[46]....
        /*03f8*/ 	.word	0x000028c0
        /*03fc*/ 	.word	0x00000000
        /*0400*/ 	.word	0x000000d0
        /*0404*/ 	.short	0x010a
        /*0406*/ 	.byte	0xff
	.zero		1


	//   ....[47]....
        /*0408*/ 	.word	0x00002930
        /*040c*/ 	.word	0x00000004
        /*0410*/ 	.word	0x00000000
        /*0414*/ 	.short	0x0101
        /*0416*/ 	.byte	0xff
	.zero		1


	//   ....[48]....
        /*0418*/ 	.word	0x00002950
        /*041c*/ 	.word	0x000000ff
        /*0420*/ 	.word	0x000000a0
        /*0424*/ 	.short	0x010a
        /*0426*/ 	.byte	0x05
	.zero		1


	//   ....[49]....
        /*0428*/ 	.word	0x00002a70
        /*042c*/ 	.word	0x00000000
        /*0430*/ 	.word	0x00000090
        /*0434*/ 	.short	0x010a
        /*0436*/ 	.byte	0xff
	.zero		1


	//   ....[50]....
        /*0438*/ 	.word	0x00002b70
        /*043c*/ 	.word	0x00000000
        /*0440*/ 	.word	0x00000000
        /*0444*/ 	.short	0x0101
        /*0446*/ 	.byte	0xff
	.zero		1


	//   ....[51]....
        /*0448*/ 	.word	0x00002c00
        /*044c*/ 	.word	0x000000ff
        /*0450*/ 	.word	0x000000a0
        /*0454*/ 	.short	0x0106
        /*0456*/ 	.byte	0x05
	.zero		1


	//   ....[52]....
        /*0458*/ 	.word	0x00002c20
        /*045c*/ 	.word	0x000000ff
        /*0460*/ 	.word	0x000000a0
        /*0464*/ 	.short	0x010a
        /*0466*/ 	.byte	0x05
	.zero		1


	//   ....[53]....
        /*0468*/ 	.word	0x00002cb0
        /*046c*/ 	.word	0x000000ff
        /*0470*/ 	.word	0x000000a0
        /*0474*/ 	.short	0x0106
        /*0476*/ 	.byte	0x04
	.zero		1


	//   ....[54]....
        /*0478*/ 	.word	0x00002cf0
        /*047c*/ 	.word	0x00000000
        /*0480*/ 	.word	0x000000a0
        /*0484*/ 	.short	0x010a
        /*0486*/ 	.byte	0xff
	.zero		1


	//   ....[55]....
        /*0488*/ 	.word	0x00002f30
        /*048c*/ 	.word	0x000000ff
        /*0490*/ 	.word	0x00000008
        /*0494*/ 	.short	0x010a
        /*0496*/ 	.byte	0x06
	.zero		1


	//   ....[56]....
        /*0498*/ 	.word	0x00002f50
        /*049c*/ 	.word	0x000000ff
        /*04a0*/ 	.word	0x00000008
        /*04a4*/ 	.short	0x010a
        /*04a6*/ 	.byte	0x06
	.zero		1


	//   ....[57]....
        /*04a8*/ 	.word	0x000030e0
        /*04ac*/ 	.word	0x000000ff
        /*04b0*/ 	.word	0x00000008
        /*04b4*/ 	.short	0x010a
        /*04b6*/ 	.byte	0x06
	.zero		1


	//   ....[58]....
        /*04b8*/ 	.word	0x00003100
        /*04bc*/ 	.word	0x000000ff
        /*04c0*/ 	.word	0x00000008
        /*04c4*/ 	.short	0x010a
        /*04c6*/ 	.byte	0x06
	.zero		1


	//   ....[59]....
        /*04c8*/ 	.word	0x000031c0
        /*04cc*/ 	.word	0x000000ff
        /*04d0*/ 	.word	0x00000000
        /*04d4*/ 	.short	0x0101
        /*04d6*/ 	.byte	0x07
	.zero		1


	//   ....[60]....
        /*04d8*/ 	.word	0x00003500
        /*04dc*/ 	.word	0x00000000
        /*04e0*/ 	.word	0x00000090
        /*04e4*/ 	.short	0x010a
        /*04e6*/ 	.byte	0xff
	.zero		1


	//   ....[61]....
        /*04e8*/ 	.word	0x000035c0
        /*04ec*/ 	.word	0x00000000
        /*04f0*/ 	.word	0x00000000
        /*04f4*/ 	.short	0x0101
        /*04f6*/ 	.byte	0xff
	.zero		1


	//   ....[62]....
        /*04f8*/ 	.word	0x00003680
        /*04fc*/ 	.word	0x000000ff
        /*0500*/ 	.word	0x00000000
        /*0504*/ 	.short	0x010a
        /*0506*/ 	.byte	0x08
	.zero		1


	//   ....[63]....
        /*0508*/ 	.word	0x00003690
        /*050c*/ 	.word	0x000000ff
        /*0510*/ 	.word	0x000000c0
        /*0514*/ 	.short	0x010a
        /*0516*/ 	.byte	0x09
	.zero		1


	//   ....[64]....
        /*0518*/ 	.word	0x00003740
        /*051c*/ 	.word	0x000000ff
        /*0520*/ 	.word	0x00000000
        /*0524*/ 	.short	0x010a
        /*0526*/ 	.byte	0x08
	.zero		1


	//   ....[65]....
        /*0528*/ 	.word	0x00003870
        /*052c*/ 	.word	0x000000ff
        /*0530*/ 	.word	0x00000000
        /*0534*/ 	.short	0x010a
        /*0536*/ 	.byte	0x1e
	.zero		1


	//   ....[66]....
        /*0538*/ 	.word	0x00003b70
        /*053c*/ 	.word	0x000000ff
        /*0540*/ 	.word	0x00000000
        /*0544*/ 	.short	0x010a
        /*0546*/ 	.byte	0x05
	.zero		1


	//   ....[67]....
        /*0548*/ 	.word	0x00003c10
        /*054c*/ 	.word	0x00000000
        /*0550*/ 	.word	0x00000000
        /*0554*/ 	.short	0x010a
        /*0556*/ 	.byte	0xff
	.zero		1


	//   ....[68]....
        /*0558*/ 	.word	0x00003c50
        /*055c*/ 	.word	0x00000000
        /*0560*/ 	.word	0x00000000
        /*0564*/ 	.short	0x010a
        /*0566*/ 	.byte	0xff
	.zero		1


	//   ....[69]....
        /*0568*/ 	.word	0x00003cc0
        /*056c*/ 	.word	0x000000ff
        /*0570*/ 	.word	0x00000000
        /*0574*/ 	.short	0x0101
        /*0576*/ 	.byte	0x05
	.zero		1


	//   ....[70]....
        /*0578*/ 	.word	0x00003d00
        /*057c*/ 	.word	0x000000ff
        /*0580*/ 	.word	0x000000f0
        /*0584*/ 	.short	0x010a
        /*0586*/ 	.byte	0x07
	.zero		1


	//   ....[71]....
        /*0588*/ 	.word	0x00003d50
        /*058c*/ 	.word	0x000000ff
        /*0590*/ 	.word	0x00000000
        /*0594*/ 	.short	0x0101
        /*0596*/ 	.byte	0x05
	.zero		1


	//   ....[72]....
        /*0598*/ 	.word	0x000041a0
        /*059c*/ 	.word	0x00000000
        /*05a0*/ 	.word	0x00000090
        /*05a4*/ 	.short	0x010a
        /*05a6*/ 	.byte	0xff
	.zero		1


	//   ....[73]....
        /*05a8*/ 	.word	0x00004260
        /*05ac*/ 	.word	0x00000000
        /*05b0*/ 	.word	0x00000000
        /*05b4*/ 	.short	0x0101
        /*05b6*/ 	.byte	0xff
	.zero		1


	//   ....[74]....
        /*05b8*/ 	.word	0x00004580
        /*05bc*/ 	.word	0x000000ff
        /*05c0*/ 	.word	0x00000088
        /*05c4*/ 	.short	0x010a
        /*05c6*/ 	.byte	0x07
	.zero		1


	//   ....[75]....
        /*05c8*/ 	.word	0x00004770
        /*05cc*/ 	.word	0x000000ff
        /*05d0*/ 	.word	0x00000060
        /*05d4*/ 	.short	0x010a
        /*05d6*/ 	.byte	0x07
	.zero		1


	//   ....[76]....
        /*05d8*/ 	.word	0x000048e0
        /*05dc*/ 	.word	0x000000ff
        /*05e0*/ 	.word	0x00000040
        /*05e4*/ 	.short	0x010b
        /*05e6*/ 	.byte	0x07
	.zero		1


	//   ....[77]....
        /*05e8*/ 	.word	0x000048f0
        /*05ec*/ 	.word	0x000000ff
        /*05f0*/ 	.word	0x00000000
        /*05f4*/ 	.short	0x0101
        /*05f6*/ 	.byte	0x08
	.zero		1


	//   ....[78]....
        /*05f8*/ 	.word	0x00004910
        /*05fc*/ 	.word	0x000000ff
        /*0600*/ 	.word	0x00000068
        /*0604*/ 	.short	0x010a
        /*0606*/ 	.byte	0x07
	.zero		1


	//   ....[79]....
        /*0608*/ 	.word	0x00004a70
        /*060c*/ 	.word	0x000000ff
        /*0610*/ 	.word	0x00000048
        /*0614*/ 	.short	0x010b
        /*0616*/ 	.byte	0x07
	.zero		1


	//   ....[80]....
        /*0618*/ 	.word	0x00004a80
        /*061c*/ 	.word	0x000000ff
        /*0620*/ 	.word	0x00000000
        /*0624*/ 	.short	0x0101
        /*0626*/ 	.byte	0x08
	.zero		1


	//   ....[81]....
        /*0628*/ 	.word	0x00004a90
        /*062c*/ 	.word	0x000000ff
        /*0630*/ 	.word	0x00000070
        /*0634*/ 	.short	0x010a
        /*0636*/ 	.byte	0x07
	.zero		1


	//   ....[82]....
        /*0638*/ 	.word	0x00004c30
        /*063c*/ 	.word	0x000000ff
        /*0640*/ 	.word	0x00000050
        /*0644*/ 	.short	0x010b
        /*0646*/ 	.byte	0x07
	.zero		1


	//   ....[83]....
        /*0648*/ 	.word	0x00004ca0
        /*064c*/ 	.word	0x000000ff
        /*0650*/ 	.word	0x00000000
        /*0654*/ 	.short	0x0101
        /*0656*/ 	.byte	0x08
	.zero		1


	//   ....[84]....
        /*0658*/ 	.word	0x00004cd0
        /*065c*/ 	.word	0x000000ff
        /*0660*/ 	.word	0x00000078
        /*0664*/ 	.short	0x010a
        /*0666*/ 	.byte	0x07
	.zero		1


	//   ....[85]....
        /*0668*/ 	.word	0x00004ee0
        /*066c*/ 	.word	0x000000ff
        /*0670*/ 	.word	0x00000058
        /*0674*/ 	.short	0x010b
        /*0676*/ 	.byte	0x07
	.zero		1


	//   ....[86]....
        /*0678*/ 	.word	0x00004f00
        /*067c*/ 	.word	0x000000ff
        /*0680*/ 	.word	0x00000000
        /*0684*/ 	.short	0x0101
        /*0686*/ 	.byte	0x0d
	.zero		1


	//   ....[87]....
        /*0688*/ 	.word	0x00004f30
        /*068c*/ 	.word	0x000000ff
        /*0690*/ 	.word	0x00000060
        /*0694*/ 	.short	0x010a
        /*0696*/ 	.byte	0x07
	.zero		1


	//   ....[88]....
        /*0698*/ 	.word	0x00004f50
        /*069c*/ 	.word	0x000000ff
        /*06a0*/ 	.word	0x00000068
        /*06a4*/ 	.short	0x010a
        /*06a6*/ 	.byte	0x07
	.zero		1


	//   ....[89]....
        /*06a8*/ 	.word	0x00004f70
        /*06ac*/ 	.word	0x000000ff
        /*06b0*/ 	.word	0x00000070
        /*06b4*/ 	.short	0x010a
        /*06b6*/ 	.byte	0x07
	.zero		1


	//   ....[90]....
        /*06b8*/ 	.word	0x00004fb0
        /*06bc*/ 	.word	0x00000000
        /*06c0*/ 	.word	0x00000078
        /*06c4*/ 	.short	0x010a
        /*06c6*/ 	.byte	0xff
	.zero		1


	//   ....[91]....
        /*06c8*/ 	.word	0x00005310
        /*06cc*/ 	.word	0x00000000
        /*06d0*/ 	.word	0x00000090
        /*06d4*/ 	.short	0x010a
        /*06d6*/ 	.byte	0xff
	.zero		1


	//   ....[92]....
        /*06d8*/ 	.word	0x00005420
        /*06dc*/ 	.word	0x00000000
        /*06e0*/ 	.word	0x00000000
        /*06e4*/ 	.short	0x0101
        /*06e6*/ 	.byte	0xff
	.zero		1


	//   ....[93]....
        /*06e8*/ 	.word	0x00005ed0
        /*06ec*/ 	.word	0x000000ff
        /*06f0*/ 	.word	0x00000040
        /*06f4*/ 	.short	0x010a
        /*06f6*/ 	.byte	0x30
	.zero		1


	//   ....[94]....
        /*06f8*/ 	.word	0x00005fb0
        /*06fc*/ 	.word	0x000000b7
        /*0700*/ 	.word	0x000000b0
        /*0704*/ 	.short	0x010a
        /*0706*/ 	.byte	0xff
	.zero		1


	//   ....[95]....
        /*0708*/ 	.word	0x00006170
        /*070c*/ 	.word	0x000000ff
        /*0710*/ 	.word	0x00000040
        /*0714*/ 	.short	0x010a
        /*0716*/ 	.byte	0x30
	.zero		1


	//   ....[96]....
        /*0718*/ 	.word	0x000062a0
        /*071c*/ 	.word	0x000000b7
        /*0720*/ 	.word	0x000000b0
        /*0724*/ 	.short	0x010a
        /*0726*/ 	.byte	0xff
	.zero		1


	//   ....[97]....
        /*0728*/ 	.word	0x000074b0
        /*072c*/ 	.word	0x00000000
        /*0730*/ 	.word	0x00000000
        /*0734*/ 	.short	0x0101
        /*0736*/ 	.byte	0xff
	.zero		1


	//   ....[98]....
        /*0738*/ 	.word	0x000074c0
        /*073c*/ 	.word	0x00000003
        /*0740*/ 	.word	0x00000040
        /*0744*/ 	.short	0x010a
        /*0746*/ 	.byte	0xff
	.zero		1


	//   ....[99]....
        /*0748*/ 	.word	0x000075a0
        /*074c*/ 	.word	0x00000003
        /*0750*/ 	.word	0x00000040
        /*0754*/ 	.short	0x010a
        /*0756*/ 	.byte	0xff
	.zero		1


	//   ....[100]....
        /*0758*/ 	.word	0x000088d0
        /*075c*/ 	.word	0x00000055
        /*0760*/ 	.word	0x00000000
        /*0764*/ 	.short	0x0101
        /*0766*/ 	.byte	0xff
	.zero		1


	//   ....[101]....
        /*0768*/ 	.word	0x000088f0
        /*076c*/ 	.word	0x00000000
        /*0770*/ 	.word	0x00000040
        /*0774*/ 	.short	0x010a
        /*0776*/ 	.byte	0xff
	.zero		1


	//   ....[102]....
        /*0778*/ 	.word	0x000089c0
        /*077c*/ 	.word	0x00000000
        /*0780*/ 	.word	0x00000040
        /*0784*/ 	.short	0x010a
        /*0786*/ 	.byte	0xff
	.zero		1


	//   ....[103]....
        /*0788*/ 	.word	0x00009cf0
        /*078c*/ 	.word	0x00000054
        /*0790*/ 	.word	0x00000000
        /*0794*/ 	.short	0x0101
        /*0796*/ 	.byte	0xff
	.zero		1


	//   ....[104]....
        /*0798*/ 	.word	0x00009d10
        /*079c*/ 	.word	0x00000003
        /*07a0*/ 	.word	0x00000040
        /*07a4*/ 	.short	0x010a
        /*07a6*/ 	.byte	0xff
	.zero		1


	//   ....[105]....
        /*07a8*/ 	.word	0x00009de0
        /*07ac*/ 	.word	0x00000003
        /*07b0*/ 	.word	0x00000040
        /*07b4*/ 	.short	0x010a
        /*07b6*/ 	.byte	0xff
	.zero		1


	//   ....[106]....
        /*07b8*/ 	.word	0x0000a270
        /*07bc*/ 	.word	0x000000b7
        /*07c0*/ 	.word	0x00000000
        /*07c4*/ 	.short	0x0101
        /*07c6*/ 	.byte	0xff
	.zero		1


	//   ....[107]....
        /*07c8*/ 	.word	0x0000b150
        /*07cc*/ 	.word	0x00000000
        /*07d0*/ 	.word	0x00000000
        /*07d4*/ 	.short	0x0101
        /*07d6*/ 	.byte	0xff
	.zero		1


	//   ....[108]....
        /*07d8*/ 	.word	0x0000b3c0
        /*07dc*/ 	.word	0x000000ff
        /*07e0*/ 	.word	0x00000000
        /*07e4*/ 	.short	0x0101
        /*07e6*/ 	.byte	0x04
	.zero		1


	//   ....[109]....
        /*07e8*/ 	.word	0x0000b3e0
        /*07ec*/ 	.word	0x00000003
        /*07f0*/ 	.word	0x000000e0
        /*07f4*/ 	.short	0x010a
        /*07f6*/ 	.byte	0xff
	.zero		1


	//   ....[110]....
        /*07f8*/ 	.word	0x0000b440
        /*07fc*/ 	.word	0x00000002
        /*0800*/ 	.word	0x00000020
        /*0804*/ 	.short	0x010a
        /*0806*/ 	.byte	0xff
	.zero		1


	//   ....[111]....
        /*0808*/ 	.word	0x0000b4a0
        /*080c*/ 	.word	0x00000002
        /*0810*/ 	.word	0x00000020
        /*0814*/ 	.short	0x010a
        /*0816*/ 	.byte	0xff
	.zero		1


	//   ....[112]....
        /*0818*/ 	.word	0x0000b4f0
        /*081c*/ 	.word	0x00000002
        /*0820*/ 	.word	0x00000090
        /*0824*/ 	.short	0x010a
        /*0826*/ 	.byte	0xff
	.zero		1


	//   ....[113]....
        /*0828*/ 	.word	0x0000b550
        /*082c*/ 	.word	0x00000000
        /*0830*/ 	.word	0x00000000
        /*0834*/ 	.short	0x010a
        /*0836*/ 	.byte	0xff
	.zero		1


	//   ....[114]....
        /*0838*/ 	.word	0x0000b5b0
        /*083c*/ 	.word	0x00000000
        /*0840*/ 	.word	0x00000000
        /*0844*/ 	.short	0x010a
        /*0846*/ 	.byte	0xff
	.zero		1


	//   ....[115]....
        /*0848*/ 	.word	0x0000b610
        /*084c*/ 	.word	0x00000000
        /*0850*/ 	.word	0x00000000
        /*0854*/ 	.short	0x010a
        /*0856*/ 	.byte	0xff
	.zero		1


	//   ....[116]....
        /*0858*/ 	.word	0x0000b660
        /*085c*/ 	.word	0x00000000
        /*0860*/ 	.word	0x000000d0
        /*0864*/ 	.short	0x010a
        /*0866*/ 	.byte	0xff
	.zero		1


	//   ....[117]....
        /*0868*/ 	.word	0x0000b6c0
        /*086c*/ 	.word	0x00000000
        /*0870*/ 	.word	0x000000a0
        /*0874*/ 	.short	0x010a
        /*0876*/ 	.byte	0xff
	.zero		1


	//   ....[118]....
        /*0878*/ 	.word	0x0000b710
        /*087c*/ 	.word	0x00000000
        /*0880*/ 	.word	0x00000090
        /*0884*/ 	.short	0x010a
        /*0886*/ 	.byte	0xff
	.zero		1


	//   ....[119]....
        /*0888*/ 	.word	0x0000b770
        /*088c*/ 	.word	0x00000000
        /*0890*/ 	.word	0x000000a0
        /*0894*/ 	.short	0x010a
        /*0896*/ 	.byte	0xff
	.zero		1


	//   ....[120]....
        /*0898*/ 	.word	0x0000b7d0
        /*089c*/ 	.word	0x00000004
        /*08a0*/ 	.word	0x00000008
        /*08a4*/ 	.short	0x010a
        /*08a6*/ 	.byte	0xff
	.zero		1


	//   ....[121]....
        /*08a8*/ 	.word	0x0000b8b0
        /*08ac*/ 	.word	0x00000002
        /*08b0*/ 	.word	0x00000008
        /*08b4*/ 	.short	0x010a
        /*08b6*/ 	.byte	0xff
	.zero		1


	//   ....[122]....
        /*08b8*/ 	.word	0x0000b900
        /*08bc*/ 	.word	0x00000000
        /*08c0*/ 	.word	0x00000090
        /*08c4*/ 	.short	0x010a
        /*08c6*/ 	.byte	0xff
	.zero		1


	//   ....[123]....
        /*08c8*/ 	.word	0x0000b960
        /*08cc*/ 	.word	0x00000000
        /*08d0*/ 	.word	0x000000c0
        /*08d4*/ 	.short	0x010a
        /*08d6*/ 	.byte	0xff
	.zero		1


	//   ....[124]....
        /*08d8*/ 	.word	0x0000b9c0
        /*08dc*/ 	.word	0x00000000
        /*08e0*/ 	.word	0x00000000
        /*08e4*/ 	.short	0x010a
        /*08e6*/ 	.byte	0xff
	.zero		1


	//   ....[125]....
        /*08e8*/ 	.word	0x0000ba20
        /*08ec*/ 	.word	0x00000000
        /*08f0*/ 	.word	0x00000000
        /*08f4*/ 	.short	0x010a
        /*08f6*/ 	.byte	0xff
	.zero		1


	//   ....[126]....
        /*08f8*/ 	.word	0x0000ba80
        /*08fc*/ 	.word	0x00000000
        /*0900*/ 	.word	0x000000f0
        /*0904*/ 	.short	0x010a
        /*0906*/ 	.byte	0xff
	.zero		1


	//   ....[127]....
        /*0908*/ 	.word	0x0000bad0
        /*090c*/ 	.word	0x00000000
        /*0910*/ 	.word	0x00000090
        /*0914*/ 	.short	0x010a
        /*0916*/ 	.byte	0xff
	.zero		1


	//   ....[128]....
        /*0918*/ 	.word	0x0000bb30
        /*091c*/ 	.word	0x00000000
        /*0920*/ 	.word	0x00000088
        /*0924*/ 	.short	0x010a
        /*0926*/ 	.byte	0xff
	.zero		1


	//   ....[129]....
        /*0928*/ 	.word	0x0000bb90
        /*092c*/ 	.word	0x00000003
        /*0930*/ 	.word	0x00000060
        /*0934*/ 	.short	0x010a
        /*0936*/ 	.byte	0xff
	.zero		1


	//   ....[130]....
        /*0938*/ 	.word	0x0000bbf0
        /*093c*/ 	.word	0x00000003
        /*0940*/ 	.word	0x00000068
        /*0944*/ 	.short	0x010a
        /*0946*/ 	.byte	0xff
	.zero		1


	//   ....[131]....
        /*0948*/ 	.word	0x0000bc50
        /*094c*/ 	.word	0x00000003
        /*0950*/ 	.word	0x00000070
        /*0954*/ 	.short	0x010a
        /*0956*/ 	.byte	0xff
	.zero		1


	//   ....[132]....
        /*0958*/ 	.word	0x0000bcb0
        /*095c*/ 	.word	0x00000003
        /*0960*/ 	.word	0x00000078
        /*0964*/ 	.short	0x010a
        /*0966*/ 	.byte	0xff
	.zero		1


	//   ....[133]....
        /*0968*/ 	.word	0x0000bd10
        /*096c*/ 	.word	0x00000000
        /*0970*/ 	.word	0x00000060
        /*0974*/ 	.short	0x010a
        /*0976*/ 	.byte	0xff
	.zero		1


	//   ....[134]....
        /*0978*/ 	.word	0x0000bd70
        /*097c*/ 	.word	0x00000000
        /*0980*/ 	.word	0x00000068
        /*0984*/ 	.short	0x010a
        /*0986*/ 	.byte	0xff
	.zero		1


	//   ....[135]....
        /*0988*/ 	.word	0x0000bdd0
        /*098c*/ 	.word	0x00000000
        /*0990*/ 	.word	0x00000070
        /*0994*/ 	.short	0x010a
        /*0996*/ 	.byte	0xff
	.zero		1


	//   ....[136]....
        /*0998*/ 	.word	0x0000be20
        /*099c*/ 	.word	0x00000000
        /*09a0*/ 	.word	0x00000090
        /*09a4*/ 	.short	0x010a
        /*09a6*/ 	.byte	0xff
	.zero		1


	//   ....[137]....
        /*09a8*/ 	.word	0x0000be80
        /*09ac*/ 	.word	0x00000002
        /*09b0*/ 	.word	0x00000040
        /*09b4*/ 	.short	0x010a
        /*09b6*/ 	.byte	0xff
	.zero		1


	//   ....[138]....
        /*09b8*/ 	.word	0x0000bed0
        /*09bc*/ 	.word	0x000000b7
        /*09c0*/ 	.word	0x000000b0
        /*09c4*/ 	.short	0x010a
        /*09c6*/ 	.byte	0xff
	.zero		1


	//   ....[139]....
        /*09c8*/ 	.word	0x0000bf20
        /*09cc*/ 	.word	0x00000003
        /*09d0*/ 	.word	0x00000040
        /*09d4*/ 	.short	0x010a
        /*09d6*/ 	.byte	0xff
	.zero		1


	//   ....[140]....
        /*09d8*/ 	.word	0x0000bf70
        /*09dc*/ 	.word	0x00000000
        /*09e0*/ 	.word	0x00000040
        /*09e4*/ 	.short	0x010a
        /*09e6*/ 	.byte	0xff
	.zero		1


	//   ....[141]....
        /*09e8*/ 	.word	0x0000bfc0
        /*09ec*/ 	.word	0x00000003
        /*09f0*/ 	.word	0x00000040
        /*09f4*/ 	.short	0x010a
        /*09f6*/ 	.byte	0xff
	.zero		1


	//----- nvinfo : EIATTR_NUM_MBARRIERS
	.align		4
.L_47:
        /*09f8*/ 	.byte	0x03, 0x38
        /*09fa*/ 	.short	0x001f


	//----- nvinfo : EIATTR_EXIT_INSTR_OFFSETS
	.align		4
        /*09fc*/ 	.byte	0x04, 0x1c
        /*09fe*/ 	.short	(.L_49 - .L_48)


	//   ....[0]....
.L_48:
        /*0a00*/ 	.word	0x000027c0


	//   ....[1]....
        /*0a04*/ 	.word	0x00002cc0


	//   ....[2]....
        /*0a08*/ 	.word	0x00002d20


	//   ....[3]....
        /*0a0c*/ 	.word	0x00003f80


	//   ....[4]....
        /*0a10*/ 	.word	0x00004fe0


	//   ....[5]....
        /*0a14*/ 	.word	0x00005020


	//   ....[6]....
        /*0a18*/ 	.word	0x0000b2b0


	//   ....[7]....
        /*0a1c*/ 	.word	0x0000b330


	//   ....[8]....
        /*0a20*/ 	.word	0x0000b360


	//   ....[9]....
        /*0a24*/ 	.word	0x0000b3d0


	//----- nvinfo : EIATTR_MAX_THREADS
	.align		4
.L_49:
        /*0a28*/ 	.byte	0x04, 0x05
        /*0a2a*/ 	.short	(.L_51 - .L_50)
.L_50:
        /*0a2c*/ 	.word	0x00000100
        /*0a30*/ 	.word	0x00000001
        /*0a34*/ 	.word	0x00000001


	//----- nvinfo : EIATTR_CRS_STACK_SIZE
	.align		4
.L_51:
        /*0a38*/ 	.byte	0x04, 0x1e
        /*0a3a*/ 	.short	(.L_53 - .L_52)
.L_52:
        /*0a3c*/ 	.word	0x00000000


	//----- nvinfo : EIATTR_CBANK_PARAM_SIZE
	.align		4
.L_53:
        /*0a40*/ 	.byte	0x03, 0x19
        /*0a42*/ 	.short	0x0800


	//----- nvinfo : EIATTR_PARAM_CBANK
	.align		4
        /*0a44*/ 	.byte	0x04, 0x0a
        /*0a46*/ 	.short	(.L_55 - .L_54)
	.align		4
.L_54:
        /*0a48*/ 	.word	index@(.nv.constant0._ZN7cutlass13device_kernelINS_4gemm6kernel13GemmUniversalIN4cute5tupleIJiiiiEEENS1_10collective13CollectiveMmaINS1_35MainloopSm100TmaUmmaWarpSpecializedILi4ELi2ELi2ENS5_IJNS4_1CILi2EEENSA_ILi1EEESC_EEEEENS5_IJNSA_ILi256EEESF_NSA_ILi64EEEEEENS_10bfloat16_tENS5_IJlSC_lEEESI_SJ_NS4_8TiledMMAINS4_8MMA_AtomIJNS4_26SM100_MMA_F16BF16_2x1SM_SSISI_SI_fLi256ELi256ELNS4_4UMMA5MajorE0ELSO_0ELNSN_7ScaleInE0ELSP_0EEEEEENS4_6LayoutINS5_IJSC_SC_SC_EEENS5_IJNSA_ILi0EEESU_SU_EEEEENS5_IJNS4_10UnderscoreESX_SX_EEEEENS4_18SM100_TMA_2SM_LOADENS4_14ComposedLayoutINS4_7SwizzleILi3ELi4ELi3EEENS4_18smem_ptr_flag_bitsILi16EEENSS_INS5_IJNSA_ILi8EEESG_EEENS5_IJSG_SC_EEEEEEEvNS4_8identityES10_S1A_vS1B_EENS_8epilogue10collective18CollectiveEpilogueINS1D_23Sm100TmaWarpSpecializedILi4ELi2ELi64ELb1ELb0EEEJNS5_IJNSA_ILi128EEESF_SG_EEENS5_IJNSS_IS1I_SC_EENSS_ISG_SC_EEEEESI_SJ_SI_SJ_NS1D_6fusion15FusionCallbacksIS1H_NS1N_17LinearCombinationISI_fSI_fLNS_15FloatRoundStyleE2EEES1J_S1M_JEEENS4_5SM1004TMEM4LOAD26SM100_TMEM_LOAD_32dp32b64xENS4_13SM90_TMA_LOADES1A_NS4_39AutoVectorizingCopyWithAssumedAlignmentILi128EEENS4_14SM90_TMA_STOREES1A_S1Z_S1Z_EEEvvEEEEvNT_6ParamsE)
        /*0a4c*/ 	.short	0x0380
        /*0a4e*/ 	.short	0x0800


	//----- nvinfo : EIATTR_SW_WAR
	.align		4
.L_55:
        /*0a50*/ 	.byte	0x04, 0x36
        /*0a52*/ 	.short	(.L_57 - .L_56)
.L_56:
        /*0a54*/ 	.word	0x00000008
.L_57:


//--------------------- .nv.callgraph             --------------------------
	.section	.nv.callgraph,"",@"SHT_CUDA_CALLGRAPH"
	.align	4
	.sectionentsize	8
	.align		4
        /*0000*/ 	.word	0x00000000
	.align		4
        /*0004*/ 	.word	0xffffffff
	.align		4
        /*0008*/ 	.word	index@(_ZN7cutlass13device_kernelINS_4gemm6kernel13GemmUniversalIN4cute5tupleIJiiiiEEENS1_10collective13CollectiveMmaINS1_35MainloopSm100TmaUmmaWarpSpecializedILi4ELi2ELi2ENS5_IJNS4_1CILi2EEENSA_ILi1EEESC_EEEEENS5_IJNSA_ILi256EEESF_NSA_ILi64EEEEEENS_10bfloat16_tENS5_IJlSC_lEEESI_SJ_NS4_8TiledMMAINS4_8MMA_AtomIJNS4_26SM100_MMA_F16BF16_2x1SM_SSISI_SI_fLi256ELi256ELNS4_4UMMA5MajorE0ELSO_0ELNSN_7ScaleInE0ELSP_0EEEEEENS4_6LayoutINS5_IJSC_SC_SC_EEENS5_IJNSA_ILi0EEESU_SU_EEEEENS5_IJNS4_10UnderscoreESX_SX_EEEEENS4_18SM100_TMA_2SM_LOADENS4_14ComposedLayoutINS4_7SwizzleILi3ELi4ELi3EEENS4_18smem_ptr_flag_bitsILi16EEENSS_INS5_IJNSA_ILi8EEESG_EEENS5_IJSG_SC_EEEEEEEvNS4_8identityES10_S1A_vS1B_EENS_8epilogue10collective18CollectiveEpilogueINS1D_23Sm100TmaWarpSpecializedILi4ELi2ELi64ELb1ELb0EEEJNS5_IJNSA_ILi128EEESF_SG_EEENS5_IJNSS_IS1I_SC_EENSS_ISG_SC_EEEEESI_SJ_SI_SJ_NS1D_6fusion15FusionCallbacksIS1H_NS1N_17LinearCombinationISI_fSI_fLNS_15FloatRoundStyleE2EEES1J_S1M_JEEENS4_5SM1004TMEM4LOAD26SM100_TMEM_LOAD_32dp32b64xENS4_13SM90_TMA_LOADES1A_NS4_39AutoVectorizingCopyWithAssumedAlignmentILi128EEENS4_14SM90_TMA_STOREES1A_S1Z_S1Z_EEEvvEEEEvNT_6ParamsE)
	.align		4
        /*000c*/ 	.word	index@(__assertfail)
	.align		4
        /*0010*/ 	.word	0x00000000
	.align		4
        /*0014*/ 	.word	0xfffffffe
	.align		4
        /*0018*/ 	.word	0x00000000
	.align		4
        /*001c*/ 	.word	0xfffffffd
	.align		4
        /*0020*/ 	.word	0x00000000
	.align		4
        /*0024*/ 	.word	0xfffffffc


//--------------------- .nv.constant4             --------------------------
	.section	.nv.constant4,"a",@progbits
	.align	8
	.align		8
.nv.constant4:
        /*0000*/ 	.dword	__assertfail
	.align		8
        /*0008*/ 	.dword	__unnamed_1
	.align		8
        /*0010*/ 	.dword	__unnamed_2
	.align		8
        /*0018*/ 	.dword	_ZN39_INTERNAL_37dd82f6_4_k_cu_0f3b7e85_79994cuda3std3__45__cpo5beginE
	.align		8
        /*0020*/ 	.dword	_ZN39_INTERNAL_37dd82f6_4_k_cu_0f3b7e85_79994cuda3std3__45__cpo3endE
	.align		8
        /*0028*/ 	.dword	_ZN39_INTERNAL_37dd82f6_4_k_cu_0f3b7e85_79994cuda3std3__45__cpo6cbeginE
	.align		8
        /*0030*/ 	.dword	_ZN39_INTERNAL_37dd82f6_4_k_cu_0f3b7e85_79994cuda3std3__45__cpo4cendE
	.align		8
        /*0038*/ 	.dword	_ZN39_INTERNAL_37dd82f6_4_k_cu_0f3b7e85_79994cuda3std3__441_GLOBAL__N__37dd82f6_4_k_cu_0f3b7e85_79996ignoreE
	.align		8
        /*0040*/ 	.dword	_ZN39_INTERNAL_37dd82f6_4_k_cu_0f3b7e85_79994cuda3std3__419piecewise_constructE
	.align		8
        /*0048*/ 	.dword	_ZN39_INTERNAL_37dd82f6_4_k_cu_0f3b7e85_79994cuda3std3__48in_placeE
	.align		8
        /*0050*/ 	.dword	_ZN39_INTERNAL_37dd82f6_4_k_cu_0f3b7e85_79994cuda3std6ranges3__45__cpo4swapE
	.align		8
        /*0058*/ 	.dword	_ZN39_INTERNAL_37dd82f6_4_k_cu_0f3b7e85_79994cuda3std6ranges3__45__cpo9iter_moveE
	.align		8
        /*0060*/ 	.dword	_ZN39_INTERNAL_37dd82f6_4_k_cu_0f3b7e85_79994cute7productE
	.align		8
        /*0068*/ 	.dword	_ZN39_INTERNAL_37dd82f6_4_k_cu_0f3b7e85_79994cute1_E
	.align		8
        /*0070*/ 	.dword	$str$25
	.align		8
        /*0078*/ 	.dword	$str$26
	.align		8
        /*0080*/ 	.dword	$str$27
	.align		8
        /*0088*/ 	.dword	$str$28


//--------------------- .text._ZN7cutlass13device_kernelINS_4gemm6kernel13GemmUniversalIN4cute5tupleIJiiiiEEENS1_10collective13CollectiveMmaINS1_35MainloopSm100TmaUmmaWarpSpecializedILi4ELi2ELi2ENS5_IJNS4_1CILi2EEENSA_ILi1EEESC_EEEEENS5_IJNSA_ILi256EEESF_NSA_ILi64EEEEEENS_10bfloat16_tENS5_IJlSC_lEEESI_SJ_NS4_8TiledMMAINS4_8MMA_AtomIJNS4_26SM100_MMA_F16BF16_2x1SM_SSISI_SI_fLi256ELi256ELNS4_4UMMA5MajorE0ELSO_0ELNSN_7ScaleInE0ELSP_0EEEEEENS4_6LayoutINS5_IJSC_SC_SC_EEENS5_IJNSA_ILi0EEESU_SU_EEEEENS5_IJNS4_10UnderscoreESX_SX_EEEEENS4_18SM100_TMA_2SM_LOADENS4_14ComposedLayoutINS4_7SwizzleILi3ELi4ELi3EEENS4_18smem_ptr_flag_bitsILi16EEENSS_INS5_IJNSA_ILi8EEESG_EEENS5_IJSG_SC_EEEEEEEvNS4_8identityES10_S1A_vS1B_EENS_8epilogue10collective18CollectiveEpilogueINS1D_23Sm100TmaWarpSpecializedILi4ELi2ELi64ELb1ELb0EEEJNS5_IJNSA_ILi128EEESF_SG_EEENS5_IJNSS_IS1I_SC_EENSS_ISG_SC_EEEEESI_SJ_SI_SJ_NS1D_6fusion15FusionCallbacksIS1H_NS1N_17LinearCombinationISI_fSI_fLNS_15FloatRoundStyleE2EEES1J_S1M_JEEENS4_5SM1004TMEM4LOAD26SM100_TMEM_LOAD_32dp32b64xENS4_13SM90_TMA_LOADES1A_NS4_39AutoVectorizingCopyWithAssumedAlignmentILi128EEENS4_14SM90_TMA_STOREES1A_S1Z_S1Z_EEEvvEEEEvNT_6ParamsE --------------------------
	.section	.text._ZN7cutlass13device_kernelINS_4gemm6kernel13GemmUniversalIN4cute5tupleIJiiiiEEENS1_10collective13CollectiveMmaINS1_35MainloopSm100TmaUmmaWarpSpecializedILi4ELi2ELi2ENS5_IJNS4_1CILi2EEENSA_ILi1EEESC_EEEEENS5_IJNSA_ILi256EEESF_NSA_ILi64EEEEEENS_10bfloat16_tENS5_IJlSC_lEEESI_SJ_NS4_8TiledMMAINS4_8MMA_AtomIJNS4_26SM100_MMA_F16BF16_2x1SM_SSISI_SI_fLi256ELi256ELNS4_4UMMA5MajorE0ELSO_0ELNSN_7ScaleInE0ELSP_0EEEEEENS4_6LayoutINS5_IJSC_SC_SC_EEENS5_IJNSA_ILi0EEESU_SU_EEEEENS5_IJNS4_10UnderscoreESX_SX_EEEEENS4_18SM100_TMA_2SM_LOADENS4_14ComposedLayoutINS4_7SwizzleILi3ELi4ELi3EEENS4_18smem_ptr_flag_bitsILi16EEENSS_INS5_IJNSA_ILi8EEESG_EEENS5_IJSG_SC_EEEEEEEvNS4_8identityES10_S1A_vS1B_EENS_8epilogue10collective18CollectiveEpilogueINS1D_23Sm100TmaWarpSpecializedILi4ELi2ELi64ELb1ELb0EEEJNS5_IJNSA_ILi128EEESF_SG_EEENS5_IJNSS_IS1I_SC_EENSS_ISG_SC_EEEEESI_SJ_SI_SJ_NS1D_6fusion15FusionCallbacksIS1H_NS1N_17LinearCombinationISI_fSI_fLNS_15FloatRoundStyleE2EEES1J_S1M_JEEENS4_5SM1004TMEM4LOAD26SM100_TMEM_LOAD_32dp32b64xENS4_13SM90_TMA_LOADES1A_NS4_39AutoVectorizingCopyWithAssumedAlignmentILi128EEENS4_14SM90_TMA_STOREES1A_S1Z_S1Z_EEEvvEEEEvNT_6ParamsE,"ax",@progbits
	.align	128
.text._ZN7cutlass13device_kernelINS_4gemm6kernel13GemmUniversalIN4cute5tupleIJiiiiEEENS1_10collective13CollectiveMmaINS1_35MainloopSm100TmaUmmaWarpSpecializedILi4ELi2ELi2ENS5_IJNS4_1CILi2EEENSA_ILi1EEESC_EEEEENS5_IJNSA_ILi256EEESF_NSA_ILi64EEEEEENS_10bfloat16_tENS5_IJlSC_lEEESI_SJ_NS4_8TiledMMAINS4_8MMA_AtomIJNS4_26SM100_MMA_F16BF16_2x1SM_SSISI_SI_fLi256ELi256ELNS4_4UMMA5MajorE0ELSO_0ELNSN_7ScaleInE0ELSP_0EEEEEENS4_6LayoutINS5_IJSC_SC_SC_EEENS5_IJNSA_ILi0EEESU_SU_EEEEENS5_IJNS4_10UnderscoreESX_SX_EEEEENS4_18SM100_TMA_2SM_LOADENS4_14ComposedLayoutINS4_7SwizzleILi3ELi4ELi3EEENS4_18smem_ptr_flag_bitsILi16EEENSS_INS5_IJNSA_ILi8EEESG_EEENS5_IJSG_SC_EEEEEEEvNS4_8identityES10_S1A_vS1B_EENS_8epilogue10collective18CollectiveEpilogueINS1D_23Sm100TmaWarpSpecializedILi4ELi2ELi64ELb1ELb0EEEJNS5_IJNSA_ILi128EEESF_SG_EEENS5_IJNSS_IS1I_SC_EENSS_ISG_SC_EEEEESI_SJ_SI_SJ_NS1D_6fusion15FusionCallbacksIS1H_NS1N_17LinearCombinationISI_fSI_fLNS_15FloatRoundStyleE2EEES1J_S1M_JEEENS4_5SM1004TMEM4LOAD26SM100_TMEM_LOAD_32dp32b64xENS4_13SM90_TMA_LOADES1A_NS4_39AutoVectorizingCopyWithAssumedAlignmentILi128EEENS4_14SM90_TMA_STOREES1A_S1Z_S1Z_EEEvvEEEEvNT_6ParamsE:
        .type           _ZN7cutlass13device_kernelINS_4gemm6kernel13GemmUniversalIN4cute5tupleIJiiiiEEENS1_10collective13CollectiveMmaINS1_35MainloopSm100TmaUmmaWarpSpecializedILi4ELi2ELi2ENS5_IJNS4_1CILi2EEENSA_ILi1EEESC_EEEEENS5_IJNSA_ILi256EEESF_NSA_ILi64EEEEEENS_10bfloat16_tENS5_IJlSC_lEEESI_SJ_NS4_8TiledMMAINS4_8MMA_AtomIJNS4_26SM100_MMA_F16BF16_2x1SM_SSISI_SI_fLi256ELi256ELNS4_4UMMA5MajorE0ELSO_0ELNSN_7ScaleInE0ELSP_0EEEEEENS4_6LayoutINS5_IJSC_SC_SC_EEENS5_IJNSA_ILi0EEESU_SU_EEEEENS5_IJNS4_10UnderscoreESX_SX_EEEEENS4_18SM100_TMA_2SM_LOADENS4_14ComposedLayoutINS4_7SwizzleILi3ELi4ELi3EEENS4_18smem_ptr_flag_bitsILi16EEENSS_INS5_IJNSA_ILi8EEESG_EEENS5_IJSG_SC_EEEEEEEvNS4_8identityES10_S1A_vS1B_EENS_8epilogue10collective18CollectiveEpilogueINS1D_23Sm100TmaWarpSpecializedILi4ELi2ELi64ELb1ELb0EEEJNS5_IJNSA_ILi128EEESF_SG_EEENS5_IJNSS_IS1I_SC_EENSS_ISG_SC_EEEEESI_SJ_SI_SJ_NS1D_6fusion15FusionCallbacksIS1H_NS1N_17LinearCombinationISI_fSI_fLNS_15FloatRoundStyleE2EEES1J_S1M_JEEENS4_5SM1004TMEM4LOAD26SM100_TMEM_LOAD_32dp32b64xENS4_13SM90_TMA_LOADES1A_NS4_39AutoVectorizingCopyWithAssumedAlignmentILi128EEENS4_14SM90_TMA_STOREES1A_S1Z_S1Z_EEEvvEEEEvNT_6ParamsE,@function
        .size           _ZN7cutlass13device_kernelINS_4gemm6kernel13GemmUniversalIN4cute5tupleIJiiiiEEENS1_10collective13CollectiveMmaINS1_35MainloopSm100TmaUmmaWarpSpecializedILi4ELi2ELi2ENS5_IJNS4_1CILi2EEENSA_ILi1EEESC_EEEEENS5_IJNSA_ILi256EEESF_NSA_ILi64EEEEEENS_10bfloat16_tENS5_IJlSC_lEEESI_SJ_NS4_8TiledMMAINS4_8MMA_AtomIJNS4_26SM100_MMA_F16BF16_2x1SM_SSISI_SI_fLi256ELi256ELNS4_4UMMA5MajorE0ELSO_0ELNSN_7ScaleInE0ELSP_0EEEEEENS4_6LayoutINS5_IJSC_SC_SC_EEENS5_IJNSA_ILi0EEESU_SU_EEEEENS5_IJNS4_10UnderscoreESX_SX_EEEEENS4_18SM100_TMA_2SM_LOADENS4_14ComposedLayoutINS4_7SwizzleILi3ELi4ELi3EEENS4_18smem_ptr_flag_bitsILi16EEENSS_INS5_IJNSA_ILi8EEESG_EEENS5_IJSG_SC_EEEEEEEvNS4_8identityES10_S1A_vS1B_EENS_8epilogue10collective18CollectiveEpilogueINS1D_23Sm100TmaWarpSpecializedILi4ELi2ELi64ELb1ELb0EEEJNS5_IJNSA_ILi128EEESF_SG_EEENS5_IJNSS_IS1I_SC_EENSS_ISG_SC_EEEEESI_SJ_SI_SJ_NS1D_6fusion15FusionCallbacksIS1H_NS1N_17LinearCombinationISI_fSI_fLNS_15FloatRoundStyleE2EEES1J_S1M_JEEENS4_5SM1004TMEM4LOAD26SM100_TMEM_LOAD_32dp32b64xENS4_13SM90_TMA_LOADES1A_NS4_39AutoVectorizingCopyWithAssumedAlignmentILi128EEENS4_14SM90_TMA_STOREES1A_S1Z_S1Z_EEEvvEEEEvNT_6ParamsE,(.L_x_191 - _ZN7cutlass13device_kernelINS_4gemm6kernel13GemmUniversalIN4cute5tupleIJiiiiEEENS1_10collective13CollectiveMmaINS1_35MainloopSm100TmaUmmaWarpSpecializedILi4ELi2ELi2ENS5_IJNS4_1CILi2EEENSA_ILi1EEESC_EEEEENS5_IJNSA_ILi256EEESF_NSA_ILi64EEEEEENS_10bfloat16_tENS5_IJlSC_lEEESI_SJ_NS4_8TiledMMAINS4_8MMA_AtomIJNS4_26SM100_MMA_F16BF16_2x1SM_SSISI_SI_fLi256ELi256ELNS4_4UMMA5MajorE0ELSO_0ELNSN_7ScaleInE0ELSP_0EEEEEENS4_6LayoutINS5_IJSC_SC_SC_EEENS5_IJNSA_ILi0EEESU_SU_EEEEENS5_IJNS4_10UnderscoreESX_SX_EEEEENS4_18SM100_TMA_2SM_LOADENS4_14ComposedLayoutINS4_7SwizzleILi3ELi4ELi3EEENS4_18smem_ptr_flag_bitsILi16EEENSS_INS5_IJNSA_ILi8EEESG_EEENS5_IJSG_SC_EEEEEEEvNS4_8identityES10_S1A_vS1B_EENS_8epilogue10collective18CollectiveEpilogueINS1D_23Sm100TmaWarpSpecializedILi4ELi2ELi64ELb1ELb0EEEJNS5_IJNSA_ILi128EEESF_SG_EEENS5_IJNSS_IS1I_SC_EENSS_ISG_SC_EEEEESI_SJ_SI_SJ_NS1D_6fusion15FusionCallbacksIS1H_NS1N_17LinearCombinationISI_fSI_fLNS_15FloatRoundStyleE2EEES1J_S1M_JEEENS4_5SM1004TMEM4LOAD26SM100_TMEM_LOAD_32dp32b64xENS4_13SM90_TMA_LOADES1A_NS4_39AutoVectorizingCopyWithAssumedAlignmentILi128EEENS4_14SM90_TMA_STOREES1A_S1Z_S1Z_EEEvvEEEEvNT_6ParamsE)
        .other          _ZN7cutlass13device_kernelINS_4gemm6kernel13GemmUniversalIN4cute5tupleIJiiiiEEENS1_10collective13CollectiveMmaINS1_35MainloopSm100TmaUmmaWarpSpecializedILi4ELi2ELi2ENS5_IJNS4_1CILi2EEENSA_ILi1EEESC_EEEEENS5_IJNSA_ILi256EEESF_NSA_ILi64EEEEEENS_10bfloat16_tENS5_IJlSC_lEEESI_SJ_NS4_8TiledMMAINS4_8MMA_AtomIJNS4_26SM100_MMA_F16BF16_2x1SM_SSISI_SI_fLi256ELi256ELNS4_4UMMA5MajorE0ELSO_0ELNSN_7ScaleInE0ELSP_0EEEEEENS4_6LayoutINS5_IJSC_SC_SC_EEENS5_IJNSA_ILi0EEESU_SU_EEEEENS5_IJNS4_10UnderscoreESX_SX_EEEEENS4_18SM100_TMA_2SM_LOADENS4_14ComposedLayoutINS4_7SwizzleILi3ELi4ELi3EEENS4_18smem_ptr_flag_bitsILi16EEENSS_INS5_IJNSA_ILi8EEESG_EEENS5_IJSG_SC_EEEEEEEvNS4_8identityES10_S1A_vS1B_EENS_8epilogue10collective18CollectiveEpilogueINS1D_23Sm100TmaWarpSpecializedILi4ELi2ELi64ELb1ELb0EEEJNS5_IJNSA_ILi128EEESF_SG_EEENS5_IJNSS_IS1I_SC_EENSS_ISG_SC_EEEEESI_SJ_SI_SJ_NS1D_6fusion15FusionCallbacksIS1H_NS1N_17LinearCombinationISI_fSI_fLNS_15FloatRoundStyleE2EEES1J_S1M_JEEENS4_5SM1004TMEM4LOAD26SM100_TMEM_LOAD_32dp32b64xENS4_13SM90_TMA_LOADES1A_NS4_39AutoVectorizingCopyWithAssumedAlignmentILi128EEENS4_14SM90_TMA_STOREES1A_S1Z_S1Z_EEEvvEEEEvNT_6ParamsE,@"STO_CUDA_ENTRY STV_DEFAULT"
_ZN7cutlass13device_kernelINS_4gemm6kernel13GemmUniversalIN4cute5tupleIJiiiiEEENS1_10collective13CollectiveMmaINS1_35MainloopSm100TmaUmmaWarpSpecializedILi4ELi2ELi2ENS5_IJNS4_1CILi2EEENSA_ILi1EEESC_EEEEENS5_IJNSA_ILi256EEESF_NSA_ILi64EEEEEENS_10bfloat16_tENS5_IJlSC_lEEESI_SJ_NS4_8TiledMMAINS4_8MMA_AtomIJNS4_26SM100_MMA_F16BF16_2x1SM_SSISI_SI_fLi256ELi256ELNS4_4UMMA5MajorE0ELSO_0ELNSN_7ScaleInE0ELSP_0EEEEEENS4_6LayoutINS5_IJSC_SC_SC_EEENS5_IJNSA_ILi0EEESU_SU_EEEEENS5_IJNS4_10UnderscoreESX_SX_EEEEENS4_18SM100_TMA_2SM_LOADENS4_14ComposedLayoutINS4_7SwizzleILi3ELi4ELi3EEENS4_18smem_ptr_flag_bitsILi16EEENSS_INS5_IJNSA_ILi8EEESG_EEENS5_IJSG_SC_EEEEEEEvNS4_8identityES10_S1A_vS1B_EENS_8epilogue10collective18CollectiveEpilogueINS1D_23Sm100TmaWarpSpecializedILi4ELi2ELi64ELb1ELb0EEEJNS5_IJNSA_ILi128EEESF_SG_EEENS5_IJNSS_IS1I_SC_EENSS_ISG_SC_EEEEESI_SJ_SI_SJ_NS1D_6fusion15FusionCallbacksIS1H_NS1N_17LinearCombinationISI_fSI_fLNS_15FloatRoundStyleE2EEES1J_S1M_JEEENS4_5SM1004TMEM4LOAD26SM100_TMEM_LOAD_32dp32b64xENS4_13SM90_TMA_LOADES1A_NS4_39AutoVectorizingCopyWithAssumedAlignmentILi128EEENS4_14SM90_TMA_STOREES1A_S1Z_S1Z_EEEvvEEEEvNT_6ParamsE:
[----:B------:R-:W1:Y:S01]  /*0000*/  LDC R1, c[0x0][0x37c] ;  /* 0x0000df00ff017b82 */ /* 0x000e620000000800 */
[----:B------:R-:W2:Y:S01]  /*0010*/  S2R R170, SR_TID.X ;  /* 0x0000000000aa7919 */ /* 0x000ea20000002100 */
[----:B------:R-:W3:Y:S06]  /*0020*/  LDCU.64 UR6, c[0x0][0x890] ;  /* 0x00011200ff0677ac */ /* 0x000eec0008000a00 */
[----:B------:R-:W4:Y:S01]  /*0030*/  S2UR UR37, SR_CgaCtaId ;  /* 0x00000000002579c3 */ /* 0x000f220000008800 */
[----:B------:R-:W-:Y:S02]  /*0040*/  PRMT R155, RZ, 0x7610, R155 ;  /* 0x00007610ff9b7816 */ /* 0x000fe4000000009b */
[----:B------:R-:W-:Y:S01]  /*0050*/  ELECT P1, URZ, PT ;  /* 0x0000000000ff782f */ /* 0x000fe20003820000 */
[----:B------:R-:W1:Y:S01]  /*0060*/  LDCU.64 UR46, c[0x0][0x358] ;  /* 0x00006b00ff2e77ac */ /* 0x000e620008000a00 */
[----:B---3--:R-:W-:-:S04]  /*0070*/  UISETP.NE.U32.AND UP0, UPT, UR6, URZ, UPT ;  /* 0x000000ff0600728c */ /* 0x008fc8000bf05070 */
[----:B------:R-:W-:Y:S02]  /*0080*/  UISETP.NE.AND.EX UP0, UPT, UR7, URZ, UPT, UP0 ;  /* 0x000000ff0700728c */ /* 0x000fe4000bf05300 */
[----:B----4-:R-:W-:Y:S02]  /*0090*/  ULOP3.LUT UR5, UR37, 0x1, URZ, 0xc0, !UPT ;  /* 0x0000000125057892 */ /* 0x010fe4000f8ec0ff */
[----:B------:R-:W-:Y:S01]  /*00a0*/  ULOP3.LUT UR4, UR37, 0x1, URZ, 0x3c, !UPT ;  /* 0x0000000125047892 */ /* 0x000fe2000f8e3cff */
[----:B--2---:R-:W-:-:S05]  /*00b0*/  SHF.R.U32.HI R162, RZ, 0x5, R170 ;  /* 0x00000005ffa27819 */ /* 0x004fca00000116aa */
[----:B------:R-:W2:Y:S02]  /*00c0*/  SHFL.IDX PT, R0, R162, RZ, 0x1f ;  /* 0x00001fffa2007589 */ /* 0x000ea400000e0000 */
[----:B--2---:R-:W-:Y:S01]  /*00d0*/  R2UR UR10, R0 ;  /* 0x00000000000a72ca */ /* 0x004fe200000e0000 */
[----:B-1----:R-:W-:-:S14]  /*00e0*/  BRA.U UP0, `(.L_x_0) ;  /* 0x00000001002c7547 */ /* 0x002fdc000b800000 */
[----:B------:R-:W1:Y:S02]  /*00f0*/  LDCU.64 UR8, c[0x0][0x888] ;  /* 0x00011100ff0877ac */ /* 0x000e640008000a00 */
[----:B-1----:R-:W-:-:S04]  /*0100*/  UISETP.NE.U32.AND UP0, UPT, UR8, URZ, UPT ;  /* 0x000000ff0800728c */ /* 0x002fc8000bf05070 */
[----:B------:R-:W-:-:S09]  /*0110*/  UISETP.NE.AND.EX UP0, UPT, UR9, URZ, UPT, UP0 ;  /* 0x000000ff0900728c */ /* 0x000fd2000bf05300 */
[----:B------:R-:W-:Y:S05]  /*0120*/  BRA.U !UP0, `(.L_x_1) ;  /* 0x0000000108107547 */ /* 0x000fea000b800000 */
[----:B------:R-:W1:Y:S02]  /*0130*/  LDC.64 R2, c[0x0][0x888] ;  /* 0x00022200ff027b82 */ /* 0x000e640000000a00 */
[----:B-1----:R1:W5:Y:S01]  /*0140*/  LDG.E R81, desc[UR46][R2.64] ;  /* 0x0000002e02517981 */ /* 0x002362000c1e1900 */
[----:B------:R-:W-:Y:S01]  /*0150*/  HFMA2 R155, -RZ, RZ, 0, 5.9604644775390625e-08 ;  /* 0x00000001ff9b7431 */ /* 0x000fe200000001ff */
[----:B------:R-:W-:Y:S05]  /*0160*/  BRA `(.L_x_0) ;  /* 0x00000000000c7947 */ /* 0x000fea0003800000 */
.L_x_1:
[----:B------:R-:W1:Y:S01]  /*0170*/  LDCU UR8, c[0x0][0x880] ;  /* 0x00011000ff0877ac */ /* 0x000e620008000800 */
[----:B------:R-:W-:Y:S01]  /*0180*/  HFMA2 R155, -RZ, RZ, 0, 5.9604644775390625e-08 ;  /* 0x00000001ff9b7431 */ /* 0x000fe200000001ff */
[----:B-1----:R-:W-:-:S07]  /*0190*/  MOV R81, UR8 ;  /* 0x0000000800517c02 */ /* 0x002fce0008000f00 */
.L_x_0:
[----:B------:R-:W2:Y:S02]  /*01a0*/  LDCU.64 UR8, c[0x0][0x8b0] ;  /* 0x00011600ff0877ac */ /* 0x000ea40008000a00 */
[----:B--2---:R-:W-:-:S04]  /*01b0*/  UISETP.NE.U32.AND UP0, UPT, UR8, URZ, UPT ;  /* 0x000000ff0800728c */ /* 0x004fc8000bf05070 */
[----:B------:R-:W-:-:S09]  /*01c0*/  UISETP.NE.AND.EX UP0, UPT, UR9, URZ, UPT, UP0 ;  /* 0x000000ff0900728c */ /* 0x000fd2000bf05300 */
[----:B------:R-:W-:Y:S05]  /*01d0*/  BRA.U UP0, `(.L_x_2) ;  /* 0x0000000100247547 */ /* 0x000fea000b800000 */
[----:B------:R-:W2:Y:S02]  /*01e0*/  LDCU.64 UR8, c[0x0][0x8a8] ;  /* 0x00011500ff0877ac */ /* 0x000ea40008000a00 */
[----:B--2---:R-:W-:-:S04]  /*01f0*/  UISETP.NE.U32.AND UP0, UPT, UR8, URZ, UPT ;  /* 0x000000ff0800728c */ /* 0x004fc8000bf05070 */
[----:B------:R-:W-:-:S09]  /*0200*/  UISETP.NE.AND.EX UP0, UPT, UR9, URZ, UPT, UP0 ;  /* 0x000000ff0900728c */ /* 0x000fd2000bf05300 */
[----:B------:R-:W-:Y:S05]  /*0210*/  BRA.U !UP0, `(.L_x_3) ;  /* 0x00000001080c7547 */ /* 0x000fea000b800000 */
[----:B------:R-:W2:Y:S02]  /*0220*/  LDC.64 R78, c[0x0][0x8a8] ;  /* 0x00022a00ff4e7b82 */ /* 0x000ea40000000a00 */
[----:B--2---:R2:W5:Y:S01]  /*0230*/  LDG.E R78, desc[UR46][R78.64] ;  /* 0x0000002e4e4e7981 */ /* 0x004562000c1e1900 */
[----:B------:R-:W-:Y:S05]  /*0240*/  BRA `(.L_x_2) ;  /* 0x0000000000087947 */ /* 0x000fea0003800000 */
.L_x_3:
[----:B------:R-:W2:Y:S02]  /*0250*/  LDCU UR8, c[0x0][0x8a0] ;  /* 0x00011400ff0877ac */ /* 0x000ea40008000800 */
[----:B--2---:R-:W-:Y:S02]  /*0260*/  MOV R78, UR8 ;  /* 0x00000008004e7c02 */ /* 0x004fe40008000f00 */
.L_x_2:
[----:B------:R-:W-:Y:S01]  /*0270*/  IMAD.U32 R0, RZ, RZ, UR10 ;  /* 0x0000000aff007e24 */ /* 0x000fe2000f8e00ff */
[----:B------:R-:W-:Y:S04]  /*0280*/  BSSY.RECONVERGENT B0, `(.L_x_4) ;  /* 0x000000c000007945 */ /* 0x000fe80003800200 */
[C---:B------:R-:W-:Y:S02]  /*0290*/  ISETP.NE.OR P2, PT, R0.reuse, 0x1, !P1 ;  /* 0x000000010000780c */ /* 0x040fe40004f45670 */
[----:B------:R-:W-:-:S11]  /*02a0*/  ISETP.NE.OR P0, PT, R0, 0x3, !P1 ;  /* 0x000000030000780c */ /* 0x000fd60004f05670 */
[----:B------:R-:W-:Y:S05]  /*02b0*/  @P2 BRA `(.L_x_5) ;  /* 0x0000000000202947 */ /* 0x000fea0003800000 */
[----:B------:R-:W3:Y:S02]  /*02c0*/  LDCU.64 UR8, c[0x0][0x348] ;  /* 0x00006900ff0877ac */ /* 0x000ee40008000a00 */
[----:B---3--:R-:W-:Y:S02]  /*02d0*/  UIADD3 UR12, UP1, UPT, UR8, 0x80, URZ ;  /* 0x00000080080c7890 */ /* 0x008fe4000ff3e0ff */
[----:B------:R-:W-:Y:S02]  /*02e0*/  UIADD3 UR8, UP0, UPT, UR8, 0x180, URZ ;  /* 0x0000018008087890 */ /* 0x000fe4000ff1e0ff */
[----:B------:R-:W-:Y:S02]  /*02f0*/  UIADD3.X UR13, UPT, UPT, URZ, UR9, URZ, UP1, !UPT ;  /* 0x00000009ff0d7290 */ /* 0x000fe40008ffe4ff */
[----:B------:R-:W-:-:S07]  /*0300*/  UIADD3.X UR9, UPT, UPT, URZ, UR9, URZ, UP0, !UPT ;  /* 0x00000009ff097290 */ /* 0x000fce00087fe4ff */
[----:B------:R3:W-:Y:S02]  /*0310*/  UTMACCTL.PF [UR12] ;  /* 0x000000000c0079b9 */ /* 0x0007e40008040000 */
[----:B------:R3:W-:Y:S02]  /*0320*/  UTMACCTL.PF [UR8] ;  /* 0x00000000080079b9 */ /* 0x0007e40008040000 */
[----:B---3--:R-:W-:Y:S01]  /*0330*/  NOP ;  /* 0x0000000000007918 */ /* 0x008fe20000000000 */
.L_x_5:
[----:B------:R-:W-:Y:S05]  /*0340*/  BSYNC.RECONVERGENT B0 ;  /* 0x0000000000007941 */ /* 0x000fea0003800200 */
.L_x_4:
[----:B------:R-:W-:Y:S04]  /*0350*/  BSSY.RECONVERGENT B0, `(.L_x_6) ;  /* 0x000000a000007945 */ /* 0x000fe80003800200 */
        /* <DEDUP_REMOVED lines=9> */
.L_x_7:
[----:B------:R-:W-:Y:S05]  /*03f0*/  BSYNC.RECONVERGENT B0 ;  /* 0x0000000000007941 */ /* 0x000fea0003800200 */
.L_x_6:
[----:B------:R-:W3:Y:S01]  /*0400*/  LDCU.64 UR8, c[0x0][0x888] ;  /* 0x00011100ff0877ac */ /* 0x000ee20008000a00 */
[----:B------:R-:W-:Y:S02]  /*0410*/  UISETP.EQ.U32.AND UP1, UPT, UR6, URZ, UPT ;  /* 0x000000ff0600728c */ /* 0x000fe4000bf22070 */
[----:B------:R-:W-:Y:S02]  /*0420*/  UPLOP3.LUT UP5, UPT, UPT, UPT, UPT, 0x80, 0x8 ;  /* 0x000000000008789c */ /* 0x000fe40003faf070 */
[----:B---3--:R-:W-:-:S04]  /*0430*/  UISETP.NE.U32.AND UP0, UPT, UR8, URZ, UPT ;  /* 0x000000ff0800728c */ /* 0x008fc8000bf05070 */
[----:B------:R-:W-:-:S04]  /*0440*/  UISETP.NE.AND.EX UP0, UPT, UR9, URZ, UPT, UP0 ;  /* 0x000000ff0900728c */ /* 0x000fc8000bf05300 */
[----:B------:R-:W-:-:S04]  /*0450*/  UISETP.EQ.OR.EX UP2, UPT, UR7, URZ, !UP0, UP1 ;  /* 0x000000ff0700728c */ /* 0x000fc8000c742710 */
[----:B------:R-:W-:-:S05]  /*0460*/  UP2UR UR50, UPR, URZ, 0x4 ;  /* 0x00000004ff327883 */ /* 0x000fca0008000000 */
[----:B------:R-:W-:Y:S07]  /*0470*/  BRA.U !UP2, `(.L_x_8) ;  /* 0x000000010a207547 */ /* 0x000fee000b800000 */
[----:B------:R-:W-:Y:S01]  /*0480*/  UISETP.NE.U32.AND UP2, UPT, UR6, URZ, UPT ;  /* 0x000000ff0600728c */ /* 0x000fe2000bf45070 */
[----:B-----5:R-:W-:Y:S01]  /*0490*/  FSETP.NEU.AND P0, PT, R81, RZ, PT ;  /* 0x000000ff5100720b */ /* 0x020fe20003f0d000 */
[----:B------:R-:W-:Y:S02]  /*04a0*/  USEL UR6, URZ, 0xffffffff, UP0 ;  /* 0xffffffffff067887 */ /* 0x000fe40008000000 */
[----:B------:R-:W-:-:S10]  /*04b0*/  UISETP.NE.AND.EX UP2, UPT, UR7, URZ, UPT, UP2 ;  /* 0x000000ff0700728c */ /* 0x000fd4000bf45320 */
[----:B------:R-:W-:Y:S01]  /*04c0*/  VOTEU.ANY UP1, P0 ;  /* 0x0000000000ff7886 */ /* 0x000fe20000020100 */
[----:B------:R-:W-:-:S04]  /*04d0*/  @!UP2 USEL UR6, URZ, 0xffffffff, UP1 ;  /* 0xffffffffff06a887 */ /* 0x000fc80008800000 */
[----:B------:R-:W-:-:S04]  /*04e0*/  ULOP3.LUT UR6, UR6, 0x1, URZ, 0xc0, !UPT ;  /* 0x0000000106067892 */ /* 0x000fc8000f8ec0ff */
[----:B------:R-:W-:-:S11]  /*04f0*/  UISETP.NE.U32.AND UP5, UPT, UR6, 0x1, UPT ;  /* 0x000000010600788c */ /* 0x000fd6000bfa5070 */
.L_x_8:
[----:B------:R-:W3:Y:S01]  /*0500*/  SHFL.IDX PT, R0, R162, RZ, 0x1f ;  /* 0x00001fffa2007589 */ /* 0x000ee200000e0000 */
[----:B------:R-:W-:-:S04]  /*0510*/  UISETP.NE.AND UP1, UPT, UR10, 0x2, UPT ;  /* 0x000000020a00788c */ /* 0x000fc8000bf25270 */
[----:B------:R-:W-:Y:S02]  /*0520*/  UISETP.EQ.AND UP2, UPT, UR5, URZ, !UP1 ;  /* 0x000000ff0500728c */ /* 0x000fe4000cf42270 */
[----:B------:R-:W-:-:S04]  /*0530*/  USEL UR6, URZ, 0x1, UP1 ;  /* 0x00000001ff067887 */ /* 0x000fc80008800000 */
[----:B------:R-:W-:Y:S02]  /*0540*/  PLOP3.LUT P5, PT, P1, PT, UP2, 0x80, 0x8 ;  /* 0x000000000008781c */ /* 0x000fe40000faf028 */
[----:B---3--:R-:W-:-:S13]  /*0550*/  ISETP.NE.AND P0, PT, R0, RZ, PT ;  /* 0x000000ff0000720c */ /* 0x008fda0003f05270 */
[----:B------:R-:W-:Y:S05]  /*0560*/  @P0 BRA `(.L_x_9) ;  /* 0x0000000000440947 */ /* 0x000fea0003800000 */
[----:B------:R-:W-:Y:S01]  /*0570*/  UMOV UR8, 0x400 ;  /* 0x0000040000087882 */ /* 0x000fe20000000000 */
[----:B------:R-:W-:Y:S01]  /*0580*/  UMOV UR7, 0x1 ;  /* 0x0000000100077882 */ /* 0x000fe20000000000 */
[----:B------:R-:W-:Y:S02]  /*0590*/  ULEA UR8, UR37, UR8, 0x18 ;  /* 0x0000000825087291 */ /* 0x000fe4000f8ec0ff */
[----:B------:R-:W-:-:S04]  /*05a0*/  UIADD3 UR12, UPT, UPT, -UR7, 0x100000, URZ ;  /* 0x00100000070c7890 */ /* 0x000fc8000fffe1ff */
[----:B------:R-:W-:Y:S02]  /*05b0*/  USHF.L.U32 UR13, UR12, 0xb, URZ ;  /* 0x0000000b0c0d7899 */ /* 0x000fe400080006ff */
[----:B------:R-:W-:Y:S01]  /*05c0*/  USHF.L.U32 UR12, UR12, 0x1, URZ ;  /* 0x000000010c0c7899 */ /* 0x000fe200080006ff */
[----:B------:R-:W-:Y:S01]  /*05d0*/  ELECT P0, URZ, PT ;  /* 0x0000000000ff782f */ /* 0x000fe20003800000 */
[----:B------:R-:W3:Y:S10]  /*05e0*/  FENCE.VIEW.ASYNC.S ;  /* 0x00000000000073c6 */ /* 0x000ef40000000000 */
[----:B---3--:R3:W4:Y:S01]  /*05f0*/  SYNCS.EXCH.64 URZ, [UR8], UR12 ;  /* 0x0000000c08ff75b2 */ /* 0x0087220008000100 */
[----:B------:R3:W1:Y:S01]  /*0600*/  SYNCS.EXCH.64 URZ, [UR8+0x20], UR12 ;  /* 0x0000200c08ff75b2 */ /* 0x0006620008000100 */
[----:B------:R3:W1:Y:S01]  /*0610*/  SYNCS.EXCH.64 URZ, [UR8+0x8], UR12 ;  /* 0x0000080c08ff75b2 */ /* 0x0006620008000100 */
[----:B------:R3:W1:Y:S01]  /*0620*/  SYNCS.EXCH.64 URZ, [UR8+0x28], UR12 ;  /* 0x0000280c08ff75b2 */ /* 0x0006620008000100 */
[----:B------:R3:W1:Y:S01]  /*0630*/  SYNCS.EXCH.64 URZ, [UR8+0x10], UR12 ;  /* 0x0000100c08ff75b2 */ /* 0x0006620008000100 */
[----:B------:R3:W1:Y:S01]  /*0640*/  SYNCS.EXCH.64 URZ, [UR8+0x30], UR12 ;  /* 0x0000300c08ff75b2 */ /* 0x0006620008000100 */
[----:B------:R3:W1:Y:S01]  /*0650*/  SYNCS.EXCH.64 URZ, [UR8+0x18], UR12 ;  /* 0x0000180c08ff75b2 */ /* 0x0006620008000100 */
[----:B------:R3:W1:Y:S01]  /*0660*/  SYNCS.EXCH.64 URZ, [UR8+0x38], UR12 ;  /* 0x0000380c08ff75b2 */ /* 0x0006620008000100 */
[----:B------:R-:W-:Y:S01]  /*0670*/  NOP ;  /* 0x0000000000007918 */ /* 0x000fe20000000000 */
.L_x_9:
[----:B------:R-:W2:Y:S01]  /*0680*/  SHFL.IDX PT, R0, R162, RZ, 0x1f ;  /* 0x00001fffa2007589 */ /* 0x000ea200000e0000 */
[----:B------:R-:W-:Y:S01]  /*0690*/  NOP ;  /* 0x0000000000007918 */ /* 0x000fe20000000000 */
[----:B--2---:R-:W-:-:S13]  /*06a0*/  ISETP.NE.AND P0, PT, R0, 0x1, PT ;  /* 0x000000010000780c */ /* 0x004fda0003f05270 */
[----:B------:R-:W-:Y:S05]  /*06b0*/  @P0 BRA `(.L_x_10) ;  /* 0x0000000000540947 */ /* 0x000fea0003800000 */
[----:B------:R-:W-:Y:S01]  /*06c0*/  UMOV UR9, 0x400 ;  /* 0x0000040000097882 */ /* 0x000fe20000000000 */
[----:B---3--:R-:W-:Y:S01]  /*06d0*/  UMOV UR8, 0x20 ;  /* 0x0000002000087882 */ /* 0x008fe20000000000 */
[----:B------:R-:W-:Y:S01]  /*06e0*/  UMOV UR7, 0x80 ;  /* 0x0000008000077882 */ /* 0x000fe20000000000 */
[----:B------:R-:W-:Y:S02]  /*06f0*/  ULEA UR9, UR37, UR9, 0x18 ;  /* 0x0000000925097291 */ /* 0x000fe4000f8ec0ff */
[----:B------:R-:W-:-:S04]  /*0700*/  UIADD3 UR12, UPT, UPT, -UR8, 0x100000, URZ ;  /* 0x00100000080c7890 */ /* 0x000fc8000fffe1ff */
[----:B------:R-:W-:Y:S02]  /*0710*/  USHF.L.U32 UR13, UR12, 0xb, URZ ;  /* 0x0000000b0c0d7899 */ /* 0x000fe400080006ff */
[----:B------:R-:W-:Y:S02]  /*0720*/  USHF.L.U32 UR12, UR12, 0x1, URZ ;  /* 0x000000010c0c7899 */ /* 0x000fe400080006ff */
[----:B------:R-:W-:-:S04]  /*0730*/  UIADD3 UR14, UPT, UPT, -UR7, 0x100000, URZ ;  /* 0x00100000070e7890 */ /* 0x000fc8000fffe1ff */
[----:B------:R-:W-:Y:S02]  /*0740*/  USHF.L.U32 UR15, UR14, 0xb, URZ ;  /* 0x0000000b0e0f7899 */ /* 0x000fe400080006ff */
[----:B------:R-:W-:Y:S01]  /*0750*/  USHF.L.U32 UR14, UR14, 0x1, URZ ;  /* 0x000000010e0e7899 */ /* 0x000fe200080006ff */
[----:B------:R-:W-:Y:S01]  /*0760*/  ELECT P0, URZ, PT ;  /* 0x0000000000ff782f */ /* 0x000fe20003800000 */
[----:B------:R-:W2:Y:S02]  /*0770*/  FENCE.VIEW.ASYNC.S ;  /* 0x00000000000073c6 */ /* 0x000ea40000000000 */
[----:B--2---:R2:W3:Y:S08]  /*0780*/  SYNCS.EXCH.64 URZ, [UR9+0x40], UR12 ;  /* 0x0000400c09ff75b2 */ /* 0x0044f00008000100 */
        /* <DEDUP_REMOVED lines=8> */
.L_x_10:
[----:B------:R-:W4:Y:S01]  /*0810*/  SHFL.IDX PT, R0, R162, RZ, 0x1f ;  /* 0x00001fffa2007589 */ /* 0x000f2200000e0000 */
[----:B------:R-:W-:Y:S01]  /*0820*/  NOP ;  /* 0x0000000000007918 */ /* 0x000fe20000000000 */
[----:B----4-:R-:W-:-:S13]  /*0830*/  ISETP.NE.AND P0, PT, R0, 0x3, PT ;  /* 0x000000030000780c */ /* 0x010fda0003f05270 */
[----:B------:R-:W-:Y:S05]  /*0840*/  @P0 BRA `(.L_x_11) ;  /* 0x00000000002c0947 */ /* 0x000fea0003800000 */
[----:B---3--:R-:W-:Y:S01]  /*0850*/  UMOV UR8, 0x400 ;  /* 0x0000040000087882 */ /* 0x008fe20000000000 */
[----:B------:R-:W-:Y:S01]  /*0860*/  UMOV UR7, 0x20 ;  /* 0x0000002000077882 */ /* 0x000fe20000000000 */
[----:B------:R-:W-:Y:S02]  /*0870*/  ULEA UR8, UR37, UR8, 0x18 ;  /* 0x0000000825087291 */ /* 0x000fe4000f8ec0ff */
[----:B--2---:R-:W-:-:S04]  /*0880*/  UIADD3 UR12, UPT, UPT, -UR7, 0x100000, URZ ;  /* 0x00100000070c7890 */ /* 0x004fc8000fffe1ff */
[----:B------:R-:W-:Y:S02]  /*0890*/  USHF.L.U32 UR13, UR12, 0xb, URZ ;  /* 0x0000000b0c0d7899 */ /* 0x000fe400080006ff */
[----:B------:R-:W-:Y:S01]  /*08a0*/  USHF.L.U32 UR12, UR12, 0x1, URZ ;  /* 0x000000010c0c7899 */ /* 0x000fe200080006ff */
[----:B------:R-:W-:Y:S01]  /*08b0*/  ELECT P0, URZ, PT ;  /* 0x0000000000ff782f */ /* 0x000fe20003800000 */
[----:B------:R-:W2:Y:S10]  /*08c0*/  FENCE.VIEW.ASYNC.S ;  /* 0x00000000000073c6 */ /* 0x000eb40000000000 */
[----:B--2---:R4:W2:Y:S01]  /*08d0*/  SYNCS.EXCH.64 URZ, [UR8+0x80], UR12 ;  /* 0x0000800c08ff75b2 */ /* 0x0048a20008000100 */
[----:B------:R4:W3:Y:S02]  /*08e0*/  SYNCS.EXCH.64 URZ, [UR8+0x88], UR12 ;  /* 0x0000880c08ff75b2 */ /* 0x0008e40008000100 */
[----:B----4-:R-:W-:Y:S01]  /*08f0*/  NOP ;  /* 0x0000000000007918 */ /* 0x010fe20000000000 */
.L_x_11:
[----:B------:R-:W4:Y:S01]  /*0900*/  SHFL.IDX PT, R0, R162, RZ, 0x1f ;  /* 0x00001fffa2007589 */ /* 0x000f2200000e0000 */
[----:B------:R-:W-:Y:S01]  /*0910*/  NOP ;  /* 0x0000000000007918 */ /* 0x000fe20000000000 */
[----:B----4-:R-:W-:-:S13]  /*0920*/  ISETP.NE.AND P0, PT, R0, 0x4, PT ;  /* 0x000000040000780c */ /* 0x010fda0003f05270 */
[----:B------:R-:W-:Y:S05]  /*0930*/  @P0 BRA `(.L_x_12) ;  /* 0x0000000000480947 */ /* 0x000fea0003800000 */
[----:B--2---:R-:W-:Y:S01]  /*0940*/  UMOV UR9, 0x1e0 ;  /* 0x000001e000097882 */ /* 0x004fe20000000000 */
[----:B---3--:R-:W-:Y:S01]  /*0950*/  UMOV UR8, 0x400 ;  /* 0x0000040000087882 */ /* 0x008fe20000000000 */
[----:B------:R-:W-:Y:S01]  /*0960*/  USEL UR9, UR9, 0x1a0, UP5 ;  /* 0x000001a009097887 */ /* 0x000fe2000a800000 */
        /* <DEDUP_REMOVED lines=10> */
[----:B--2---:R4:W2:Y:S08]  /*0a10*/  SYNCS.EXCH.64 URZ, [UR8+0x90], UR12 ;  /* 0x0000900c08ff75b2 */ /* 0x0048b00008000100 */
[----:B------:R4:W3:Y:S01]  /*0a20*/  SYNCS.EXCH.64 URZ, [UR8+0xa0], UR14 ;  /* 0x0000a00e08ff75b2 */ /* 0x0008e20008000100 */
[----:B------:R4:W1:Y:S01]  /*0a30*/  SYNCS.EXCH.64 URZ, [UR8+0x98], UR12 ;  /* 0x0000980c08ff75b2 */ /* 0x0008620008000100 */
[----:B------:R4:W1:Y:S02]  /*0a40*/  SYNCS.EXCH.64 URZ, [UR8+0xa8], UR14 ;  /* 0x0000a80e08ff75b2 */ /* 0x0008640008000100 */
[----:B----4-:R-:W-:Y:S01]  /*0a50*/  NOP ;  /* 0x0000000000007918 */ /* 0x010fe20000000000 */
.L_x_12:
[----:B------:R-:W4:Y:S01]  /*0a60*/  SHFL.IDX PT, R0, R162, RZ, 0x1f ;  /* 0x00001fffa2007589 */ /* 0x000f2200000e0000 */
[----:B------:R-:W-:Y:S01]  /*0a70*/  NOP ;  /* 0x0000000000007918 */ /* 0x000fe20000000000 */
[----:B----4-:R-:W-:-:S13]  /*0a80*/  ISETP.NE.AND P0, PT, R0, 0x5, PT ;  /* 0x000000050000780c */ /* 0x010fda0003f05270 */
[----:B------:R-:W-:Y:S05]  /*0a90*/  @P0 BRA `(.L_x_13) ;  /* 0x0000000000440947 */ /* 0x000fea0003800000 */
[----:B--2---:R-:W-:Y:S01]  /*0aa0*/  UMOV UR9, 0x400 ;  /* 0x0000040000097882 */ /* 0x004fe20000000000 */
        /* <DEDUP_REMOVED lines=16> */
.L_x_13:
[----:B------:R-:W4:Y:S01]  /*0bb0*/  SHFL.IDX PT, R0, R162, RZ, 0x1f ;  /* 0x00001fffa2007589 */ /* 0x000f2200000e0000 */
[----:B------:R-:W-:Y:S01]  /*0bc0*/  ISETP.NE.OR P1, PT, RZ, UR10, !P1 ;  /* 0x0000000aff007c0c */ /* 0x000fe2000cf25670 */
        /* <DEDUP_REMOVED lines=12> */
[----:B------:R4:W3:Y:S01]  /*0c90*/  SYNCS.EXCH.64 URZ, [UR8+0xe0], UR12 ;  /* 0x0000e00c08ff75b2 */ /* 0x0008e20008000100 */
[----:B------:R4:W1:Y:S01]  /*0ca0*/  SYNCS.EXCH.64 URZ, [UR8+0xd8], UR12 ;  /* 0x0000d80c08ff75b2 */ /* 0x0008620008000100 */
[----:B------:R4:W1:Y:S02]  /*0cb0*/  SYNCS.EXCH.64 URZ, [UR8+0xe8], UR12 ;  /* 0x0000e80c08ff75b2 */ /* 0x0008640008000100 */
[----:B----4-:R-:W-:Y:S01]  /*0cc0*/  NOP ;  /* 0x0000000000007918 */ /* 0x010fe20000000000 */
.L_x_14:
[----:B------:R-:W-:Y:S01]  /*0cd0*/  VOTEU.ALL UP1, P1 ;  /* 0x0000000000ff7886 */ /* 0x000fe20000820000 */
[----:B---3--:R-:W3:Y:S01]  /*0ce0*/  LDCU UR8, c[0x0][0x36c] ;  /* 0x00006d80ff0877ac */ /* 0x008ee20008000800 */
[----:B------:R-:W-:Y:S01]  /*0cf0*/  NOP ;  /* 0x0000000000007918 */ /* 0x000fe20000000000 */
[----:B------:R-:W-:Y:S01]  /*0d00*/  LOP3.LUT R10, R170, 0x1f, RZ, 0xc0, !PT ;  /* 0x0000001faa0a7812 */ /* 0x000fe200078ec0ff */
[----:B--2---:R-:W-:Y:S01]  /*0d10*/  UMOV UR12, 0x20 ;  /* 0x00000020000c7882 */ /* 0x004fe20000000000 */
[----:B------:R-:W-:Y:S01]  /*0d20*/  @!UP1 UMOV UR7, 0x400 ;  /* 0x0000040000079882 */ /* 0x000fe20000000000 */
[----:B------:R-:W-:-:S04]  /*0d30*/  @!UP1 UIADD3 UR12, UPT, UPT, -UR12, 0x100000, URZ ;  /* 0x001000000c0c9890 */ /* 0x000fc8000fffe1ff */
[----:B------:R-:W-:Y:S02]  /*0d40*/  @!UP1 USHF.L.U32 UR13, UR12, 0xb, URZ ;  /* 0x0000000b0c0d9899 */ /* 0x000fe400080006ff */
[----:B------:R-:W-:Y:S02]  /*0d50*/  @!UP1 USHF.L.U32 UR12, UR12, 0x1, URZ ;  /* 0x000000010c0c9899 */ /* 0x000fe400080006ff */
[----:B------:R-:W-:Y:S01]  /*0d60*/  @!UP1 ULEA UR7, UR37, UR7, 0x18 ;  /* 0x0000000725079291 */ /* 0x000fe2000f8ec0ff */
[----:B------:R-:W-:Y:S01]  /*0d70*/  VOTEU.ALL UP1, P1 ;  /* 0x0000000000ff7886 */ /* 0x000fe20000820000 */
[----:B------:R-:W-:Y:S01]  /*0d80*/  UISETP.NE.AND UP4, UPT, UR10, URZ, UPT ;  /* 0x000000ff0a00728c */ /* 0x000fe2000bf85270 */
[----:B------:R-:W2:Y:S09]  /*0d90*/  FENCE.VIEW.ASYNC.S ;  /* 0x00000000000073c6 */ /* 0x000eb20000000000 */
[----:B--2---:R2:W4:Y:S01]  /*0da0*/  @!UP1 SYNCS.EXCH.64 URZ, [UR7+0xf0], UR12 ;  /* 0x0000f00c07ff95b2 */ /* 0x0045220008000100 */
[----:B---3--:R-:W-:-:S09]  /*0db0*/  UISETP.EQ.U32.AND UP1, UPT, UR8, 0x1, UPT ;  /* 0x000000010800788c */ /* 0x008fd2000bf22070 */
[----:B------:R-:W-:Y:S05]  /*0dc0*/  BRA.U !UP1, `(.L_x_15) ;  /* 0x0000000109087547 */ /* 0x000fea000b800000 */
[----:B-1--4-:R-:W-:Y:S01]  /*0dd0*/  UCGABAR_ARV ;  /* 0x00000000000079c7 */ /* 0x012fe20008000000 */
[----:B------:R-:W-:Y:S05]  /*0de0*/  BRA `(.L_x_16) ;  /* 0x0000000000047947 */ /* 0x000fea0003800000 */
.L_x_15:
[----:B-1--4-:R-:W-:Y:S01]  /*0df0*/  NOP ;  /* 0x0000000000007918 */ /* 0x012fe20000000000 */
.L_x_16:
[----:B------:R-:W1:Y:S01]  /*0e00*/  S2R R11, SR_CTAID.X ;  /* 0x00000000000b7919 */ /* 0x000e620000002500 */
[----:B------:R-:W-:-:S05]  /*0e10*/  CS2R.32 R156, SR_CgaSize ;  /* 0x00000000009c7805 */ /* 0x000fca0000008a00 */
[----:B------:R-:W-:-:S05]  /*0e20*/  IMAD R156, R156, -0xa0, RZ ;  /* 0xffffff609c9c7824 */ /* 0x000fca00078e02ff */
[----:B------:R-:W-:-:S14]  /*0e30*/  R2UR UR8, R156 ;  /* 0x000000009c0872ca */ /* 0x000fdc00000e0000 */
[----:B------:R-:W3:Y:S01]  /*0e40*/  LDCU UR8, c[0x0][UR8+0x2b0] ;  /* 0x00005600080877ac */ /* 0x000ee20008000800 */
[----:B------:R-:W-:-:S05]  /*0e50*/  CS2R.32 R0, SR_CgaSize ;  /* 0x0000000000007805 */ /* 0x000fca0000008a00 */
[----:B------:R-:W-:-:S06]  /*0e60*/  IMAD R0, R0, -0xa0, RZ ;  /* 0xffffff6000007824 */ /* 0x000fcc00078e02ff */
[----:B------:R-:W4:Y:S01]  /*0e70*/  LDC R0, c[0x0][R0+0x2a0] ;  /* 0x0000a80000007b82 */ /* 0x000f220000000800 */
[----:B------:R-:W-:Y:S01]  /*0e80*/  PRMT R8, RZ, 0x7610, R8 ;  /* 0x00007610ff087816 */ /* 0x000fe20000000008 */
[----:B------:R-:W3:Y:S01]  /*0e90*/  S2R R20, SR_CTAID.Y ;  /* 0x0000000000147919 */ /* 0x000ee20000002600 */
[----:B------:R-:W-:-:S05]  /*0ea0*/  CS2R.32 R156, SR_CgaSize ;  /* 0x00000000009c7805 */ /* 0x000fca0000008a00 */
[----:B------:R-:W-:-:S05]  /*0eb0*/  IMAD R156, R156, -0xa0, RZ ;  /* 0xffffff609c9c7824 */ /* 0x000fca00078e02ff */
[----:B--2---:R-:W-:-:S14]  /*0ec0*/  R2UR UR7, R156 ;  /* 0x000000009c0772ca */ /* 0x004fdc00000e0000 */
[----:B------:R-:W2:Y:S01]  /*0ed0*/  LDCU UR7, c[0x0][UR7+0x2b4] ;  /* 0x00005680070777ac */ /* 0x000ea20008000800 */
[----:B------:R-:W-:Y:S01]  /*0ee0*/  UISETP.NE.AND UP2, UPT, UR10, 0x2, UPT ;  /* 0x000000020a00788c */ /* 0x000fe2000bf45270 */
[----:B------:R-:W3:Y:S01]  /*0ef0*/  LDC R9, c[0x0][0xb24] ;  /* 0x0002c900ff097b82 */ /* 0x000ee20000000800 */
[----:B------:R-:W-:-:S05]  /*0f00*/  CS2R.32 R154, SR_CgaSize ;  /* 0x00000000009a7805 */ /* 0x000fca0000008a00 */
[----:B------:R-:W-:-:S06]  /*0f10*/  IMAD R154, R154, -0xa0, RZ ;  /* 0xffffff609a9a7824 */ /* 0x000fcc00078e02ff */
[----:B------:R-:W4:Y:S08]  /*0f20*/  LDC R154, c[0x0][R154+0x2a4] ;  /* 0x0000a9009a9a7b82 */ /* 0x000f300000000800 */
[----:B------:R-:W4:Y:S01]  /*0f30*/  LDC R72, c[0x0][0xb24] ;  /* 0x0002c900ff487b82 */ /* 0x000f220000000800 */
[----:B-1----:R-:W-:Y:S01]  /*0f40*/  I2FP.F32.U32 R4, R11 ;  /* 0x0000000b00047245 */ /* 0x002fe20000201000 */
[----:B------:R-:W-:-:S06]  /*0f50*/  IMAD.MOV.U32 R21, RZ, RZ, R11 ;  /* 0x000000ffff157224 */ /* 0x000fcc00078e000b */
[----:B------:R-:W1:Y:S01]  /*0f60*/  S2UR UR36, SR_CTAID.Z ;  /* 0x00000000002479c3 */ /* 0x000e620000002700 */
[----:B---3--:R-:W-:Y:S02]  /*0f70*/  ISETP.GE.AND P0, PT, R9, 0x1, PT ;  /* 0x000000010900780c */ /* 0x008fe40003f06270 */
[----:B------:R-:W-:Y:S01]  /*0f80*/  I2FP.F32.U32 R2, R20 ;  /* 0x0000001400027245 */ /* 0x000fe20000201000 */
[----:B------:R-:W-:-:S04]  /*0f90*/  FMUL R4, R4, UR8 ;  /* 0x0000000804047c20 */ /* 0x000fc80008400000 */
[----:B--2---:R-:W-:Y:S01]  /*0fa0*/  FMUL R2, R2, UR7 ;  /* 0x0000000702027c20 */ /* 0x004fe20008400000 */
[----:B------:R-:W2:Y:S01]  /*0fb0*/  F2I.U32.TRUNC.NTZ R156, R4 ;  /* 0x00000004009c7305 */ /* 0x000ea2000020f000 */
[----:B------:R-:W3:Y:S07]  /*0fc0*/  LDCU UR7, c[0x0][0xb30] ;  /* 0x00016600ff0777ac */ /* 0x000eee0008000800 */
[----:B------:R-:W1:Y:S01]  /*0fd0*/  F2I.U32.TRUNC.NTZ R3, R2 ;  /* 0x0000000200037305 */ /* 0x000e62000020f000 */
[----:B--2---:R-:W-:-:S04]  /*0fe0*/  IMAD.MOV R156, RZ, RZ, -R156 ;  /* 0x000000ffff9c7224 */ /* 0x004fc800078e0a9c */
[----:B----4-:R-:W-:Y:S01]  /*0ff0*/  IMAD R156, R0, R156, R11 ;  /* 0x0000009c009c7224 */ /* 0x010fe200078e020b */
[----:B------:R-:W-:Y:S01]  /*1000*/  PRMT R0, RZ, 0x7610, R0 ;  /* 0x00007610ff007816 */ /* 0x000fe20000000000 */
[----:B---3--:R-:W-:Y:S01]  /*1010*/  UISETP.NE.AND UP3, UPT, UR7, 0x1, UPT ;  /* 0x000000010700788c */ /* 0x008fe2000bf65270 */
[----:B-1----:R-:W-:-:S05]  /*1020*/  IADD3 R3, PT, PT, -R3, RZ, RZ ;  /* 0x000000ff03037210 */ /* 0x002fca0007ffe1ff */
[----:B------:R-:W-:Y:S01]  /*1030*/  IMAD R154, R154, R3, R20 ;  /* 0x000000039a9a7224 */ /* 0x000fe200078e0214 */
[----:B------:R-:W-:Y:S06]  /*1040*/  BRA.U UP4, `(.L_x_17) ;  /* 0x0000000104247547 */ /* 0x000fec000b800000 */
[----:B------:R-:W-:Y:S01]  /*1050*/  ISETP.NE.AND P1, PT, R154, RZ, PT ;  /* 0x000000ff9a00720c */ /* 0x000fe20003f25270 */
[----:B------:R-:W-:Y:S01]  /*1060*/  IMAD.MOV.U32 R0, RZ, RZ, 0x3 ;  /* 0x00000003ff007424 */ /* 0x000fe200078e00ff */
[C---:B------:R-:W-:Y:S02]  /*1070*/  LOP3.LUT R3, R156.reuse, 0xfffffffe, RZ, 0xc0, !PT ;  /* 0xfffffffe9c037812 */ /* 0x040fe400078ec0ff */
[----:B------:R-:W-:Y:S02]  /*1080*/  ISETP.LT.U32.OR P1, PT, R156, 0x2, !P1 ;  /* 0x000000029c00780c */ /* 0x000fe40004f21470 */
[----:B------:R-:W-:Y:S02]  /*1090*/  SHF.L.U32 R0, R0, R3, RZ ;  /* 0x0000000300007219 */ /* 0x000fe400000006ff */
[----:B------:R-:W-:Y:S02]  /*10a0*/  SEL R5, RZ, 0x1, !P1 ;  /* 0x00000001ff057807 */ /* 0x000fe40004800000 */
[----:B------:R-:W-:-:S05]  /*10b0*/  SEL R2, RZ, 0x2, !P1 ;  /* 0x00000002ff027807 */ /* 0x000fca0004800000 */
[----:B------:R-:W-:-:S05]  /*10c0*/  IMAD.IADD R2, R5, 0x1, R2 ;  /* 0x0000000105027824 */ /* 0x000fca00078e0202 */
[----:B------:R-:W-:Y:S02]  /*10d0*/  PRMT R8, R2, 0x7610, R8 ;  /* 0x0000761002087816 */ /* 0x000fe40000000008 */
.L_x_17:
[----:B------:R-:W-:Y:S05]  /*10e0*/  @!P0 BRA `(.L_x_18) ;  /* 0x0000000000b88947 */ /* 0x000fea0003800000 */
[----:B------:R-:W1:Y:S01]  /*10f0*/  LDC.64 R4, c[0x0][0xb18] ;  /* 0x0002c600ff047b82 */ /* 0x000e620000000a00 */
[----:B------:R-:W-:-:S07]  /*1100*/  ISETP.NE.AND P0, PT, R9, 0x1, PT ;  /* 0x000000010900780c */ /* 0x000fce0003f05270 */
[----:B------:R-:W2:Y:S08]  /*1110*/  LDC R14, c[0x0][0xb0c] ;  /* 0x0002c300ff0e7b82 */ /* 0x000eb00000000800 */
[----:B------:R-:W3:Y:S08]  /*1120*/  LDC R13, c[0x0][0x370] ;  /* 0x0000dc00ff0d7b82 */ /* 0x000ef00000000800 */
[----:B------:R-:W4:Y:S01]  /*1130*/  LDC R16, c[0x0][0x374] ;  /* 0x0000dd00ff107b82 */ /* 0x000f220000000800 */
[----:B-1----:R-:W-:-:S07]  /*1140*/  ISETP.NE.AND P1, PT, R4, 0x1, PT ;  /* 0x000000010400780c */ /* 0x002fce0003f25270 */
[----:B------:R-:W3:Y:S01]  /*1150*/  LDC.64 R6, c[0x0][0xb10] ;  /* 0x0002c400ff067b82 */ /* 0x000ee20000000a00 */
[----:B--2---:R-:W-:-:S07]  /*1160*/  ISETP.NE.AND P2, PT, R14, 0x1, PT ;  /* 0x000000010e00780c */ /* 0x004fce0003f45270 */
[----:B------:R-:W1:Y:S08]  /*1170*/  LDC R12, c[0x0][0xb20] ;  /* 0x0002c800ff0c7b82 */ /* 0x000e700000000800 */
[----:B------:R-:W2:Y:S01]  /*1180*/  LDC.64 R2, c[0x0][0xb28] ;  /* 0x0002ca00ff027b82 */ /* 0x000ea20000000a00 */
[----:B----4-:R-:W-:-:S04]  /*1190*/  IMAD.HI.U32 R15, R16, R5, RZ ;  /* 0x00000005100f7227 */ /* 0x010fc800078e00ff */
[----:B------:R-:W-:-:S04]  /*11a0*/  IMAD.HI.U32 R5, R20, R5, RZ ;  /* 0x0000000514057227 */ /* 0x000fc800078e00ff */
[----:B---3--:R-:W-:-:S04]  /*11b0*/  IMAD.HI.U32 R18, R13, R6, RZ ;  /* 0x000000060d127227 */ /* 0x008fc800078e00ff */
[C---:B------:R-:W-:Y:S01]  /*11c0*/  IMAD.HI.U32 R22, R11.reuse, R6, RZ ;  /* 0x000000060b167227 */ /* 0x040fe200078e00ff */
[-C--:B------:R-:W-:Y:S02]  /*11d0*/  @P2 SHF.R.U32.HI R13, RZ, R7.reuse, R18 ;  /* 0x00000007ff0d2219 */ /* 0x080fe40000011612 */
[-C--:B-1----:R-:W-:Y:S02]  /*11e0*/  @P1 SHF.R.U32.HI R16, RZ, R12.reuse, R15 ;  /* 0x0000000cff101219 */ /* 0x082fe4000001160f */
[----:B------:R-:W-:Y:S02]  /*11f0*/  SHF.R.U32.HI R5, RZ, R12, R5 ;  /* 0x0000000cff057219 */ /* 0x000fe40000011605 */
[----:B------:R-:W-:Y:S02]  /*1200*/  SHF.R.U32.HI R22, RZ, R7, R22 ;  /* 0x00000007ff167219 */ /* 0x000fe40000011616 */
[----:B------:R-:W-:Y:S01]  /*1210*/  SEL R5, R20, R5, !P1 ;  /* 0x0000000514057207 */ /* 0x000fe20004800000 */
[----:B--2---:R-:W-:Y:S01]  /*1220*/  IMAD.HI.U32 R18, R16, R2, RZ ;  /* 0x0000000210127227 */ /* 0x004fe200078e00ff */
[----:B------:R-:W-:-:S02]  /*1230*/  SEL R21, R11, R22, !P2 ;  /* 0x000000160b157207 */ /* 0x000fc40005000000 */
[----:B------:R-:W-:Y:S01]  /*1240*/  IADD3 R7, PT, PT, -R5, RZ, RZ ;  /* 0x000000ff05077210 */ /* 0x000fe20007ffe1ff */
[----:B------:R-:W-:Y:S01]  /*1250*/  IMAD.HI.U32 R6, R13, R2, RZ ;  /* 0x000000020d067227 */ /* 0x000fe200078e00ff */
[----:B------:R-:W-:-:S03]  /*1260*/  @P0 SHF.R.U32.HI R16, RZ, R3, R18 ;  /* 0x00000003ff100219 */ /* 0x000fc60000011612 */
[----:B------:R-:W-:Y:S01]  /*1270*/  IMAD R7, R4, R7, R20 ;  /* 0x0000000704077224 */ /* 0x000fe200078e0214 */
[----:B------:R-:W-:Y:S01]  /*1280*/  @P0 SHF.R.U32.HI R13, RZ, R3, R6 ;  /* 0x00000003ff0d0219 */ /* 0x000fe20000011606 */
[----:B------:R-:W-:-:S04]  /*1290*/  IMAD R16, R16, R9, RZ ;  /* 0x0000000910107224 */ /* 0x000fc800078e02ff */
[----:B------:R-:W-:Y:S01]  /*12a0*/  IMAD R6, R13, R9, RZ ;  /* 0x000000090d067224 */ /* 0x000fe200078e02ff */
[----:B------:R-:W-:-:S04]  /*12b0*/  ISETP.GE.AND P1, PT, R5, R16, PT ;  /* 0x000000100500720c */ /* 0x000fc80003f26270 */
[----:B------:R-:W-:Y:S01]  /*12c0*/  ISETP.GE.OR P1, PT, R21, R6, P1 ;  /* 0x000000061500720c */ /* 0x000fe20000f26670 */
[----:B------:R-:W-:-:S05]  /*12d0*/  IMAD.HI.U32 R6, R5, R2, RZ ;  /* 0x0000000205067227 */ /* 0x000fca00078e00ff */
[----:B------:R-:W-:-:S04]  /*12e0*/  SHF.R.U32.HI R6, RZ, R3, R6 ;  /* 0x00000003ff067219 */ /* 0x000fc80000011606 */
[----:B------:R-:W-:-:S03]  /*12f0*/  SEL R6, R5, R6, !P0 ;  /* 0x0000000605067207 */ /* 0x000fc60004000000 */
[----:B------:R-:W-:Y:S01]  /*1300*/  @!P1 IMAD.HI.U32 R12, R21, R2, RZ ;  /* 0x00000002150c9227 */ /* 0x000fe200078e00ff */
[----:B------:R-:W-:-:S04]  /*1310*/  IADD3 R2, PT, PT, -R6, RZ, RZ ;  /* 0x000000ff06027210 */ /* 0x000fc80007ffe1ff */
[----:B------:R-:W-:Y:S01]  /*1320*/  @!P1 SHF.R.U32.HI R12, RZ, R3, R12 ;  /* 0x00000003ff0c9219 */ /* 0x000fe2000001160c */
[----:B------:R-:W-:-:S03]  /*1330*/  IMAD R2, R9, R2, R5 ;  /* 0x0000000209027224 */ /* 0x000fc600078e0205 */
[----:B------:R-:W-:-:S05]  /*1340*/  @!P1 SEL R3, R21, R12, !P0 ;  /* 0x0000000c15039207 */ /* 0x000fca0004000000 */
[--C-:B------:R-:W-:Y:S02]  /*1350*/  @!P1 IMAD.IADD R6, R6, 0x1, -R3.reuse ;  /* 0x0000000106069824 */ /* 0x100fe400078e0a03 */
[----:B------:R-:W-:Y:S01]  /*1360*/  @!P1 IMAD R3, R2, R13, R3 ;  /* 0x0000000d02039224 */ /* 0x000fe200078e0203 */
[----:B------:R-:W-:Y:S01]  /*1370*/  IADD3 R2, PT, PT, -R21, RZ, RZ ;  /* 0x000000ff15027210 */ /* 0x000fe20007ffe1ff */
[----:B------:R-:W-:Y:S02]  /*1380*/  @!P1 IMAD R5, R6, R9, R21 ;  /* 0x0000000906059224 */ /* 0x000fe400078e0215 */
[----:B------:R-:W-:Y:S02]  /*1390*/  @!P1 IMAD.MOV.U32 R21, RZ, RZ, R3 ;  /* 0x000000ffff159224 */ /* 0x000fe400078e0003 */
[----:B------:R-:W-:Y:S02]  /*13a0*/  IMAD R2, R14, R2, R11 ;  /* 0x000000020e027224 */ /* 0x000fe400078e020b */
[----:B------:R-:W-:-:S02]  /*13b0*/  IMAD R20, R5, R4, R7 ;  /* 0x0000000405147224 */ /* 0x000fc400078e0207 */
[----:B------:R-:W-:Y:S02]  /*13c0*/  IMAD R21, R21, R14, R2 ;  /* 0x0000000e15157224 */ /* 0x000fe400078e0202 */
.L_x_18:
[----:B------:R-:W-:Y:S05]  /*13d0*/  BRA.U UP3, `(.L_x_19) ;  /* 0x0000000103407547 */ /* 0x000fea000b800000 */
[----:B------:R-:W1:Y:S08]  /*13e0*/  LDC.64 R4, c[0x0][0xb10] ;  /* 0x0002c400ff047b82 */ /* 0x000e700000000a00 */
[----:B------:R-:W2:Y:S08]  /*13f0*/  LDC.64 R2, c[0x0][0xb18] ;  /* 0x0002c600ff027b82 */ /* 0x000eb00000000a00 */
[----:B------:R-:W3:Y:S08]  /*1400*/  LDC R6, c[0x0][0xb20] ;  /* 0x0002c800ff067b82 */ /* 0x000ef00000000800 */
[----:B------:R-:W4:Y:S01]  /*1410*/  LDC R12, c[0x0][0xb0c] ;  /* 0x0002c300ff0c7b82 */ /* 0x000f220000000800 */
[----:B-1----:R-:W-:-:S05]  /*1420*/  IMAD.HI.U32 R4, R21, R4, RZ ;  /* 0x0000000415047227 */ /* 0x002fca00078e00ff */
[----:B------:R-:W-:Y:S01]  /*1430*/  SHF.R.U32.HI R4, RZ, R5, R4 ;  /* 0x00000005ff047219 */ /* 0x000fe20000011604 */
[----:B--2---:R-:W-:Y:S01]  /*1440*/  IMAD.HI.U32 R3, R20, R3, RZ ;  /* 0x0000000314037227 */ /* 0x004fe200078e00ff */
[----:B------:R-:W-:-:S04]  /*1450*/  ISETP.NE.AND P0, PT, R2, 0x1, PT ;  /* 0x000000010200780c */ /* 0x000fc80003f05270 */
[----:B---3--:R-:W-:-:S04]  /*1460*/  SHF.R.U32.HI R3, RZ, R6, R3 ;  /* 0x00000006ff037219 */ /* 0x008fc80000011603 */
[----:B------:R-:W-:Y:S02]  /*1470*/  SEL R3, R20, R3, !P0 ;  /* 0x0000000314037207 */ /* 0x000fe40004000000 */
[----:B----4-:R-:W-:-:S04]  /*1480*/  ISETP.NE.AND P1, PT, R12, 0x1, PT ;  /* 0x000000010c00780c */ /* 0x010fc80003f25270 */
[----:B------:R-:W-:-:S05]  /*1490*/  SEL R6, R21, R4, !P1 ;  /* 0x0000000415067207 */ /* 0x000fca0004800000 */
[----:B------:R-:W-:Y:S02]  /*14a0*/  IMAD.IADD R4, R3, 0x1, -R6 ;  /* 0x0000000103047824 */ /* 0x000fe400078e0a06 */
[----:B------:R-:W-:Y:S02]  /*14b0*/  IMAD.IADD R3, R6, 0x1, -R3 ;  /* 0x0000000106037824 */ /* 0x000fe400078e0a03 */
[----:B------:R-:W-:Y:S02]  /*14c0*/  IMAD R21, R4, R12, R21 ;  /* 0x0000000c04157224 */ /* 0x000fe400078e0215 */
[----:B------:R-:W-:Y:S02]  /*14d0*/  IMAD R20, R3, R2, R20 ;  /* 0x0000000203147224 */ /* 0x000fe400078e0214 */
.L_x_19:
[----:B------:R-:W-:Y:S05]  /*14e0*/  BRA.U !UP1, `(.L_x_20) ;  /* 0x00000001090c7547 */ /* 0x000fea000b800000 */
[----:B------:R-:W-:Y:S01]  /*14f0*/  UCGABAR_WAIT ;  /* 0x0000000000007dc7 */ /* 0x000fe20008000000 */
[----:B------:R-:W-:Y:S01]  /*1500*/  CCTL.IVALL ;  /* 0x00000000ff00798f */ /* 0x000fe20002000000 */
[----:B------:R-:W-:Y:S05]  /*1510*/  BRA `(.L_x_21) ;  /* 0x0000000000047947 */ /* 0x000fea0003800000 */
.L_x_20:
[----:B------:R-:W-:Y:S06]  /*1520*/  BAR.SYNC.DEFER_BLOCKING 0x0 ;  /* 0x0000000000007b1d */ /* 0x000fec0000010000 */
.L_x_21:
[----:B------:R-:W-:Y:S05]  /*1530*/  BRA.U UP2, `(.L_x_22) ;  /* 0x0000001102a87547 */ /* 0x000fea000b800000 */
[----:B------:R-:W1:Y:S01]  /*1540*/  LDCU UR4, c[0x0][0x38c] ;  /* 0x00007180ff0477ac */ /* 0x000e620008000800 */
[----:B------:R-:W2:Y:S01]  /*1550*/  LDC R9, c[0x0][0x370] ;  /* 0x0000dc00ff097b82 */ /* 0x000ea20000000800 */
[----:B------:R-:W-:Y:S01]  /*1560*/  IMAD.SHL.U32 R16, R11, 0x80, RZ ;  /* 0x000000800b107824 */ /* 0x000fe200078e00ff */
[----:B------:R-:W-:Y:S01]  /*1570*/  PLOP3.LUT P1, PT, PT, PT, UP5, 0x80, 0x8 ;  /* 0x000000000008781c */ /* 0x000fe20003f2f058 */
[----:B------:R-:W-:Y:S01]  /*1580*/  HFMA2 R12, -RZ, RZ, 0, 0 ;  /* 0x00000000ff0c7431 */ /* 0x000fe200000001ff */
[----:B------:R-:W-:Y:S01]  /*1590*/  UISETP.NE.AND UP1, UPT, UR10, URZ, UPT ;  /* 0x000000ff0a00728c */ /* 0x000fe2000bf25270 */
[----:B------:R-:W-:Y:S01]  /*15a0*/  ISETP.NE.AND P4, PT, R10, RZ, P5 ;  /* 0x000000ff0a00720c */ /* 0x000fe20002f85270 */
[----:B------:R-:W-:Y:S01]  /*15b0*/  IMAD.MOV.U32 R15, RZ, RZ, 0x1 ;  /* 0x00000001ff0f7424 */ /* 0x000fe200078e00ff */
[----:B------:R-:W-:Y:S01]  /*15c0*/  PLOP3.LUT P1, PT, P1, PT, PT, 0x8, 0x80 ;  /* 0x000000000080781c */ /* 0x000fe20000f2e170 */
[----:B------:R-:W3:Y:S01]  /*15d0*/  LDC R0, c[0x0][0x374] ;  /* 0x0000dd00ff007b82 */ /* 0x000ee20000000800 */
[----:B------:R-:W-:Y:S01]  /*15e0*/  IMAD.MOV.U32 R14, RZ, RZ, RZ ;  /* 0x000000ffff0e7224 */ /* 0x000fe200078e00ff */
[----:B------:R-:W-:Y:S01]  /*15f0*/  MOV R8, 0x1 ;  /* 0x0000000100087802 */ /* 0x000fe20000000f00 */
[----:B------:R-:W-:Y:S01]  /*1600*/  IMAD.MOV.U32 R10, RZ, RZ, RZ ;  /* 0x000000ffff0a7224 */ /* 0x000fe200078e00ff */
[----:B------:R-:W-:Y:S01]  /*1610*/  LOP3.LUT R16, R16, 0x80, RZ, 0xc0, !PT ;  /* 0x0000008010107812 */ /* 0x000fe200078ec0ff */
[----:B------:R-:W4:Y:S01]  /*1620*/  LDCU.64 UR14, c[0x0][0x348] ;  /* 0x00006900ff0e77ac */ /* 0x000f220008000a00 */
[----:B-1----:R-:W-:-:S02]  /*1630*/  UIADD3 UR5, UPT, UPT, UR4, 0x3f, URZ ;  /* 0x0000003f04057890 */ /* 0x002fc4000fffe0ff */
[----:B------:R-:W-:Y:S02]  /*1640*/  USEL UR22, UR6, 0x2, UP1 ;  /* 0x0000000206167887 */ /* 0x000fe40008800000 */
[----:B------:R-:W-:Y:S01]  /*1650*/  USHF.R.S32.HI UR7, URZ, 0x1f, UR5 ;  /* 0x0000001fff077899 */ /* 0x000fe20008011405 */
[----:B------:R-:W-:-:S03]  /*1660*/  UMOV UR23, URZ ;  /* 0x000000ff00177c82 */ /* 0x000fc60008000000 */
[----:B------:R-:W-:Y:S02]  /*1670*/  ULEA.HI UR7, UR7, UR5, URZ, 0x6 ;  /* 0x0000000507077291 */ /* 0x000fe4000f8f30ff */
[----:B------:R-:W-:Y:S02]  /*1680*/  UIADD3 UR5, UPT, UPT, UR4, -0x1, URZ ;  /* 0xffffffff04057890 */ /* 0x000fe4000fffe0ff */
[----:B------:R-:W-:Y:S02]  /*1690*/  USHF.R.S32.HI UR7, URZ, 0x6, UR7 ;  /* 0x00000006ff077899 */ /* 0x000fe40008011407 */
[----:B------:R-:W-:Y:S02]  /*16a0*/  UISETP.GE.U32.AND UP2, UPT, UR5, -0x7f, UPT ;  /* 0xffffff810500788c */ /* 0x000fe4000bf46070 */
[----:B------:R-:W-:Y:S02]  /*16b0*/  UISETP.LT.U32.AND UP0, UPT, UR7, 0x4, UPT ;  /* 0x000000040700788c */ /* 0x000fe4000bf01070 */
[----:B------:R-:W-:-:S02]  /*16c0*/  UIADD3 UR4, UPT, UPT, UR4, 0x7e, URZ ;  /* 0x0000007e04047890 */ /* 0x000fc4000fffe0ff */
[----:B------:R-:W-:-:S04]  /*16d0*/  USEL UR5, UR7, 0x4, UP0 ;  /* 0x0000000407057887 */ /* 0x000fc80008000000 */
[----:B------:R-:W-:Y:S02]  /*16e0*/  UIADD3 UR21, UPT, UPT, UR5, -0x1, URZ ;  /* 0xffffffff05157890 */ /* 0x000fe4000fffe0ff */
[----:B------:R-:W-:Y:S02]  /*16f0*/  @UP2 UIADD3 UR21, UPT, UPT, UR5, URZ, URZ ;  /* 0x000000ff05152290 */ /* 0x000fe4000fffe0ff */
[----:B------:R-:W-:Y:S02]  /*1700*/  UIADD3 UR24, UPT, UPT, UR7, -UR5, URZ ;  /* 0x8000000507187290 */ /* 0x000fe4000fffe0ff */
[----:B------:R-:W-:Y:S02]  /*1710*/  UIADD3 UR13, UPT, UPT, UR21, 0x1, URZ ;  /* 0x00000001150d7890 */ /* 0x000fe4000fffe0ff */
[----:B--2-4-:R-:W-:-:S12]  /*1720*/  UIADD3 UR21, UPT, UPT, -UR21, URZ, URZ ;  /* 0x000000ff15157290 */ /* 0x014fd8000fffe1ff */
.L_x_42:
[----:B------:R-:W-:Y:S01]  /*1730*/  UISETP.NE.AND UP0, UPT, UR37, URZ, UPT ;  /* 0x000000ff2500728c */ /* 0x000fe2000bf05270 */
[----:B------:R-:W1:Y:S08]  /*1740*/  S2UR UR37, SR_CgaCtaId ;  /* 0x00000000002579c3 */ /* 0x000e700000008800 */
[----:B------:R-:W-:Y:S05]  /*1750*/  BRA.U UP0, `(.L_x_23) ;  /* 0x0000000100347547 */ /* 0x000fea000b800000 */
[----:B------:R-:W2:Y:S01]  /*1760*/  S2R R2, SR_CgaCtaId ;  /* 0x0000000000027919 */ /* 0x000ea20000008800 */
[----:B------:R-:W-:-:S04]  /*1770*/  MOV R3, 0x400 ;  /* 0x0000040000037802 */ /* 0x000fc80000000f00 */
[----:B--2---:R-:W-:Y:S02]  /*1780*/  LEA R3, R2, R3, 0x18 ;  /* 0x0000000302037211 */ /* 0x004fe400078ec0ff */
[----:B------:R-:W-:-:S03]  /*1790*/  SHF.L.U32 R2, R8, 0x1f, RZ ;  /* 0x0000001f08027819 */ /* 0x000fc600000006ff */
[----:B------:R-:W-:-:S04]  /*17a0*/  IMAD R3, R10, 0x8, R3 ;  /* 0x000000080a037824 */ /* 0x000fc800078e0203 */
[----:B------:R-:W2:Y:S02]  /*17b0*/  SYNCS.PHASECHK.TRANS64.TRYWAIT P0, [R3+URZ+0xe0], R2 ;  /* 0x0000e002030075a7 */ /* 0x000ea400080011ff */
[----:B--2---:R-:W-:Y:S05]  /*17c0*/  @!P0 BRA `(.L_x_24) ;  /* 0x0000009c00048947 */ /* 0x004fea0003800000 */
.L_x_147:
[----:B------:R-:W-:Y:S01]  /*17d0*/  VIADD R10, R10, 0x1 ;  /* 0x000000010a0a7836 */ /* 0x000fe20000000000 */
[----:B------:R2:W-:Y:S04]  /*17e0*/  SYNCS.ARRIVE.TRANS64.A1T0 RZ, [R3+URZ+0xd0], RZ ;  /* 0x0000d0ff03ff79a7 */ /* 0x0005e800081000ff */
[----:B------:R-:W-:-:S04]  /*17f0*/  ISETP.NE.AND P0, PT, R10, 0x2, PT ;  /* 0x000000020a00780c */ /* 0x000fc80003f05270 */
[----:B------:R-:W-:Y:S02]  /*1800*/  SEL R10, R10, RZ, P0 ;  /* 0x000000ff0a0a7207 */ /* 0x000fe40000000000 */
[----:B--2---:R-:W-:-:S04]  /*1810*/  SEL R3, RZ, 0x1, P0 ;  /* 0x00000001ff037807 */ /* 0x004fc80000000000 */
[----:B------:R-:W-:-:S07]  /*1820*/  LOP3.LUT R8, R8, R3, RZ, 0x3c, !PT ;  /* 0x0000000308087212 */ /* 0x000fce00078e3cff */
.L_x_23:
[----:B------:R-:W-:Y:S01]  /*1830*/  UMOV UR6, 0x400 ;  /* 0x0000040000067882 */ /* 0x000fe20000000000 */
[----:B------:R-:W-:Y:S01]  /*1840*/  LEA.HI R3, R21, R21, RZ, 0x1 ;  /* 0x0000001515037211 */ /* 0x000fe200078f08ff */
[----:B-1----:R-:W-:Y:S01]  /*1850*/  ULEA UR6, UR37, UR6, 0x18 ;  /* 0x0000000625067291 */ /* 0x002fe2000f8ec0ff */
[----:B------:R-:W-:Y:S01]  /*1860*/  SHF.L.U32 R2, R15, 0x1f, RZ ;  /* 0x0000001f0f027819 */ /* 0x000fe200000006ff */
[----:B------:R-:W-:Y:S01]  /*1870*/  UISETP.GE.U32.AND UP0, UPT, UR4, 0x7f, UPT ;  /* 0x0000007f0400788c */ /* 0x000fe2000bf06070 */
[C---:B------:R-:W-:Y:S01]  /*1880*/  R2UR UR9, R16.reuse ;  /* 0x00000000100972ca */ /* 0x040fe200000e0000 */
[----:B------:R-:W-:Y:S01]  /*1890*/  ULEA UR8, UR23, UR6, 0x3 ;  /* 0x0000000617087291 */ /* 0x000fe2000f8e18ff */
[----:B------:R-:W-:Y:S01]  /*18a0*/  IMAD.SHL.U32 R3, R3, 0x80, RZ ;  /* 0x0000008003037824 */ /* 0x000fe200078e00ff */
[----:B------:R-:W-:Y:S01]  /*18b0*/  R2UR UR11, R16 ;  /* 0x00000000100b72ca */ /* 0x000fe200000e0000 */
[----:B------:R-:W-:-:S03]  /*18c0*/  UMOV UR25, URZ ;  /* 0x000000ff00197c82 */ /* 0x000fc60008000000 */
[----:B------:R-:W-:-:S03]  /*18d0*/  R2UR UR35, R3 ;  /* 0x00000000032372ca */ /* 0x000fc600000e0000 */
[----:B------:R1:W2:Y:S01]  /*18e0*/  SYNCS.PHASECHK.TRANS64.TRYWAIT P0, [UR8+0x20], R2 ;  /* 0x00002002ff0075a7 */ /* 0x0002a20008001108 */
[----:B------:R-:W-:-:S09]  /*18f0*/  R2UR UR8, R20 ;  /* 0x00000000140872ca */ /* 0x000fd200000e0000 */
[----:B------:R-:W-:-:S04]  /*1900*/  ULOP3.LUT UR35, UR9, 0xffffff00, UR35, 0xf8, !UPT ;  /* 0xffffff0009237892 */ /* 0x000fc8000f8ef823 */
[----:B------:R-:W-:Y:S01]  /*1910*/  ULEA UR11, UR8, UR11, 0x8 ;  /* 0x0000000b080b7291 */ /* 0x000fe2000f8e40ff */
[----:B------:R-:W-:Y:S11]  /*1920*/  BRA.U !UP0, `(.L_x_25) ;  /* 0x0000000108bc7547 */ /* 0x000ff6000b800000 */
[----:B------:R-:W-:Y:S01]  /*1930*/  UMOV UR16, UR21 ;  /* 0x0000001500107c82 */ /* 0x000fe20008000000 */
[----:B------:R-:W-:Y:S01]  /*1940*/  UMOV UR17, UR23 ;  /* 0x0000001700117c82 */ /* 0x000fe20008000000 */
[----:B------:R-:W-:-:S05]  /*1950*/  UMOV UR34, URZ ;  /* 0x000000ff00227c82 */ /* 0x000fca0008000000 */
.L_x_31:
[----:B------:R-:W-:Y:S01]  /*1960*/  ULEA UR33, UR17, UR6, 0x3 ;  /* 0x0000000611217291 */ /* 0x000fe2000f8e18ff */
[----:B------:R-:W-:Y:S01]  /*1970*/  @P5 MOV R3, 0x10000 ;  /* 0x0001000000035802 */ /* 0x000fe20000000f00 */
[----:B-12-4-:R-:W-:Y:S10]  /*1980*/  @P0 BRA `(.L_x_26) ;  /* 0x00000000000c0947 */ /* 0x016ff40003800000 */
[----:B------:R-:W-:-:S04]  /*1990*/  SHF.L.U32 R5, R15, 0x1f, RZ ;  /* 0x0000001f0f057819 */ /* 0x000fc800000006ff */
[----:B------:R-:W2:Y:S02]  /*19a0*/  SYNCS.PHASECHK.TRANS64.TRYWAIT P0, [UR33+0x20], R5 ;  /* 0x00002005ff0075a7 */ /* 0x000ea40008001121 */
[----:B--2---:R-:W-:Y:S05]  /*19b0*/  @!P0 BRA `(.L_x_27) ;  /* 0x00000098009c8947 */ /* 0x004fea0003800000 */
.L_x_26:
[----:B------:R2:W-:Y:S01]  /*19c0*/  @P5 SYNCS.ARRIVE.TRANS64 RZ, [UR33], R3 ;  /* 0x00000003ffff59a7 */ /* 0x0005e20008000021 */
[----:B------:R-:W-:Y:S02]  /*19d0*/  ULOP3.LUT UR8, UR22, 0x2, URZ, 0xfc, !UPT ;  /* 0x0000000216087892 */ /* 0x000fe4000f8efcff */
[----:B------:R-:W-:Y:S02]  /*19e0*/  UIADD3 UR16, UPT, UPT, UR16, 0x1, URZ ;  /* 0x0000000110107890 */ /* 0x000fe4000fffe0ff */
[----:B------:R-:W-:Y:S02]  /*19f0*/  UISETP.NE.AND UP0, UPT, UR8, 0x2, UPT ;  /* 0x000000020800788c */ /* 0x000fe4000bf05270 */
[----:B------:R-:W-:-:S07]  /*1a00*/  UISETP.NE.AND UP2, UPT, UR16, 0x1, UPT ;  /* 0x000000011000788c */ /* 0x000fce000bf45270 */
[----:B------:R-:W-:Y:S05]  /*1a10*/  BRA.U UP0, `(.L_x_28) ;  /* 0x0000000100047547 */ /* 0x000fea000b800000 */
[----:B------:R-:W-:Y:S05]  /*1a20*/  BPT.TRAP 0x1 ;  /* 0x000000040000795c */ /* 0x000fea0000300000 */
.L_x_28:
[----:B------:R-:W-:Y:S04]  /*1a30*/  BSSY.RECONVERGENT B0, `(.L_x_29) ;  /* 0x0000003000007945 */ /* 0x000fe80003800200 */
[----:B------:R-:W-:Y:S05]  /*1a40*/  @!P4 BRA `(.L_x_30) ;  /* 0x000000000004c947 */ /* 0x000fea0003800000 */
[----:B------:R-:W-:Y:S05]  /*1a50*/  BPT.TRAP 0x1 ;  /* 0x000000040000795c */ /* 0x000fea0000300000 */
.L_x_30:
[----:B------:R-:W-:Y:S05]  /*1a60*/  BSYNC.RECONVERGENT B0 ;  /* 0x0000000000007941 */ /* 0x000fea0003800200 */
.L_x_29:
[----:B------:R-:W-:Y:S02]  /*1a70*/  UIADD3 UR23, UPT, UPT, UR17, 0x1, URZ ;  /* 0x0000000111177890 */ /* 0x000fe4000fffe0ff */
[----:B------:R-:W-:Y:S02]  /*1a80*/  UIADD3 UR28, UP1, UPT, UR14, 0x80, URZ ;  /* 0x000000800e1c7890 */ /* 0x000fe4000ff3e0ff */
[----:B------:R-:W-:Y:S02]  /*1a90*/  UISETP.NE.AND UP0, UPT, UR23, 0x4, UPT ;  /* 0x000000041700788c */ /* 0x000fe4000bf05270 */
[----:B------:R-:W-:Y:S02]  /*1aa0*/  ULOP3.LUT UR33, UR33, 0xfefffff8, URZ, 0xc0, !UPT ;  /* 0xfefffff821217892 */ /* 0x000fe4000f8ec0ff */
[----:B------:R-:W-:Y:S02]  /*1ab0*/  USEL UR9, URZ, 0x1, UP0 ;  /* 0x00000001ff097887 */ /* 0x000fe40008000000 */
[----:B------:R-:W-:-:S02]  /*1ac0*/  USEL UR23, UR23, URZ, UP0 ;  /* 0x000000ff17177287 */ /* 0x000fc40008000000 */
[----:B------:R-:W-:Y:S02]  /*1ad0*/  UIADD3 UR26, UP0, UPT, UR14, 0x180, URZ ;  /* 0x000001800e1a7890 */ /* 0x000fe4000ff1e0ff */
[----:B------:R-:W-:Y:S01]  /*1ae0*/  ULEA UR8, UR23, UR6, 0x3 ;  /* 0x0000000617087291 */ /* 0x000fe2000f8e18ff */
[----:B------:R-:W-:Y:S01]  /*1af0*/  LOP3.LUT R15, R15, UR9, RZ, 0x3c, !PT ;  /* 0x000000090f0f7c12 */ /* 0x000fe2000f8e3cff */
[----:B------:R-:W-:Y:S02]  /*1b00*/  UIADD3.X UR29, UPT, UPT, URZ, UR15, URZ, UP1, !UPT ;  /* 0x0000000fff1d7290 */ /* 0x000fe40008ffe4ff */
[----:B------:R-:W-:Y:S01]  /*1b10*/  UIADD3.X UR27, UPT, UPT, URZ, UR15, URZ, UP0, !UPT ;  /* 0x0000000fff1b7290 */ /* 0x000fe200087fe4ff */
[----:B-1----:R-:W-:Y:S01]  /*1b20*/  SHF.L.U32 R2, R15, 0x1f, RZ ;  /* 0x0000001f0f027819 */ /* 0x002fe200000006ff */
[----:B------:R-:W-:Y:S01]  /*1b30*/  UMOV UR18, 0x0 ;  /* 0x0000000000127882 */ /* 0x000fe20000000000 */
[----:B------:R-:W-:Y:S01]  /*1b40*/  UMOV UR19, 0x10000000 ;  /* 0x1000000000137882 */ /* 0x000fe20000000000 */
[----:B------:R-:W-:Y:S01]  /*1b50*/  UMOV UR10, UR34 ;  /* 0x00000022000a7c82 */ /* 0x000fe20008000000 */
[----:B------:R4:W1:Y:S01]  /*1b60*/  SYNCS.PHASECHK.TRANS64.TRYWAIT P0, [UR8+0x20], R2 ;  /* 0x00002002ff0075a7 */ /* 0x0008620008001108 */
[----:B------:R-:W-:Y:S01]  /*1b70*/  ULEA UR8, UR17, UR6, 0xe ;  /* 0x0000000611087291 */ /* 0x000fe2000f8e70ff */
[----:B------:R-:W-:Y:S01]  /*1b80*/  UMOV UR12, UR36 ;  /* 0x00000024000c7c82 */ /* 0x000fe20008000000 */
[----:B------:R-:W-:-:S02]  /*1b90*/  UMOV UR9, UR33 ;  /* 0x0000002100097c82 */ /* 0x000fc40008000000 */
[----:B------:R-:W-:Y:S02]  /*1ba0*/  UIADD3 UR32, UPT, UPT, UR8, 0x10800, URZ ;  /* 0x0001080008207890 */ /* 0x000fe4000fffe0ff */
[----:B------:R-:W-:Y:S01]  /*1bb0*/  UIADD3 UR8, UPT, UPT, UR8, 0x20800, URZ ;  /* 0x0002080008087890 */ /* 0x000fe2000fffe0ff */
[----:B------:R-:W-:Y:S01]  /*1bc0*/  UMOV UR25, UR13 ;  /* 0x0000000d00197c82 */ /* 0x000fe20008000000 */
[----:B------:R-:W-:-:S05]  /*1bd0*/  UMOV UR17, UR23 ;  /* 0x0000001700117c82 */ /* 0x000fca0008000000 */
[----:B------:R2:W-:Y:S02]  /*1be0*/  UTMALDG.3D.2CTA [UR32], [UR28], desc[UR18] ;  /* 0x000012201c0075b4 */ /* 0x0005e40008211000 */
[----:B------:R4:W-:Y:S01]  /*1bf0*/  UTMALDG.3D.2CTA [UR8], [UR26], desc[UR18] ;  /* 0x000012081a0075b4 */ /* 0x0009e20008211000 */
[----:B--2---:R-:W-:Y:S01]  /*1c00*/  UIADD3 UR34, UPT, UPT, UR34, 0x40, URZ ;  /* 0x0000004022227890 */ /* 0x004fe2000fffe0ff */
[----:B------:R-:W-:Y:S11]  /*1c10*/  BRA.U UP2, `(.L_x_31) ;  /* 0xfffffffd02507547 */ /* 0x000ff6000b83ffff */
.L_x_25:
[----:B----4-:R-:W-:Y:S01]  /*1c20*/  ULEA UR8, UR23, UR6, 0x3 ;  /* 0x0000000617087291 */ /* 0x010fe2000f8e18ff */
[----:B-1----:R-:W-:Y:S01]  /*1c30*/  SHF.L.U32 R2, R15, 0x1f, RZ ;  /* 0x0000001f0f027819 */ /* 0x002fe200000006ff */
[----:B------:R-:W-:Y:S01]  /*1c40*/  @!P1 SYNCS.ARRIVE.TRANS64.A1T0 RZ, [UR6+0x88], RZ ;  /* 0x000088ffffff99a7 */ /* 0x000fe20008100006 */
[----:B------:R-:W-:-:S06]  /*1c50*/  UISETP.GT.AND UP0, UPT, UR7, UR5, UPT ;  /* 0x000000050700728c */ /* 0x000fcc000bf04270 */
[----:B--2---:R1:W2:Y:S03]  /*1c60*/  SYNCS.PHASECHK.TRANS64.TRYWAIT P0, [UR8+0x20], R2 ;  /* 0x00002002ff0075a7 */ /* 0x0042a60008001108 */
[----:B------:R-:W-:Y:S05]  /*1c70*/  BRA.U !UP0, `(.L_x_32) ;  /* 0x0000000108bc7547 */ /* 0x000fea000b800000 */
[----:B------:R-:W-:Y:S01]  /*1c80*/  UIADD3 UR26, UPT, UPT, UR24, UR25, URZ ;  /* 0x00000019181a7290 */ /* 0x000fe2000fffe0ff */
[----:B------:R-:W-:-:S11]  /*1c90*/  UMOV UR27, UR23 ;  /* 0x00000017001b7c82 */ /* 0x000fd60008000000 */
.L_x_38:
[----:B------:R-:W-:Y:S01]  /*1ca0*/  ULEA UR17, UR27, UR6, 0x3 ;  /* 0x000000061b117291 */ /* 0x000fe2000f8e18ff */
[----:B--2---:R-:W-:Y:S01]  /*1cb0*/  @P5 MOV R3, 0x10000 ;  /* 0x0001000000035802 */ /* 0x004fe20000000f00 */
[----:B-12---:R-:W-:Y:S10]  /*1cc0*/  @P0 BRA `(.L_x_33) ;  /* 0x00000000000c0947 */ /* 0x006ff40003800000 */
[----:B------:R-:W-:-:S04]  /*1cd0*/  SHF.L.U32 R5, R15, 0x1f, RZ ;  /* 0x0000001f0f057819 */ /* 0x000fc800000006ff */
[----:B------:R-:W2:Y:S02]  /*1ce0*/  SYNCS.PHASECHK.TRANS64.TRYWAIT P0, [UR17+0x20], R5 ;  /* 0x00002005ff0075a7 */ /* 0x000ea40008001111 */
[----:B--2---:R-:W-:Y:S05]  /*1cf0*/  @!P0 BRA `(.L_x_34) ;  /* 0x0000009400e48947 */ /* 0x004fea0003800000 */
.L_x_33:
[----:B------:R2:W-:Y:S01]  /*1d00*/  @P5 SYNCS.ARRIVE.TRANS64 RZ, [UR17], R3 ;  /* 0x00000003ffff59a7 */ /* 0x0005e20008000011 */
[----:B------:R-:W-:-:S04]  /*1d10*/  ULOP3.LUT UR8, UR22, 0x2, URZ, 0xfc, !UPT ;  /* 0x0000000216087892 */ /* 0x000fc8000f8efcff */
[----:B------:R-:W-:-:S09]  /*1d20*/  UISETP.NE.AND UP0, UPT, UR8, 0x2, UPT ;  /* 0x000000020800788c */ /* 0x000fd2000bf05270 */
[----:B------:R-:W-:Y:S05]  /*1d30*/  BRA.U UP0, `(.L_x_35) ;  /* 0x0000000100047547 */ /* 0x000fea000b800000 */
[----:B------:R-:W-:Y:S05]  /*1d40*/  BPT.TRAP 0x1 ;  /* 0x000000040000795c */ /* 0x000fea0000300000 */
.L_x_35:
[----:B------:R-:W-:Y:S04]  /*1d50*/  BSSY.RECONVERGENT B0, `(.L_x_36) ;  /* 0x0000003000007945 */ /* 0x000fe80003800200 */
[----:B------:R-:W-:Y:S05]  /*1d60*/  @!P4 BRA `(.L_x_37) ;  /* 0x000000000004c947 */ /* 0x000fea0003800000 */
[----:B------:R-:W-:Y:S05]  /*1d70*/  BPT.TRAP 0x1 ;  /* 0x000000040000795c */ /* 0x000fea0000300000 */
.L_x_37:
[----:B------:R-:W-:Y:S05]  /*1d80*/  BSYNC.RECONVERGENT B0 ;  /* 0x0000000000007941 */ /* 0x000fea0003800200 */
.L_x_36:
[----:B------:R-:W-:Y:S02]  /*1d90*/  UIADD3 UR23, UPT, UPT, UR27, 0x1, URZ ;  /* 0x000000011b177890 */ /* 0x000fe4000fffe0ff */
[----:B------:R-:W-:Y:S02]  /*1da0*/  UIADD3 UR32, UP1, UPT, UR14, 0x80, URZ ;  /* 0x000000800e207890 */ /* 0x000fe4000ff3e0ff */
[----:B------:R-:W-:Y:S02]  /*1db0*/  UISETP.NE.AND UP0, UPT, UR23, 0x4, UPT ;  /* 0x000000041700788c */ /* 0x000fe4000bf05270 */
[----:B------:R-:W-:Y:S02]  /*1dc0*/  USHF.L.U32 UR18, UR25, 0x6, URZ ;  /* 0x0000000619127899 */ /* 0x000fe400080006ff */
[----:B------:R-:W-:Y:S02]  /*1dd0*/  USEL UR9, URZ, 0x1, UP0 ;  /* 0x00000001ff097887 */ /* 0x000fe40008000000 */
[----:B------:R-:W-:-:S02]  /*1de0*/  USEL UR23, UR23, URZ, UP0 ;  /* 0x000000ff17177287 */ /* 0x000fc40008000000 */
[----:B------:R-:W-:Y:S02]  /*1df0*/  UIADD3 UR30, UP0, UPT, UR14, 0x180, URZ ;  /* 0x000001800e1e7890 */ /* 0x000fe4000ff1e0ff */
[----:B------:R-:W-:Y:S01]  /*1e00*/  ULEA UR8, UR23, UR6, 0x3 ;  /* 0x0000000617087291 */ /* 0x000fe2000f8e18ff */
[----:B------:R-:W-:Y:S01]  /*1e10*/  LOP3.LUT R15, R15, UR9, RZ, 0x3c, !PT ;  /* 0x000000090f0f7c12 */ /* 0x000fe2000f8e3cff */
[----:B------:R-:W-:Y:S02]  /*1e20*/  ULOP3.LUT UR17, UR17, 0xfefffff8, URZ, 0xc0, !UPT ;  /* 0xfefffff811117892 */ /* 0x000fe4000f8ec0ff */
[----:B------:R-:W-:Y:S01]  /*1e30*/  UIADD3.X UR33, UPT, UPT, URZ, UR15, URZ, UP1, !UPT ;  /* 0x0000000fff217290 */ /* 0x000fe20008ffe4ff */
[----:B-1----:R-:W-:Y:S01]  /*1e40*/  SHF.L.U32 R2, R15, 0x1f, RZ ;  /* 0x0000001f0f027819 */ /* 0x002fe200000006ff */
[----:B------:R-:W-:Y:S01]  /*1e50*/  UIADD3.X UR31, UPT, UPT, URZ, UR15, URZ, UP0, !UPT ;  /* 0x0000000fff1f7290 */ /* 0x000fe200087fe4ff */
[----:B------:R-:W-:Y:S02]  /*1e60*/  UMOV UR28, 0x0 ;  /* 0x00000000001c7882 */ /* 0x000fe40000000000 */
[----:B------:R4:W1:Y:S01]  /*1e70*/  SYNCS.PHASECHK.TRANS64.TRYWAIT P0, [UR8+0x20], R2 ;  /* 0x00002002ff0075a7 */ /* 0x0008620008001108 */
[----:B------:R-:W-:Y:S01]  /*1e80*/  ULEA UR8, UR27, UR6, 0xe ;  /* 0x000000061b087291 */ /* 0x000fe2000f8e70ff */
[----:B------:R-:W-:Y:S01]  /*1e90*/  UMOV UR29, 0x10000000 ;  /* 0x10000000001d7882 */ /* 0x000fe20000000000 */
[----:B------:R-:W-:-:S02]  /*1ea0*/  UMOV UR19, UR35 ;  /* 0x0000002300137c82 */ /* 0x000fc40008000000 */
[----:B------:R-:W-:Y:S02]  /*1eb0*/  UIADD3 UR16, UPT, UPT, UR8, 0x10800, URZ ;  /* 0x0001080008107890 */ /* 0x000fe4000fffe0ff */
[----:B------:R-:W-:Y:S01]  /*1ec0*/  UIADD3 UR8, UPT, UPT, UR8, 0x20800, URZ ;  /* 0x0002080008087890 */ /* 0x000fe2000fffe0ff */
[----:B------:R-:W-:Y:S01]  /*1ed0*/  UMOV UR20, UR36 ;  /* 0x0000002400147c82 */ /* 0x000fe20008000000 */
[----:B------:R-:W-:Y:S01]  /*1ee0*/  UMOV UR12, UR36 ;  /* 0x00000024000c7c82 */ /* 0x000fe20008000000 */
[----:B------:R-:W-:Y:S01]  /*1ef0*/  UMOV UR9, UR17 ;  /* 0x0000001100097c82 */ /* 0x000fe20008000000 */
[----:B------:R-:W-:Y:S01]  /*1f00*/  UMOV UR10, UR18 ;  /* 0x00000012000a7c82 */ /* 0x000fe20008000000 */
[----:B------:R-:W-:Y:S02]  /*1f10*/  UIADD3 UR25, UPT, UPT, UR25, 0x1, URZ ;  /* 0x0000000119197890 */ /* 0x000fe4000fffe0ff */
[----:B------:R4:W-:Y:S01]  /*1f20*/  UTMALDG.3D.2CTA [UR16], [UR32], desc[UR28] ;  /* 0x00001c10200075b4 */ /* 0x0009e20008211000 */
[----:B------:R-:W-:Y:S01]  /*1f30*/  UMOV UR27, UR23 ;  /* 0x00000017001b7c82 */ /* 0x000fe20008000000 */
[----:B------:R-:W-:Y:S01]  /*1f40*/  UISETP.NE.AND UP0, UPT, UR25, UR26, UPT ;  /* 0x0000001a1900728c */ /* 0x000fe2000bf05270 */
[----:B------:R4:W-:Y:S08]  /*1f50*/  UTMALDG.3D.2CTA [UR8], [UR30], desc[UR28] ;  /* 0x00001c081e0075b4 */ /* 0x0009f00008211000 */
[----:B----4-:R-:W-:Y:S05]  /*1f60*/  BRA.U UP0, `(.L_x_38) ;  /* 0xfffffffd004c7547 */ /* 0x010fea000b83ffff */
.L_x_32:
[----:B-1----:R-:W-:Y:S01]  /*1f70*/  LEA R2, R14, UR6, 0x3 ;  /* 0x000000060e027c11 */ /* 0x002fe2000f8e18ff */
[----:B------:R-:W-:Y:S01]  /*1f80*/  NOP ;  /* 0x0000000000007918 */ /* 0x000fe20000000000 */
[----:B--2---:R-:W-:Y:S02]  /*1f90*/  SHF.L.U32 R3, R12, 0x1f, RZ ;  /* 0x0000001f0c037819 */ /* 0x004fe400000006ff */
[----:B------:R-:W-:Y:S02]  /*1fa0*/  LEA R4, R14, UR6, 0x4 ;  /* 0x000000060e047c11 */ /* 0x000fe4000f8e20ff */
[----:B------:R-:W1:Y:S02]  /*1fb0*/  SYNCS.PHASECHK.TRANS64.TRYWAIT P0, [R2+URZ+0x90], R3 ;  /* 0x00009003020075a7 */ /* 0x000e6400080011ff */
[----:B-1----:R-:W-:Y:S05]  /*1fc0*/  @!P0 BRA `(.L_x_39) ;  /* 0x0000009400488947 */ /* 0x002fea0003800000 */
.L_x_150:
[----:B------:R-:W2:Y:S01]  /*1fd0*/  LDS.128 R4, [R4+0x100] ;  /* 0x0001000004047984 */ /* 0x000ea20000000c00 */
[----:B------:R-:W-:Y:S01]  /*1fe0*/  ISETP.GE.AND P0, PT, R72, 0x1, PT ;  /* 0x000000014800780c */ /* 0x000fe20003f06270 */
[----:B-1----:R-:W-:Y:S01]  /*1ff0*/  VIADD R2, R2, 0xa0 ;  /* 0x000000a002027836 */ /* 0x002fe20000000000 */
[----:B------:R-:W-:Y:S01]  /*2000*/  @!PT LDS RZ, [RZ] ;  /* 0x00000000fffff984 */ /* 0x000fe20000000800 */
[----:B------:R-:W-:Y:S01]  /*2010*/  @!PT LDS RZ, [RZ] ;  /* 0x00000000fffff984 */ /* 0x000fe20000000800 */
[----:B------:R-:W-:Y:S01]  /*2020*/  @!PT LDS RZ, [RZ] ;  /* 0x00000000fffff984 */ /* 0x000fe20000000800 */
[----:B------:R-:W-:Y:S01]  /*2030*/  @!PT LDS RZ, [RZ] ;  /* 0x00000000fffff984 */ /* 0x000fe20000000800 */
[----:B------:R1:W-:Y:S06]  /*2040*/  MEMBAR.ALL.CTA ;  /* 0x0000000000007992 */ /* 0x0003ec0000008000 */
[----:B-1----:R-:W1:Y:S01]  /*2050*/  FENCE.VIEW.ASYNC.S ;  /* 0x00000000000073c6 */ /* 0x002e620000000000 */
[----:B------:R-:W-:-:S04]  /*2060*/  PRMT R2, RZ, 0x654, R2 ;  /* 0x00000654ff027816 */ /* 0x000fc80000000002 */
[----:B-1----:R1:W-:Y:S01]  /*2070*/  SYNCS.ARRIVE.TRANS64.RED.A1T0 RZ, [R2+URZ], RZ ;  /* 0x000000ff02ff79a7 */ /* 0x0023e200081004ff */
[----:B--2---:R-:W-:-:S13]  /*2080*/  LOP3.LUT P2, RZ, R6, 0x1, RZ, 0xc0, !PT ;  /* 0x0000000106ff7812 */ /* 0x004fda000784c0ff */
[----:B------:R-:W-:Y:S01]  /*2090*/  @P2 SHF.R.U32.HI R3, RZ, 0x10, R5 ;  /* 0x00000010ff032819 */ /* 0x000fe20000011605 */
[----:B------:R-:W-:Y:S01]  /*20a0*/  VOTEU.ANY UP0, P2 ;  /* 0x0000000000ff7886 */ /* 0x000fe20001000100 */
[----:B------:R-:W-:Y:S02]  /*20b0*/  @P2 MOV R13, R4 ;  /* 0x00000004000d2202 */ /* 0x000fe40000000f00 */
[----:B------:R-:W-:Y:S02]  /*20c0*/  @P2 R2UR.BROADCAST UR8, R3 ;  /* 0x00000000030822ca */ /* 0x000fe400008e0000 */
[----:B------:R-:W-:-:S11]  /*20d0*/  @P2 LOP3.LUT R11, R5, 0xffff, RZ, 0xc0, !PT ;  /* 0x0000ffff050b2812 */ /* 0x000fd600078ec0ff */
[----:B------:R-:W-:Y:S01]  /*20e0*/  @UP0 UMOV UR36, UR8 ;  /* 0x0000000800240c82 */ /* 0x000fe20008000000 */
[----:B-1----:R-:W-:Y:S05]  /*20f0*/  @!P0 BRA `(.L_x_40) ;  /* 0x0000000000b88947 */ /* 0x002fea0003800000 */
[----:B------:R-:W3:Y:S01]  /*2100*/  LDC.64 R4, c[0x0][0xb18] ;  /* 0x0002c600ff047b82 */ /* 0x000ee20000000a00 */
[----:B------:R-:W-:-:S07]  /*2110*/  ISETP.NE.AND P3, PT, R72, 0x1, PT ;  /* 0x000000014800780c */ /* 0x000fce0003f65270 */
[----:B------:R-:W1:Y:S08]  /*2120*/  LDC.64 R6, c[0x0][0xb10] ;  /* 0x0002c400ff067b82 */ /* 0x000e700000000a00 */
[----:B------:R-:W2:Y:S08]  /*2130*/  LDC R17, c[0x0][0xb20] ;  /* 0x0002c800ff117b82 */ /* 0x000eb00000000800 */
[----:B------:R-:W4:Y:S01]  /*2140*/  LDC R18, c[0x0][0xb0c] ;  /* 0x0002c300ff127b82 */ /* 0x000f220000000800 */
[----:B---3--:R-:W-:Y:S01]  /*2150*/  IMAD.HI.U32 R22, R0, R5, RZ ;  /* 0x0000000500167227 */ /* 0x008fe200078e00ff */
[----:B------:R-:W-:-:S06]  /*2160*/  ISETP.NE.AND P0, PT, R4, 0x1, PT ;  /* 0x000000010400780c */ /* 0x000fcc0003f05270 */
[----:B------:R-:W3:Y:S01]  /*2170*/  LDC.64 R2, c[0x0][0xb28] ;  /* 0x0002ca00ff027b82 */ /* 0x000ee20000000a00 */
[----:B-1----:R-:W-:-:S04]  /*2180*/  IMAD.HI.U32 R20, R9, R6, RZ ;  /* 0x0000000609147227 */ /* 0x002fc800078e00ff */
[----:B------:R-:W-:Y:S01]  /*2190*/  IMAD.HI.U32 R24, R13, R6, RZ ;  /* 0x000000060d187227 */ /* 0x000fe200078e00ff */
[----:B------:R-:W-:Y:S02]  /*21a0*/  SHF.R.U32.HI R20, RZ, R7, R20 ;  /* 0x00000007ff147219 */ /* 0x000fe40000011614 */
[----:B--2---:R-:W-:Y:S01]  /*21b0*/  SHF.R.U32.HI R19, RZ, R17, R22 ;  /* 0x00000011ff137219 */ /* 0x004fe20000011616 */
[----:B------:R-:W-:Y:S01]  /*21c0*/  IMAD.HI.U32 R22, R11, R5, RZ ;  /* 0x000000050b167227 */ /* 0x000fe200078e00ff */
[----:B------:R-:W-:Y:S02]  /*21d0*/  SHF.R.U32.HI R24, RZ, R7, R24 ;  /* 0x00000007ff187219 */ /* 0x000fe40000011618 */
[----:B------:R-:W-:Y:S02]  /*21e0*/  SEL R19, R0, R19, !P0 ;  /* 0x0000001300137207 */ /* 0x000fe40004000000 */
[----:B------:R-:W-:Y:S02]  /*21f0*/  SHF.R.U32.HI R22, RZ, R17, R22 ;  /* 0x00000011ff167219 */ /* 0x000fe40000011616 */
[----:B----4-:R-:W-:-:S02]  /*2200*/  ISETP.NE.AND P1, PT, R18, 0x1, PT ;  /* 0x000000011200780c */ /* 0x010fc40003f25270 */
[----:B------:R-:W-:Y:S02]  /*2210*/  SEL R5, R11, R22, !P0 ;  /* 0x000000160b057207 */ /* 0x000fe40004000000 */
[----:B------:R-:W-:Y:S02]  /*2220*/  SEL R21, R9, R20, !P1 ;  /* 0x0000001409157207 */ /* 0x000fe40004800000 */
[----:B------:R-:W-:Y:S01]  /*2230*/  SEL R7, R13, R24, !P1 ;  /* 0x000000180d077207 */ /* 0x000fe20004800000 */
[----:B---3--:R-:W-:Y:S01]  /*2240*/  IMAD.HI.U32 R20, R19, R2, RZ ;  /* 0x0000000213147227 */ /* 0x008fe200078e00ff */
[----:B------:R-:W-:-:S03]  /*2250*/  IADD3 R17, PT, PT, -R5, RZ, RZ ;  /* 0x000000ff05117210 */ /* 0x000fc60007ffe1ff */
        /* <DEDUP_REMOVED lines=11> */
[----:B------:R-:W-:-:S04]  /*2310*/  @!P0 IMAD.HI.U32 R20, R7, R2, RZ ;  /* 0x0000000207148227 */ /* 0x000fc800078e00ff */
[----:B------:R-:W-:Y:S01]  /*2320*/  IMAD.MOV R2, RZ, RZ, -R6 ;  /* 0x000000ffff027224 */ /* 0x000fe200078e0a06 */
[----:B------:R-:W-:-:S03]  /*2330*/  @!P0 SHF.R.U32.HI R20, RZ, R3, R20 ;  /* 0x00000003ff148219 */ /* 0x000fc60000011614 */
[----:B------:R-:W-:Y:S01]  /*2340*/  IMAD R2, R72, R2, R5 ;  /* 0x0000000248027224 */ /* 0x000fe200078e0205 */
        /* <DEDUP_REMOVED lines=9> */
.L_x_40:
[----:B------:R-:W1:Y:S02]  /*23e0*/  LDCU UR8, c[0x0][0xb30] ;  /* 0x00016600ff0877ac */ /* 0x000e640008000800 */
[----:B-1----:R-:W-:-:S09]  /*23f0*/  UISETP.NE.AND UP0, UPT, UR8, 0x1, UPT ;  /* 0x000000010800788c */ /* 0x002fd2000bf05270 */
[----:B------:R-:W-:Y:S05]  /*2400*/  BRA.U UP0, `(.L_x_41) ;  /* 0x0000000100407547 */ /* 0x000fea000b800000 */
[----:B------:R-:W1:Y:S08]  /*2410*/  LDC.64 R4, c[0x0][0xb10] ;  /* 0x0002c400ff047b82 */ /* 0x000e700000000a00 */
[----:B------:R-:W2:Y:S08]  /*2420*/  LDC.64 R2, c[0x0][0xb18] ;  /* 0x0002c600ff027b82 */ /* 0x000eb00000000a00 */
[----:B------:R-:W4:Y:S08]  /*2430*/  LDC R6, c[0x0][0xb20] ;  /* 0x0002c800ff067b82 */ /* 0x000f300000000800 */
[----:B------:R-:W3:Y:S01]  /*2440*/  LDC R18, c[0x0][0xb0c] ;  /* 0x0002c300ff127b82 */ /* 0x000ee20000000800 */
[----:B-1----:R-:W-:-:S05]  /*2450*/  IMAD.HI.U32 R4, R13, R4, RZ ;  /* 0x000000040d047227 */ /* 0x002fca00078e00ff */
[----:B------:R-:W-:Y:S01]  /*2460*/  SHF.R.U32.HI R4, RZ, R5, R4 ;  /* 0x00000005ff047219 */ /* 0x000fe20000011604 */
[----:B--2---:R-:W-:Y:S01]  /*2470*/  IMAD.HI.U32 R3, R11, R3, RZ ;  /* 0x000000030b037227 */ /* 0x004fe200078e00ff */
[----:B------:R-:W-:-:S04]  /*2480*/  ISETP.NE.AND P0, PT, R2, 0x1, PT ;  /* 0x000000010200780c */ /* 0x000fc80003f05270 */
[----:B----4-:R-:W-:-:S04]  /*2490*/  SHF.R.U32.HI R6, RZ, R6, R3 ;  /* 0x00000006ff067219 */ /* 0x010fc80000011603 */
[----:B------:R-:W-:Y:S02]  /*24a0*/  SEL R3, R11, R6, !P0 ;  /* 0x000000060b037207 */ /* 0x000fe40004000000 */
[----:B---3--:R-:W-:-:S04]  /*24b0*/  ISETP.NE.AND P1, PT, R18, 0x1, PT ;  /* 0x000000011200780c */ /* 0x008fc80003f25270 */
[----:B------:R-:W-:-:S05]  /*24c0*/  SEL R4, R13, R4, !P1 ;  /* 0x000000040d047207 */ /* 0x000fca0004800000 */
[----:B------:R-:W-:Y:S02]  /*24d0*/  IMAD.IADD R5, R3, 0x1, -R4 ;  /* 0x0000000103057824 */ /* 0x000fe400078e0a04 */
[----:B------:R-:W-:Y:S02]  /*24e0*/  IMAD.IADD R3, R4, 0x1, -R3 ;  /* 0x0000000104037824 */ /* 0x000fe400078e0a03 */
[----:B------:R-:W-:Y:S02]  /*24f0*/  IMAD R13, R5, R18, R13 ;  /* 0x00000012050d7224 */ /* 0x000fe400078e020d */
[----:B------:R-:W-:-:S07]  /*2500*/  IMAD R11, R3, R2, R11 ;  /* 0x00000002030b7224 */ /* 0x000fce00078e020b */
.L_x_41:
[----:B------:R-:W-:Y:S01]  /*2510*/  VIADD R14, R14, 0x1 ;  /* 0x000000010e0e7836 */ /* 0x000fe20000000000 */
[----:B------:R-:W-:Y:S01]  /*2520*/  PLOP3.LUT P1, PT, PT, PT, PT, 0x80, 0x8 ;  /* 0x000000000008781c */ /* 0x000fe20003f2f070 */
[----:B------:R-:W-:Y:S02]  /*2530*/  IMAD.IADD R21, R13, 0x1, R156 ;  /* 0x000000010d157824 */ /* 0x000fe400078e029c */
[----:B------:R-:W-:Y:S01]  /*2540*/  IMAD.IADD R20, R11, 0x1, R154 ;  /* 0x000000010b147824 */ /* 0x000fe200078e029a */
[----:B------:R-:W-:-:S04]  /*2550*/  ISETP.NE.AND P0, PT, R14, 0x2, PT ;  /* 0x000000020e00780c */ /* 0x000fc80003f05270 */
[----:B------:R-:W-:Y:S02]  /*2560*/  SEL R3, RZ, 0x1, P0 ;  /* 0x00000001ff037807 */ /* 0x000fe40000000000 */
[----:B------:R-:W-:Y:S02]  /*2570*/  SEL R14, R14, RZ, P0 ;  /* 0x000000ff0e0e7207 */ /* 0x000fe40000000000 */
[----:B------:R-:W-:Y:S01]  /*2580*/  LOP3.LUT R12, R12, R3, RZ, 0x3c, !PT ;  /* 0x000000030c0c7212 */ /* 0x000fe200078e3cff */
[----:B------:R-:W-:Y:S06]  /*2590*/  @P2 BRA `(.L_x_42) ;  /* 0xfffffff000642947 */ /* 0x000fec000383ffff */
[----:B------:R-:W-:Y:S01]  /*25a0*/  UIADD3 UR6, UPT, UPT, UR6, 0x20, URZ ;  /* 0x0000002006067890 */ /* 0x000fe2000fffe0ff */
[----:B------:R-:W-:-:S03]  /*25b0*/  SHF.L.U32 R3, R15, 0x1f, RZ ;  /* 0x0000001f0f037819 */ /* 0x000fc600000006ff */
[----:B------:R-:W-:-:S09]  /*25c0*/  ULEA UR4, UR23, UR6, 0x3 ;  /* 0x0000000617047291 */ /* 0x000fd2000f8e18ff */
[----:B------:R-:W1:Y:S02]  /*25d0*/  SYNCS.PHASECHK.TRANS64.TRYWAIT P0, [UR4], R3 ;  /* 0x00000003ff0075a7 */ /* 0x000e640008001104 */
[----:B-1----:R-:W-:Y:S05]  /*25e0*/  @!P0 BRA `(.L_x_43) ;  /* 0x0000008c00d48947 */ /* 0x002fea0003800000 */
.L_x_152:
[----:B------:R-:W-:-:S04]  /*25f0*/  UIADD3 UR5, UPT, UPT, UR23, 0x1, URZ ;  /* 0x0000000117057890 */ /* 0x000fc8000fffe0ff */
[----:B------:R-:W-:-:S04]  /*2600*/  UISETP.NE.AND UP0, UPT, UR5, 0x4, UPT ;  /* 0x000000040500788c */ /* 0x000fc8000bf05270 */
[----:B------:R-:W-:Y:S02]  /*2610*/  USEL UR7, URZ, 0x1, UP0 ;  /* 0x00000001ff077887 */ /* 0x000fe40008000000 */
[----:B------:R-:W-:-:S04]  /*2620*/  USEL UR5, UR5, URZ, UP0 ;  /* 0x000000ff05057287 */ /* 0x000fc80008000000 */
[----:B------:R-:W-:Y:S01]  /*2630*/  ULEA UR4, UR5, UR6, 0x3 ;  /* 0x0000000605047291 */ /* 0x000fe2000f8e18ff */
[----:B------:R-:W-:-:S04]  /*2640*/  LOP3.LUT R2, R15, UR7, RZ, 0x3c, !PT ;  /* 0x000000070f027c12 */ /* 0x000fc8000f8e3cff */
[----:B-1----:R-:W-:-:S04]  /*2650*/  SHF.L.U32 R3, R2, 0x1f, RZ ;  /* 0x0000001f02037819 */ /* 0x002fc800000006ff */
[----:B------:R-:W1:Y:S02]  /*2660*/  SYNCS.PHASECHK.TRANS64.TRYWAIT P0, [UR4], R3 ;  /* 0x00000003ff0075a7 */ /* 0x000e640008001104 */
[----:B-1----:R-:W-:Y:S05]  /*2670*/  @!P0 BRA `(.L_x_44) ;  /* 0x0000008c00c88947 */ /* 0x002fea0003800000 */
.L_x_154:
        /* <DEDUP_REMOVED lines=9> */
.L_x_156:
[----:B------:R-:W-:-:S04]  /*2710*/  UIADD3 UR5, UPT, UPT, UR5, 0x1, URZ ;  /* 0x0000000105057890 */ /* 0x000fc8000fffe0ff */
[----:B------:R-:W-:-:S04]  /*2720*/  UISETP.NE.AND UP0, UPT, UR5, 0x4, UPT ;  /* 0x000000040500788c */ /* 0x000fc8000bf05270 */
[----:B------:R-:W-:Y:S02]  /*2730*/  USEL UR4, URZ, 0x1, UP0 ;  /* 0x00000001ff047887 */ /* 0x000fe40008000000 */
[----:B------:R-:W-:-:S04]  /*2740*/  USEL UR5, UR5, URZ, UP0 ;  /* 0x000000ff05057287 */ /* 0x000fc80008000000 */
[----:B------:R-:W-:Y:S01]  /*2750*/  ULEA UR5, UR5, UR6, 0x3 ;  /* 0x0000000605057291 */ /* 0x000fe2000f8e18ff */
[----:B-1----:R-:W-:-:S04]  /*2760*/  LOP3.LUT R3, R2, UR4, RZ, 0x3c, !PT ;  /* 0x0000000402037c12 */ /* 0x002fc8000f8e3cff */
[----:B------:R-:W-:Y:S01]  /*2770*/  SHF.L.U32 R3, R3, 0x1f, RZ ;  /* 0x0000001f03037819 */ /* 0x000fe200000006ff */
[----:B---3--:R-:W-:-:S07]  /*2780*/  IMAD.U32 R0, RZ, RZ, UR5 ;  /* 0x00000005ff007e24 */ /* 0x008fce000f8e00ff */
.L_x_46:
[----:B-1----:R1:W2:Y:S02]  /*2790*/  SYNCS.PHASECHK.TRANS64.TRYWAIT P0, [R0+URZ], R3 ;  /* 0x00000003000075a7 */ /* 0x0022a400080011ff */
[----:B--2---:R-:W-:Y:S05]  /*27a0*/  @!P0 NANOSLEEP.SYNCS 0x989680 ;  /* 0x009896800000895d */ /* 0x004fea0003900000 */
[----:B------:R-:W2:Y:S02]  /*27b0*/  @!P0 SYNCS.PHASECHK.TRANS64 P0, [R0+URZ], R3 ;  /* 0x00000003000085a7 */ /* 0x000ea400080010ff */
[----:B--2---:R-:W-:Y:S05]  /*27c0*/  @P0 EXIT ;  /* 0x000000000000094d */ /* 0x004fea0003800000 */
[----:B------:R-:W-:Y:S05]  /*27d0*/  BRA `(.L_x_46) ;  /* 0xfffffffc00ec7947 */ /* 0x000fea000383ffff */
.L_x_22:
[----:B------:R-:W-:-:S04]  /*27e0*/  UISETP.NE.AND UP1, UPT, UR37, URZ, UPT ;  /* 0x000000ff2500728c */ /* 0x000fc8000bf25270 */
[----:B------:R-:W-:-:S09]  /*27f0*/  UISETP.NE.OR UP1, UPT, UR10, 0x1, UP1 ;  /* 0x000000010a00788c */ /* 0x000fd20008f25670 */
[----:B------:R-:W-:Y:S05]  /*2800*/  BRA.U UP1, `(.L_x_47) ;  /* 0x00000005014c7547 */ /* 0x000fea000b800000 */
[----:B------:R-:W-:Y:S01]  /*2810*/  HFMA2 R11, -RZ, RZ, 0, 0 ;  /* 0x00000000ff0b7431 */ /* 0x000fe200000001ff */
[----:B------:R-:W-:Y:S01]  /*2820*/  ISETP.GE.U32.AND P2, PT, R10, 0x2, PT ;  /* 0x000000020a00780c */ /* 0x000fe20003f46070 */
[----:B------:R-:W-:Y:S01]  /*2830*/  IMAD.MOV.U32 R12, RZ, RZ, 0x1 ;  /* 0x00000001ff0c7424 */ /* 0x000fe200078e00ff */
[----:B------:R-:W-:Y:S01]  /*2840*/  CS2R R8, SRZ ;  /* 0x0000000000087805 */ /* 0x000fe2000001ff00 */
[----:B------:R-:W-:Y:S01]  /*2850*/  IMAD.MOV.U32 R3, RZ, RZ, RZ ;  /* 0x000000ffff037224 */ /* 0x000fe200078e00ff */
[----:B------:R-:W-:Y:S01]  /*2860*/  UMOV UR4, 0x400 ;  /* 0x0000040000047882 */ /* 0x000fe20000000000 */
[----:B------:R-:W-:Y:S01]  /*2870*/  UMOV UR6, URZ ;  /* 0x000000ff00067c82 */ /* 0x000fe20008000000 */
[----:B------:R-:W-:-:S12]  /*2880*/  ULEA UR37, UR37, UR4, 0x18 ;  /* 0x0000000425257291 */ /* 0x000fd8000f8ec0ff */
.L_x_51:
[----:B------:R-:W-:Y:S02]  /*2890*/  LEA R0, R3, UR37, 0x3 ;  /* 0x0000002503007c11 */ /* 0x000fe4000f8e18ff */
[----:B------:R-:W-:-:S03]  /*28a0*/  SHF.L.U32 R5, R8, 0x1f, RZ ;  /* 0x0000001f08057819 */ /* 0x000fc600000006ff */
[----:B------:R-:W-:Y:S01]  /*28b0*/  VIADD R4, R0, 0xe0 ;  /* 0x000000e000047836 */ /* 0x000fe20000000000 */
[----:B------:R-:W1:Y:S02]  /*28c0*/  SYNCS.PHASECHK.TRANS64.TRYWAIT P0, [R0+URZ+0xd0], R5 ;  /* 0x0000d005000075a7 */ /* 0x000e6400080011ff */
[----:B-1----:R-:W-:Y:S05]  /*28d0*/  @!P0 BRA `(.L_x_48) ;  /* 0x0000008c00608947 */ /* 0x002fea0003800000 */
.L_x_157:
[----:B------:R-:W-:Y:S01]  /*28e0*/  ULEA UR5, UR6, UR37, 0x3 ;  /* 0x0000002506057291 */ /* 0x000fe2000f8e18ff */
[----:B------:R-:W-:Y:S01]  /*28f0*/  PRMT R4, RZ, 0x654, R4 ;  /* 0x00000654ff047816 */ /* 0x000fe20000000004 */
[----:B-1----:R-:W-:Y:S01]  /*2900*/  @!P2 IMAD.MOV.U32 R5, RZ, RZ, 0x10 ;  /* 0x00000010ff05a424 */ /* 0x002fe200078e00ff */
[----:B------:R-:W-:Y:S01]  /*2910*/  SHF.L.U32 R7, R12, 0x1f, RZ ;  /* 0x0000001f0c077819 */ /* 0x000fe200000006ff */
[----:B------:R-:W-:Y:S01]  /*2920*/  UIADD3 UR4, UPT, UPT, UR5, 0x90, URZ ;  /* 0x0000009005047890 */ /* 0x000fe2000fffe0ff */
[----:B------:R1:W-:Y:S05]  /*2930*/  SYNCS.ARRIVE.TRANS64.RED.A1T0 RZ, [R4+URZ], RZ ;  /* 0x000000ff04ff79a7 */ /* 0x0003ea00081004ff */
[----:B------:R-:W-:Y:S01]  /*2940*/  IMAD.U32 R13, RZ, RZ, UR4 ;  /* 0x00000004ff0d7e24 */ /* 0x000fe2000f8e00ff */
[----:B------:R-:W2:Y:S04]  /*2950*/  SYNCS.PHASECHK.TRANS64.TRYWAIT P0, [UR5+0xa0], R7 ;  /* 0x0000a007ff0075a7 */ /* 0x000ea80008001105 */
[----:B------:R-:W-:Y:S01]  /*2960*/  PRMT R13, R10, 0x654, R13 ;  /* 0x000006540a0d7816 */ /* 0x000fe2000000000d */
[----:B-12---:R-:W-:Y:S06]  /*2970*/  @!P0 BRA `(.L_x_49) ;  /* 0x0000008c004c8947 */ /* 0x006fec0003800000 */
.L_x_159:
[----:B------:R-:W-:Y:S01]  /*2980*/  ULEA UR4, UR6, UR37, 0x4 ;  /* 0x0000002506047291 */ /* 0x000fe2000f8e20ff */
[----:B------:R-:W-:Y:S01]  /*2990*/  SEL R2, R13, R2, !P2 ;  /* 0x000000020d027207 */ /* 0x000fe20005000000 */
[----:B------:R-:W-:Y:S01]  /*29a0*/  UIADD3 UR5, UPT, UPT, UR5, 0x90, URZ ;  /* 0x0000009005057890 */ /* 0x000fe2000fffe0ff */
[----:B-1----:R-:W-:Y:S01]  /*29b0*/  LEA R0, R11, UR37, 0x3 ;  /* 0x000000250b007c11 */ /* 0x002fe2000f8e18ff */
[----:B------:R-:W-:Y:S01]  /*29c0*/  UIADD3 UR4, UPT, UPT, UR4, 0x100, URZ ;  /* 0x0000010004047890 */ /* 0x000fe2000fffe0ff */
[----:B------:R1:W-:Y:S01]  /*29d0*/  @!P2 SYNCS.ARRIVE.TRANS64.RED RZ, [R2+URZ], R5 ;  /* 0x0000000502ffa9a7 */ /* 0x0003e200080004ff */
[----:B------:R-:W-:Y:S01]  /*29e0*/  UIADD3 UR6, UPT, UPT, UR6, 0x1, URZ ;  /* 0x0000000106067890 */ /* 0x000fe2000fffe0ff */
[----:B------:R-:W-:-:S03]  /*29f0*/  VIADD R3, R3, 0x1 ;  /* 0x0000000103037836 */ /* 0x000fc60000000000 */
[----:B------:R-:W-:Y:S02]  /*2a00*/  UISETP.NE.AND UP0, UPT, UR6, 0x2, UPT ;  /* 0x000000020600788c */ /* 0x000fe4000bf05270 */
[----:B------:R-:W-:Y:S01]  /*2a10*/  ISETP.NE.AND P0, PT, R3, 0x2, PT ;  /* 0x000000020300780c */ /* 0x000fe20003f05270 */
[----:B------:R-:W-:Y:S06]  /*2a20*/  UGETNEXTWORKID.BROADCAST [UR4], [UR5] ;  /* 0x00000000040073ca */ /* 0x000fec0008000100 */
[----:B------:R-:W-:Y:S02]  /*2a30*/  USEL UR4, URZ, 0x1, UP0 ;  /* 0x00000001ff047887 */ /* 0x000fe40008000000 */
[----:B------:R-:W-:-:S04]  /*2a40*/  USEL UR6, UR6, URZ, UP0 ;  /* 0x000000ff06067287 */ /* 0x000fc80008000000 */
[----:B------:R-:W-:Y:S02]  /*2a50*/  LOP3.LUT R12, R12, UR4, RZ, 0x3c, !PT ;  /* 0x000000040c0c7c12 */ /* 0x000fe4000f8e3cff */
[----:B-1----:R-:W-:-:S04]  /*2a60*/  SHF.L.U32 R5, R9, 0x1f, RZ ;  /* 0x0000001f09057819 */ /* 0x002fc800000006ff */
[----:B------:R-:W1:Y:S02]  /*2a70*/  SYNCS.PHASECHK.TRANS64.TRYWAIT P1, [R0+URZ+0x90], R5 ;  /* 0x00009005000075a7 */ /* 0x000e6400080211ff */
[----:B-1----:R-:W-:Y:S05]  /*2a80*/  @!P1 BRA `(.L_x_50) ;  /* 0x0000008c00209947 */ /* 0x002fea0003800000 */
.L_x_160:
[----:B------:R-:W-:Y:S01]  /*2a90*/  LEA R4, R11, UR37, 0x4 ;  /* 0x000000250b047c11 */ /* 0x000fe2000f8e20ff */
[----:B-1----:R-:W-:Y:S01]  /*2aa0*/  VIADD R0, R0, 0xa0 ;  /* 0x000000a000007836 */ /* 0x002fe20000000000 */
[----:B------:R-:W-:Y:S01]  /*2ab0*/  SEL R3, R3, RZ, P0 ;  /* 0x000000ff03037207 */ /* 0x000fe20000000000 */
[----:B------:R-:W-:-:S03]  /*2ac0*/  VIADD R11, R11, 0x1 ;  /* 0x000000010b0b7836 */ /* 0x000fc60000000000 */
[----:B------:R-:W1:Y:S01]  /*2ad0*/  LDS.128 R4, [R4+0x100] ;  /* 0x0001000004047984 */ /* 0x000e620000000c00 */
[----:B------:R-:W-:Y:S02]  /*2ae0*/  PRMT R0, RZ, 0x654, R0 ;  /* 0x00000654ff007816 */ /* 0x000fe40000000000 */
[C---:B------:R-:W-:Y:S01]  /*2af0*/  ISETP.NE.AND P1, PT, R11.reuse, 0x2, PT ;  /* 0x000000020b00780c */ /* 0x040fe20003f25270 */
[----:B------:R-:W-:Y:S01]  /*2b00*/  @!PT LDS RZ, [RZ] ;  /* 0x00000000fffff984 */ /* 0x000fe20000000800 */
[----:B------:R-:W-:Y:S01]  /*2b10*/  @!PT LDS RZ, [RZ] ;  /* 0x00000000fffff984 */ /* 0x000fe20000000800 */
[----:B------:R-:W-:Y:S01]  /*2b20*/  @!PT LDS RZ, [RZ] ;  /* 0x00000000fffff984 */ /* 0x000fe20000000800 */
[----:B------:R-:W-:Y:S01]  /*2b30*/  @!PT LDS RZ, [RZ] ;  /* 0x00000000fffff984 */ /* 0x000fe20000000800 */
[----:B------:R2:W-:Y:S06]  /*2b40*/  MEMBAR.ALL.CTA ;  /* 0x0000000000007992 */ /* 0x0005ec0000008000 */
[----:B--2---:R-:W2:Y:S01]  /*2b50*/  FENCE.VIEW.ASYNC.S ;  /* 0x00000000000073c6 */ /* 0x004ea20000000000 */
[----:B------:R-:W-:Y:S01]  /*2b60*/  SEL R11, R11, RZ, P1 ;  /* 0x000000ff0b0b7207 */ /* 0x000fe20000800000 */
[----:B--2---:R2:W-:Y:S01]  /*2b70*/  SYNCS.ARRIVE.TRANS64.RED.A1T0 RZ, [R0+URZ], RZ ;  /* 0x000000ff00ff79a7 */ /* 0x0045e200081004ff */
[----:B-1----:R-:W-:-:S02]  /*2b80*/  LOP3.LUT P3, RZ, R6, 0x1, RZ, 0xc0, !PT ;  /* 0x0000000106ff7812 */ /* 0x002fc4000786c0ff */
[----:B------:R-:W-:-:S04]  /*2b90*/  SEL R5, RZ, 0x1, P0 ;  /* 0x00000001ff057807 */ /* 0x000fc80000000000 */
[----:B------:R-:W-:Y:S02]  /*2ba0*/  LOP3.LUT R8, R8, R5, RZ, 0x3c, !PT ;  /* 0x0000000508087212 */ /* 0x000fe400078e3cff */
[----:B--2---:R-:W-:-:S04]  /*2bb0*/  SEL R0, RZ, 0x1, P1 ;  /* 0x00000001ff007807 */ /* 0x004fc80000800000 */
[----:B------:R-:W-:Y:S01]  /*2bc0*/  LOP3.LUT R9, R9, R0, RZ, 0x3c, !PT ;  /* 0x0000000009097212 */ /* 0x000fe200078e3cff */
[----:B------:R-:W-:Y:S06]  /*2bd0*/  @P3 BRA `(.L_x_51) ;  /* 0xfffffffc002c3947 */ /* 0x000fec000383ffff */
[----:B------:R-:W-:Y:S01]  /*2be0*/  ULEA UR5, UR6, UR37, 0x3 ;  /* 0x0000002506057291 */ /* 0x000fe2000f8e18ff */
[----:B------:R-:W-:-:S08]  /*2bf0*/  SHF.L.U32 R3, R12, 0x1f, RZ ;  /* 0x0000001f0c037819 */ /* 0x000fd000000006ff */
[----:B------:R-:W1:Y:S02]  /*2c00*/  SYNCS.PHASECHK.TRANS64 P0, [UR5+0xa0], R3 ;  /* 0x0000a003ff0075a7 */ /* 0x000e640008001005 */
[----:B-1----:R-:W-:Y:S05]  /*2c10*/  @P0 BRA `(.L_x_52) ;  /* 0x0000000000080947 */ /* 0x002fea0003800000 */
[----:B------:R-:W1:Y:S02]  /*2c20*/  SYNCS.PHASECHK.TRANS64.TRYWAIT P0, [UR5+0xa0], R3 ;  /* 0x0000a003ff0075a7 */ /* 0x000e640008001105 */
[----:B-1----:R-:W-:Y:S05]  /*2c30*/  @!P0 BRA `(.L_x_53) ;  /* 0x0000008800c88947 */ /* 0x002fea0003800000 */
.L_x_52:
[----:B------:R-:W-:-:S04]  /*2c40*/  UIADD3 UR4, UPT, UPT, UR6, 0x1, URZ ;  /* 0x0000000106047890 */ /* 0x000fc8000fffe0ff */
[----:B------:R-:W-:-:S04]  /*2c50*/  UISETP.NE.AND UP0, UPT, UR4, 0x2, UPT ;  /* 0x000000020400788c */ /* 0x000fc8000bf05270 */
[----:B------:R-:W-:Y:S02]  /*2c60*/  USEL UR7, URZ, 0x1, UP0 ;  /* 0x00000001ff077887 */ /* 0x000fe40008000000 */
[----:B------:R-:W-:-:S04]  /*2c70*/  USEL UR4, UR4, URZ, UP0 ;  /* 0x000000ff04047287 */ /* 0x000fc80008000000 */
[----:B------:R-:W-:Y:S01]  /*2c80*/  ULEA UR4, UR4, UR37, 0x3 ;  /* 0x0000002504047291 */ /* 0x000fe2000f8e18ff */
[----:B-1----:R-:W-:-:S04]  /*2c90*/  LOP3.LUT R3, R12, UR7, RZ, 0x3c, !PT ;  /* 0x000000070c037c12 */ /* 0x002fc8000f8e3cff */
[----:B------:R-:W-:-:S04]  /*2ca0*/  SHF.L.U32 R0, R3, 0x1f, RZ ;  /* 0x0000001f03007819 */ /* 0x000fc800000006ff */
[----:B------:R-:W1:Y:S02]  /*2cb0*/  SYNCS.PHASECHK.TRANS64 P0, [UR4+0xa0], R0 ;  /* 0x0000a000ff0075a7 */ /* 0x000e640008001004 */
[----:B-1----:R-:W-:Y:S05]  /*2cc0*/  @P0 EXIT ;  /* 0x000000000000094d */ /* 0x002fea0003800000 */
[----:B------:R-:W-:Y:S02]  /*2cd0*/  SHF.L.U32 R3, R3, 0x1f, RZ ;  /* 0x0000001f03037819 */ /* 0x000fe400000006ff */
[----:B------:R-:W-:-:S07]  /*2ce0*/  MOV R0, UR4 ;  /* 0x0000000400007c02 */ /* 0x000fce0008000f00 */
.L_x_54:
[----:B-1----:R1:W2:Y:S02]  /*2cf0*/  SYNCS.PHASECHK.TRANS64.TRYWAIT P0, [R0+URZ+0xa0], R3 ;  /* 0x0000a003000075a7 */ /* 0x0022a400080011ff */
[----:B--2---:R-:W-:Y:S05]  /*2d00*/  @!P0 NANOSLEEP.SYNCS 0x989680 ;  /* 0x009896800000895d */ /* 0x004fea0003900000 */
[----:B------:R-:W2:Y:S02]  /*2d10*/  @!P0 SYNCS.PHASECHK.TRANS64 P0, [R0+URZ+0xa0], R3 ;  /* 0x0000a003000085a7 */ /* 0x000ea400080010ff */
[----:B--2---:R-:W-:Y:S05]  /*2d20*/  @P0 EXIT ;  /* 0x000000000000094d */ /* 0x004fea0003800000 */
[----:B------:R-:W-:Y:S05]  /*2d30*/  BRA `(.L_x_54) ;  /* 0xfffffffc00ec7947 */ /* 0x000fea000383ffff */
.L_x_47:
[----:B------:R-:W-:Y:S05]  /*2d40*/  BRA.U UP4, `(.L_x_55) ;  /* 0x0000001104907547 */ /* 0x000fea000b800000 */
[----:B------:R-:W-:Y:S01]  /*2d50*/  UMOV UR6, 0x40 ;  /* 0x0000004000067882 */ /* 0x000fe20000000000 */
[----:B------:R-:W-:Y:S01]  /*2d60*/  NOP ;  /* 0x0000000000007918 */ /* 0x000fe20000000000 */
[----:B------:R-:W-:Y:S01]  /*2d70*/  ULEA UR6, UR37, UR6, 0x18 ;  /* 0x0000000625067291 */ /* 0x000fe2000f8ec0ff */
[----:B------:R-:W-:Y:S02]  /*2d80*/  UMOV UR7, 0x400 ;  /* 0x0000040000077882 */ /* 0x000fe40000000000 */
[----:B------:R-:W-:-:S06]  /*2d90*/  ULEA UR37, UR37, UR7, 0x18 ;  /* 0x0000000725257291 */ /* 0x000fcc000f8ec0ff */
[----:B------:R-:W1:Y:S02]  /*2da0*/  LDS.U8 R2, [UR6+0x1c] ;  /* 0x00001c06ff027984 */ /* 0x000e640008000000 */
[----:B-1----:R-:W-:-:S13]  /*2db0*/  ISETP.NE.AND P0, PT, R2, RZ, PT ;  /* 0x000000ff0200720c */ /* 0x002fda0003f05270 */
[----:B------:R-:W-:Y:S05]  /*2dc0*/  @P0 BRA `(.L_x_56) ;  /* 0x0000000400080947 */ /* 0x000fea0003800000 */
[----:B------:R-:W-:Y:S02]  /*2dd0*/  UISETP.NE.U32.AND UP0, UPT, UR5, 0x1, UPT ;  /* 0x000000010500788c */ /* 0x000fe4000bf05070 */
[----:B------:R-:W-:-:S07]  /*2de0*/  UIADD3 UR8, UPT, UPT, UR6, 0x8, URZ ;  /* 0x0000000806087890 */ /* 0x000fce000fffe0ff */
[----:B------:R-:W-:Y:S05]  /*2df0*/  BRA.U !UP0, `(.L_x_57) ;  /* 0x00000001089c7547 */ /* 0x000fea000b800000 */
[----:B------:R-:W-:Y:S01]  /*2e00*/  ELECT P0, URZ, PT ;  /* 0x0000000000ff782f */ /* 0x000fe20003800000 */
[----:B------:R-:W-:-:S12]  /*2e10*/  BSSY B0, `(.L_x_57) ;  /* 0x0000025000007945 */ /* 0x000fd80003800000 */
[----:B------:R-:W-:Y:S05]  /*2e20*/  @!P0 BRA `(.L_x_58) ;  /* 0x00000000008c8947 */ /* 0x000fea0003800000 */
[----:B------:R-:W-:-:S05]  /*2e30*/  UMOV UR7, 0x10 ;  /* 0x0000001000077882 */ /* 0x000fca0000000000 */
[----:B------:R-:W-:Y:S04]  /*2e40*/  DEPBAR.LE SB1, 0x36 ;  /* 0x00009d800000791a */ /* 0x000fe80000000000 */
[----:B------:R-:W1:Y:S02]  /*2e50*/  UTCATOMSWS.2CTA.FIND_AND_SET.ALIGN UP1, UR7, UR7 ;  /* 0x00000007000775e3 */ /* 0x000e640008220800 */
[----:B-1----:R-:W-:Y:S01]  /*2e60*/  MOV R11, UR7 ;  /* 0x00000007000b7c02 */ /* 0x002fe20008000f00 */
[----:B------:R-:W-:Y:S06]  /*2e70*/  BRA.U UP1, `(.L_x_59) ;  /* 0x0000000101187547 */ /* 0x000fec000b800000 */
.L_x_60:
[----:B------:R-:W-:Y:S05]  /*2e80*/  NANOSLEEP 0x64 ;  /* 0x000000640000795d */ /* 0x000fea0003800000 */
[----:B------:R-:W-:-:S05]  /*2e90*/  UMOV UR7, 0x10 ;  /* 0x0000001000077882 */ /* 0x000fca0000000000 */
[----:B------:R-:W-:Y:S04]  /*2ea0*/  DEPBAR.LE SB1, 0x36 ;  /* 0x00009d800000791a */ /* 0x000fe80000000000 */
[----:B------:R-:W1:Y:S02]  /*2eb0*/  UTCATOMSWS.2CTA.FIND_AND_SET.ALIGN UP1, UR7, UR7 ;  /* 0x00000007000775e3 */ /* 0x000e640008220800 */
[----:B-1----:R-:W-:Y:S01]  /*2ec0*/  MOV R11, UR7 ;  /* 0x00000007000b7c02 */ /* 0x002fe20008000f00 */
[----:B------:R-:W-:Y:S05]  /*2ed0*/  BRA.U !UP1, `(.L_x_60) ;  /* 0xfffffffd09e87547 */ /* 0x000fea000b83ffff */
.L_x_59:
[----:B------:R-:W1:Y:S01]  /*2ee0*/  LDS R5, [UR6+0x10] ;  /* 0x00001006ff057984 */ /* 0x000e620008000800 */
[----:B------:R-:W-:Y:S01]  /*2ef0*/  IMAD.U32 R3, RZ, RZ, UR37 ;  /* 0x00000025ff037e24 */ /* 0x000fe2000f8e00ff */
[----:B------:R-:W-:-:S03]  /*2f00*/  MOV R2, UR4 ;  /* 0x0000000400027c02 */ /* 0x000fc60008000f00 */
[----:B------:R-:W-:Y:S01]  /*2f10*/  VIADD R3, R3, 0x120 ;  /* 0x0000012003037836 */ /* 0x000fe20000000000 */
[----:B-1----:R-:W-:-:S04]  /*2f20*/  SHF.L.U32 R5, R5, 0x1f, RZ ;  /* 0x0000001f05057819 */ /* 0x002fc800000006ff */
[----:B------:R-:W1:Y:S02]  /*2f30*/  SYNCS.PHASECHK.TRANS64.TRYWAIT P0, [UR6+0x8], R5 ;  /* 0x00000805ff0075a7 */ /* 0x000e640008001106 */
[----:B-1----:R-:W-:Y:S05]  /*2f40*/  @P0 BRA `(.L_x_61) ;  /* 0x0000000000080947 */ /* 0x002fea0003800000 */
[----:B------:R-:W1:Y:S02]  /*2f50*/  SYNCS.PHASECHK.TRANS64.TRYWAIT P0, [UR6+0x8], R5 ;  /* 0x00000805ff0075a7 */ /* 0x000e640008001106 */
[----:B-1----:R-:W-:Y:S05]  /*2f60*/  @!P0 BRA `(.L_x_62) ;  /* 0x0000008800148947 */ /* 0x002fea0003800000 */
.L_x_61:
[----:B-1----:R-:W-:Y:S01]  /*2f70*/  HFMA2 R4, -RZ, RZ, 0, 5.9604644775390625e-08 ;  /* 0x00000001ff047431 */ /* 0x002fe200000001ff */
[----:B------:R-:W-:Y:S01]  /*2f80*/  UPRMT UR7, UR4, 0x654, UR8 ;  /* 0x0000065404077896 */ /* 0x000fe20008000008 */
[----:B------:R-:W-:Y:S01]  /*2f90*/  IMAD.MOV.U32 R6, RZ, RZ, 0xffff ;  /* 0x0000ffffff067424 */ /* 0x000fe200078e00ff */
[----:B------:R-:W-:Y:S01]  /*2fa0*/  PRMT R2, R2, 0x654, R3 ;  /* 0x0000065402027816 */ /* 0x000fe20000000003 */
[----:B------:R-:W-:Y:S02]  /*2fb0*/  IMAD.MOV.U32 R5, RZ, RZ, 0x4 ;  /* 0x00000004ff057424 */ /* 0x000fe400078e00ff */
[----:B------:R-:W-:Y:S01]  /*2fc0*/  IMAD.SHL.U32 R9, R11, 0x20, RZ ;  /* 0x000000200b097824 */ /* 0x000fe200078e00ff */
[----:B------:R-:W-:Y:S02]  /*2fd0*/  MOV R3, UR7 ;  /* 0x0000000700037c02 */ /* 0x000fe40008000f00 */
[-C--:B------:R-:W-:Y:S01]  /*2fe0*/  SHF.L.U32 R7, R6, R11.reuse, RZ ;  /* 0x0000000b06077219 */ /* 0x080fe200000006ff */
[----:B------:R1:W-:Y:S01]  /*2ff0*/  SYNCS.ARRIVE.TRANS64.RED RZ, [UR7], R5 ;  /* 0x00000005ffff79a7 */ /* 0x0003e20008000407 */
[----:B------:R-:W-:Y:S01]  /*3000*/  SHF.L.U32 R6, R4, R11, RZ ;  /* 0x0000000b04067219 */ /* 0x000fe200000006ff */
[----:B------:R1:W-:Y:S04]  /*3010*/  STS [UR37+0x120], R9 ;  /* 0x00012009ff007988 */ /* 0x0003e80008000825 */
[----:B------:R1:W-:Y:S04]  /*3020*/  STAS [R2.64], R11 ;  /* 0x0000000b02007dbd */ /* 0x0003e8000c0008ff */
[----:B------:R1:W-:Y:S04]  /*3030*/  ATOMS.OR RZ, [UR6+0x14], R7 ;  /* 0x00001407ffff798c */ /* 0x0003e8000b000006 */
[----:B------:R1:W-:Y:S04]  /*3040*/  ATOMS.OR RZ, [UR6+0x18], R6 ;  /* 0x00001806ffff798c */ /* 0x0003e8000b000006 */
[----:B------:R1:W-:Y:S02]  /*3050*/  ATOMS.XOR RZ, [UR6+0x10], R4 ;  /* 0x00001004ffff798c */ /* 0x0003e4000b800006 */
.L_x_58:
[----:B------:R-:W-:Y:S05]  /*3060*/  BSYNC B0 ;  /* 0x0000000000007941 */ /* 0x000fea0003800000 */
.L_x_57:
[----:B------:R-:W-:Y:S05]  /*3070*/  BRA.U UP0, `(.L_x_63) ;  /* 0x00000001006c7547 */ /* 0x000fea000b800000 */
[----:B------:R-:W-:-:S03]  /*3080*/  UMOV UR7, 0xffffffff ;  /* 0xffffffff00077882 */ /* 0x000fc60000000000 */
[----:B------:R-:W-:Y:S05]  /*3090*/  BRA.DIV UR7, `(.L_x_64) ;  /* 0x0000008607e07947 */ /* 0x000fea000b800000 */
[----:B------:R-:W-:-:S13]  /*30a0*/  ELECT P6, URZ, PT ;  /* 0x0000000000ff782f */ /* 0x000fda00038c0000 */
.L_x_164:
[----:B------:R-:W-:Y:S05]  /*30b0*/  @!P6 BRA `(.L_x_63) ;  /* 0x00000000005ce947 */ /* 0x000fea0003800000 */
[----:B-1----:R-:W1:Y:S02]  /*30c0*/  LDS R3, [UR6+0x10] ;  /* 0x00001006ff037984 */ /* 0x002e640008000800 */
[----:B-1----:R-:W-:-:S04]  /*30d0*/  SHF.L.U32 R3, R3, 0x1f, RZ ;  /* 0x0000001f03037819 */ /* 0x002fc800000006ff */
[----:B------:R-:W1:Y:S02]  /*30e0*/  SYNCS.PHASECHK.TRANS64.TRYWAIT P0, [UR6+0x8], R3 ;  /* 0x00000803ff0075a7 */ /* 0x000e640008001106 */
[----:B-1----:R-:W-:Y:S05]  /*30f0*/  @P0 BRA `(.L_x_65) ;  /* 0x0000000000080947 */ /* 0x002fea0003800000 */
[----:B------:R-:W1:Y:S02]  /*3100*/  SYNCS.PHASECHK.TRANS64.TRYWAIT P0, [UR6+0x8], R3 ;  /* 0x00000803ff0075a7 */ /* 0x000e640008001106 */
[----:B-1----:R-:W-:Y:S05]  /*3110*/  @!P0 BRA `(.L_x_66) ;  /* 0x0000008400e08947 */ /* 0x002fea0003800000 */
.L_x_65:
[----:B------:R-:W2:Y:S01]  /*3120*/  LDS R5, [UR37+0x120] ;  /* 0x00012025ff057984 */ /* 0x000ea20008000800 */
[----:B-1----:R-:W-:Y:S02]  /*3130*/  HFMA2 R2, -RZ, RZ, 0, 5.9604644775390625e-08 ;  /* 0x00000001ff027431 */ /* 0x002fe400000001ff */
[----:B------:R-:W-:Y:S01]  /*3140*/  IMAD.MOV.U32 R3, RZ, RZ, 0xffff ;  /* 0x0000ffffff037424 */ /* 0x000fe200078e00ff */
[----:B------:R-:W-:Y:S01]  /*3150*/  UPRMT UR7, UR4, 0x654, UR8 ;  /* 0x0000065404077896 */ /* 0x000fe20008000008 */
[----:B--2---:R-:W-:-:S03]  /*3160*/  IMAD.SHL.U32 R4, R5, 0x20, RZ ;  /* 0x0000002005047824 */ /* 0x004fc600078e00ff */
[-C--:B------:R-:W-:Y:S02]  /*3170*/  SHF.L.U32 R3, R3, R5.reuse, RZ ;  /* 0x0000000503037219 */ /* 0x080fe400000006ff */
[----:B------:R-:W-:Y:S01]  /*3180*/  SHF.L.U32 R5, R2, R5, RZ ;  /* 0x0000000502057219 */ /* 0x000fe200000006ff */
[----:B------:R2:W-:Y:S04]  /*3190*/  STS [UR37+0x120], R4 ;  /* 0x00012004ff007988 */ /* 0x0005e80008000825 */
[----:B------:R2:W-:Y:S04]  /*31a0*/  ATOMS.OR RZ, [UR6+0x14], R3 ;  /* 0x00001403ffff798c */ /* 0x0005e8000b000006 */
[----:B------:R2:W-:Y:S01]  /*31b0*/  ATOMS.OR RZ, [UR6+0x18], R5 ;  /* 0x00001805ffff798c */ /* 0x0005e2000b000006 */
[----:B------:R-:W-:Y:S03]  /*31c0*/  SYNCS.ARRIVE.TRANS64.RED.A1T0 RZ, [UR7], RZ ;  /* 0x000000ffffff79a7 */ /* 0x000fe60008100407 */
[----:B------:R2:W-:Y:S01]  /*31d0*/  ATOMS.XOR RZ, [UR6+0x10], R2 ;  /* 0x00001002ffff798c */ /* 0x0005e2000b800006 */
[----:B------:R-:W-:Y:S05]  /*31e0*/  BRA `(.L_x_63) ;  /* 0x0000000000107947 */ /* 0x000fea0003800000 */
.L_x_56:
[----:B------:R-:W-:-:S05]  /*31f0*/  MOV R2, 0xffffffff ;  /* 0xffffffff00027802 */ /* 0x000fca0000000f00 */
[----:B------:R1:W-:Y:S02]  /*3200*/  STS [UR37+0x120], R2 ;  /* 0x00012002ff007988 */ /* 0x0003e40008000825 */
[----:B-1----:R-:W-:Y:S02]  /*3210*/  MOV R2, 0x3230 ;  /* 0x0000323000027802 */ /* 0x002fe40000000f00 */
[----:B-----5:R-:W-:Y:S05]  /*3220*/  CALL.REL.NOINC `($__internal_1_$__cuda_sm10x_tcgen05_guardrail_trap_phase_invalid_during_alloc) ;  /* 0x0000008c00847944 */ /* 0x020fea0003c00000 */
.L_x_63:
[----:B------:R-:W-:Y:S05]  /*3230*/  WARPSYNC.ALL ;  /* 0x0000000000007948 */ /* 0x000fea0003800000 */
[----:B------:R-:W3:Y:S01]  /*3240*/  S2UR UR7, SR_CgaCtaId ;  /* 0x00000000000779c3 */ /* 0x000ee20000008800 */
[----:B------:R-:W-:Y:S01]  /*3250*/  UMOV UR6, 0x400 ;  /* 0x0000040000067882 */ /* 0x000fe20000000000 */
[----:B------:R-:W-:-:S06]  /*3260*/  NOP ;  /* 0x0000000000007918 */ /* 0x000fcc0000000000 */
[----:B------:R-:W-:Y:S06]  /*3270*/  BAR.ARV 0x6, 0xa0 ;  /* 0x0182800000007b1d */ /* 0x000fec0000002000 */
[----:B------:R-:W4:Y:S01]  /*3280*/  LDCU UR8, c[0x0][0x38c] ;  /* 0x00007180ff0877ac */ /* 0x000f220008000800 */
[----:B------:R-:W-:Y:S01]  /*3290*/  LOP3.LUT R0, R0, 0xffff, RZ, 0xc0, !PT ;  /* 0x0000ffff00007812 */ /* 0x000fe200078ec0ff */
[----:B-1----:R-:W-:Y:S01]  /*32a0*/  IMAD.MOV.U32 R9, RZ, RZ, 0x1 ;  /* 0x00000001ff097424 */ /* 0x002fe200078e00ff */
[----:B------:R-:W-:Y:S01]  /*32b0*/  LOP3.LUT R8, R8, 0xffff, RZ, 0xc0, !PT ;  /* 0x0000ffff08087812 */ /* 0x000fe200078ec0ff */
[----:B------:R-:W-:Y:S01]  /*32c0*/  UMOV UR19, URZ ;  /* 0x000000ff00137c82 */ /* 0x000fe20008000000 */
[----:B------:R-:W-:Y:S01]  /*32d0*/  R2UR UR11, R0 ;  /* 0x00000000000b72ca */ /* 0x000fe200000e0000 */
[----:B------:R-:W-:Y:S01]  /*32e0*/  UMOV UR18, URZ ;  /* 0x000000ff00127c82 */ /* 0x000fe20008000000 */
[----:B------:R-:W-:Y:S01]  /*32f0*/  R2UR UR12, R8 ;  /* 0x00000000080c72ca */ /* 0x000fe200000e0000 */
[----:B------:R-:W-:Y:S01]  /*3300*/  IMAD.MOV.U32 R8, RZ, RZ, RZ ;  /* 0x000000ffff087224 */ /* 0x000fe200078e00ff */
[----:B------:R-:W-:Y:S01]  /*3310*/  UMOV UR17, URZ ;  /* 0x000000ff00117c82 */ /* 0x000fe20008000000 */
[----:B---3--:R-:W-:-:S02]  /*3320*/  ULEA UR7, UR7, UR6, 0x18 ;  /* 0x0000000607077291 */ /* 0x008fc4000f8ec0ff */
[----:B------:R-:W-:Y:S02]  /*3330*/  UISETP.NE.AND UP2, UPT, UR5, URZ, UPT ;  /* 0x000000ff0500728c */ /* 0x000fe4000bf45270 */
[----:B------:R-:W-:Y:S02]  /*3340*/  UIADD3 UR13, UPT, UPT, UR7, 0x10800, URZ ;  /* 0x00010800070d7890 */ /* 0x000fe4000fffe0ff */
[----:B------:R-:W-:Y:S02]  /*3350*/  UIADD3 UR14, UPT, UPT, UR7, 0x20800, URZ ;  /* 0x00020800070e7890 */ /* 0x000fe4000fffe0ff */
[----:B----4-:R-:W-:Y:S01]  /*3360*/  UIADD3 UR8, UPT, UPT, UR8, 0x3f, URZ ;  /* 0x0000003f08087890 */ /* 0x010fe2000fffe0ff */
[----:B--2---:R-:W1:Y:S01]  /*3370*/  LDS R2, [UR7+0x120] ;  /* 0x00012007ff027984 */ /* 0x004e620008000800 */
[----:B------:R-:W-:Y:S02]  /*3380*/  USHF.R.U32.HI UR13, URZ, 0x4, UR13 ;  /* 0x00000004ff0d7899 */ /* 0x000fe4000801160d */
[----:B------:R-:W-:-:S02]  /*3390*/  USHF.R.S32.HI UR6, URZ, 0x1f, UR8 ;  /* 0x0000001fff067899 */ /* 0x000fc40008011408 */
[----:B------:R-:W-:Y:S02]  /*33a0*/  USHF.R.U32.HI UR14, URZ, 0x4, UR14 ;  /* 0x00000004ff0e7899 */ /* 0x000fe4000801160e */
[----:B------:R-:W-:Y:S02]  /*33b0*/  ULEA.HI UR6, UR6, UR8, URZ, 0x6 ;  /* 0x0000000806067291 */ /* 0x000fe4000f8f30ff */
[----:B------:R-:W-:Y:S02]  /*33c0*/  ULOP3.LUT UR13, UR13, 0x3fff, URZ, 0xc0, !UPT ;  /* 0x00003fff0d0d7892 */ /* 0x000fe4000f8ec0ff */
[----:B------:R-:W-:Y:S02]  /*33d0*/  USHF.R.S32.HI UR6, URZ, 0x6, UR6 ;  /* 0x00000006ff067899 */ /* 0x000fe40008011406 */
[----:B------:R-:W-:Y:S02]  /*33e0*/  ULOP3.LUT UR14, UR14, 0x3fff, URZ, 0xc0, !UPT ;  /* 0x00003fff0e0e7892 */ /* 0x000fe4000f8ec0ff */
[----:B------:R-:W-:Y:S01]  /*33f0*/  UISETP.LT.AND UP0, UPT, UR6, 0x1, UPT ;  /* 0x000000010600788c */ /* 0x000fe2000bf01270 */
[----:B------:R-:W-:Y:S01]  /*3400*/  UMOV UR28, 0x0 ;  /* 0x00000000001c7882 */ /* 0x000fe20000000000 */
[----:B------:R-:W-:Y:S01]  /*3410*/  UMOV UR29, 0x10400490 ;  /* 0x10400490001d7882 */ /* 0x000fe20000000000 */
[----:B------:R-:W-:-:S02]  /*3420*/  ULOP3.LUT UR13, UR13, 0x10000, URZ, 0xfc, !UPT ;  /* 0x000100000d0d7892 */ /* 0x000fc4000f8efcff */
[----:B------:R-:W-:Y:S02]  /*3430*/  ULOP3.LUT UR14, UR14, 0x10000, URZ, 0xfc, !UPT ;  /* 0x000100000e0e7892 */ /* 0x000fe4000f8efcff */
[----:B------:R-:W-:Y:S01]  /*3440*/  USEL UR20, UR6, 0x1, !UP0 ;  /* 0x0000000106147887 */ /* 0x000fe2000c000000 */
[----:B------:R-:W-:Y:S01]  /*3450*/  UMOV UR26, 0x0 ;  /* 0x00000000001a7882 */ /* 0x000fe20000000000 */
[----:B------:R-:W-:Y:S01]  /*3460*/  UMOV UR27, 0x10400490 ;  /* 0x10400490001b7882 */ /* 0x000fe20000000000 */
[----:B------:R-:W-:Y:S01]  /*3470*/  UMOV UR24, 0x0 ;  /* 0x0000000000187882 */ /* 0x000fe20000000000 */
[----:B------:R-:W-:Y:S01]  /*3480*/  UMOV UR25, 0x10400490 ;  /* 0x1040049000197882 */ /* 0x000fe20000000000 */
[----:B------:R-:W-:Y:S01]  /*3490*/  UMOV UR22, 0x0 ;  /* 0x0000000000167882 */ /* 0x000fe20000000000 */
[----:B------:R-:W-:Y:S01]  /*34a0*/  UMOV UR23, 0x10400490 ;  /* 0x1040049000177882 */ /* 0x000fe20000000000 */
[----:B-1----:R-:W-:Y:S02]  /*34b0*/  R2UR UR21, R2 ;  /* 0x00000000021572ca */ /* 0x002fe400000e0000 */
[----:B------:R-:W-:-:S13]  /*34c0*/  CS2R R2, SRZ ;  /* 0x0000000000027805 */ /* 0x000fda000001ff00 */
.L_x_74:
[C---:B------:R-:W-:Y:S02]  /*34d0*/  LEA R0, R8.reuse, UR7, 0x3 ;  /* 0x0000000708007c11 */ /* 0x040fe4000f8e18ff */
[----:B------:R-:W-:Y:S02]  /*34e0*/  SHF.L.U32 R5, R3, 0x1f, RZ ;  /* 0x0000001f03057819 */ /* 0x000fe400000006ff */
[----:B------:R-:W-:Y:S02]  /*34f0*/  LEA R4, R8, UR7, 0x4 ;  /* 0x0000000708047c11 */ /* 0x000fe4000f8e20ff */
[----:B------:R-:W1:Y:S02]  /*3500*/  SYNCS.PHASECHK.TRANS64.TRYWAIT P0, [R0+URZ+0x90], R5 ;  /* 0x00009005000075a7 */ /* 0x000e6400080011ff */
[----:B-1-34-:R-:W-:Y:S05]  /*3510*/  @!P0 BRA `(.L_x_67) ;  /* 0x0000008000f88947 */ /* 0x01afea0003800000 */
.L_x_165:
[----:B-1----:R-:W1:Y:S01]  /*3520*/  LDS.128 R4, [R4+0x100] ;  /* 0x0001000004047984 */ /* 0x002e620000000c00 */
[----:B------:R-:W-:Y:S02]  /*3530*/  VIADD R0, R0, 0xa0 ;  /* 0x000000a000007836 */ /* 0x000fe40000000000 */
[----:B------:R-:W-:Y:S01]  /*3540*/  VIADD R8, R8, 0x1 ;  /* 0x0000000108087836 */ /* 0x000fe20000000000 */
[----:B------:R-:W-:Y:S01]  /*3550*/  @!PT LDS RZ, [RZ] ;  /* 0x00000000fffff984 */ /* 0x000fe20000000800 */
[----:B------:R-:W-:Y:S01]  /*3560*/  @!PT LDS RZ, [RZ] ;  /* 0x00000000fffff984 */ /* 0x000fe20000000800 */
[----:B------:R-:W-:Y:S01]  /*3570*/  @!PT LDS RZ, [RZ] ;  /* 0x00000000fffff984 */ /* 0x000fe20000000800 */
[----:B------:R-:W-:Y:S01]  /*3580*/  @!PT LDS RZ, [RZ] ;  /* 0x00000000fffff984 */ /* 0x000fe20000000800 */
[----:B------:R2:W-:Y:S06]  /*3590*/  MEMBAR.ALL.CTA ;  /* 0x0000000000007992 */ /* 0x0005ec0000008000 */
[----:B--2---:R-:W2:Y:S01]  /*35a0*/  FENCE.VIEW.ASYNC.S ;  /* 0x00000000000073c6 */ /* 0x004ea20000000000 */
[----:B------:R-:W-:-:S04]  /*35b0*/  PRMT R0, RZ, 0x654, R0 ;  /* 0x00000654ff007816 */ /* 0x000fc80000000000 */
[----:B--2---:R2:W-:Y:S01]  /*35c0*/  SYNCS.ARRIVE.TRANS64.RED.A1T0 RZ, [R0+URZ], RZ ;  /* 0x000000ff00ff79a7 */ /* 0x0045e200081004ff */
[----:B-1----:R-:W-:Y:S01]  /*35d0*/  LOP3.LUT P1, RZ, R6, 0x1, RZ, 0xc0, !PT ;  /* 0x0000000106ff7812 */ /* 0x002fe2000782c0ff */
[----:B--2---:R-:W-:-:S12]  /*35e0*/  BRA.U UP2, `(.L_x_68) ;  /* 0x0000000502087547 */ /* 0x004fd8000b800000 */
[----:B------:R-:W1:Y:S01]  /*35f0*/  LDCU UR8, c[0x0][0x38c] ;  /* 0x00007180ff0877ac */ /* 0x000e620008000800 */
[----:B------:R-:W-:Y:S02]  /*3600*/  PLOP3.LUT P2, PT, PT, PT, PT, 0x80, 0x8 ;  /* 0x000000000008781c */ /* 0x000fe40003f4f070 */
[----:B------:R-:W-:Y:S01]  /*3610*/  SHF.L.U32 R5, R9, 0x1f, RZ ;  /* 0x0000001f09057819 */ /* 0x000fe200000006ff */
[----:B------:R-:W-:Y:S02]  /*3620*/  ULEA UR9, UR19, UR7, 0x3 ;  /* 0x0000000713097291 */ /* 0x000fe4000f8e18ff */
[----:B------:R-:W-:Y:S02]  /*3630*/  ULEA UR10, UR19, UR21, 0x8 ;  /* 0x00000015130a7291 */ /* 0x000fe4000f8e40ff */
[----:B-1----:R-:W-:-:S06]  /*3640*/  UISETP.GE.AND UP0, UPT, UR8, 0x1, UPT ;  /* 0x000000010800788c */ /* 0x002fcc000bf06270 */
[----:B------:R-:W-:-:S05]  /*3650*/  PLOP3.LUT P0, PT, PT, PT, UP0, 0x80, 0x8 ;  /* 0x000000000008781c */ /* 0x000fca0003f0f008 */
[----:B------:R-:W-:-:S08]  /*3660*/  @UP0 ULEA UR8, UR18, UR7, 0x3 ;  /* 0x0000000712080291 */ /* 0x000fd0000f8e18ff */
[----:B------:R-:W-:-:S04]  /*3670*/  @P0 SHF.L.U32 R0, R2, 0x1f, RZ ;  /* 0x0000001f02000819 */ /* 0x000fc800000006ff */
[----:B------:R1:W2:Y:S01]  /*3680*/  @P0 SYNCS.PHASECHK.TRANS64.TRYWAIT P2, [UR8], R0 ;  /* 0x00000000ff0005a7 */ /* 0x0002a20008041108 */
[----:B------:R-:W3:Y:S02]  /*3690*/  SYNCS.PHASECHK.TRANS64.TRYWAIT P0, [UR9+0xc0], R5 ;  /* 0x0000c005ff0075a7 */ /* 0x000ee40008001109 */
[----:B-123--:R-:W-:Y:S05]  /*36a0*/  @!P0 BRA `(.L_x_69) ;  /* 0x0000008000a88947 */ /* 0x00efea0003800000 */
.L_x_167:
[----:B------:R-:W-:Y:S01]  /*36b0*/  UMOV UR16, UR17 ;  /* 0x0000001100107c82 */ /* 0x000fe20008000000 */
[----:B------:R-:W-:Y:S05]  /*36c0*/  BRA.U !UP0, `(.L_x_70) ;  /* 0x0000000108c07547 */ /* 0x000fea000b800000 */
[----:B------:R-:W-:Y:S02]  /*36d0*/  UIADD3 UR16, UPT, UPT, UR20, UR17, URZ ;  /* 0x0000001114107290 */ /* 0x000fe4000fffe0ff */
[----:B------:R-:W-:Y:S01]  /*36e0*/  UPLOP3.LUT UP3, UPT, UPT, UPT, UPT, 0x40, 0x4 ;  /* 0x000000000004789c */ /* 0x000fe20003f6e870 */
[----:B------:R-:W-:Y:S01]  /*36f0*/  UMOV UR15, UR6 ;  /* 0x00000006000f7c82 */ /* 0x000fe20008000000 */
[----:B------:R-:W-:-:S09]  /*3700*/  UMOV UR46, UR18 ;  /* 0x00000012002e7c82 */ /* 0x000fd20008000000 */
.L_x_73:
[----:B--2---:R-:W-:Y:S01]  /*3710*/  ULEA UR8, UR46, UR7, 0x3 ;  /* 0x000000072e087291 */ /* 0x004fe2000f8e18ff */
[----:B---3--:R-:W-:Y:S11]  /*3720*/  @P2 BRA `(.L_x_71) ;  /* 0x00000000000c2947 */ /* 0x008ff60003800000 */
[----:B-1----:R-:W-:Y:S04]  /*3730*/  SHF.L.U32 R5, R2, 0x1f, RZ ;  /* 0x0000001f02057819 */ /* 0x002fe800000006ff */
[----:B------:R-:W1:Y:S02]  /*3740*/  SYNCS.PHASECHK.TRANS64.TRYWAIT P0, [UR8], R5 ;  /* 0x00000005ff0075a7 */ /* 0x000e640008001108 */
[----:B-1----:R-:W-:Y:S05]  /*3750*/  @!P0 BRA `(.L_x_72) ;  /* 0x0000008000948947 */ /* 0x002fea0003800000 */
.L_x_71:
[----:B------:R-:W-:Y:S01]  /*3760*/  UISETP.NE.AND UP0, UPT, UR15, 0x1, UPT ;  /* 0x000000010f00788c */ /* 0x000fe2000bf05270 */
[----:B------:R-:W-:Y:S01]  /*3770*/  PLOP3.LUT P2, PT, PT, PT, PT, 0x80, 0x8 ;  /* 0x000000000008781c */ /* 0x000fe20003f4f070 */
[----:B------:R-:W-:Y:S02]  /*3780*/  UIADD3 UR18, UPT, UPT, UR46, 0x1, URZ ;  /* 0x000000012e127890 */ /* 0x000fe4000fffe0ff */
[----:B------:R-:W-:Y:S02]  /*3790*/  ULEA UR32, UR46, UR14, 0xa ;  /* 0x0000000e2e207291 */ /* 0x000fe4000f8e50ff */
[----:B------:R-:W-:Y:S01]  /*37a0*/  UISETP.NE.AND UP1, UPT, UR18, 0x4, UPT ;  /* 0x000000041200788c */ /* 0x000fe2000bf25270 */
[----:B------:R-:W-:Y:S01]  /*37b0*/  PLOP3.LUT P0, PT, PT, PT, UP0, 0x80, 0x8 ;  /* 0x000000000008781c */ /* 0x000fe20003f0f008 */
[----:B------:R-:W-:Y:S02]  /*37c0*/  UIADD3 UR44, UPT, UPT, UR32, 0x2, URZ ;  /* 0x00000002202c7890 */ /* 0x000fe4000fffe0ff */
[----:B------:R-:W-:Y:S02]  /*37d0*/  USEL UR31, URZ, 0x1, UP1 ;  /* 0x00000001ff1f7887 */ /* 0x000fe40008800000 */
[----:B------:R-:W-:Y:S02]  /*37e0*/  USEL UR18, UR18, URZ, UP1 ;  /* 0x000000ff12127287 */ /* 0x000fe40008800000 */
[----:B------:R-:W-:Y:S02]  /*37f0*/  UIADD3 UR40, UPT, UPT, UR32, 0x4, URZ ;  /* 0x0000000420287890 */ /* 0x000fe4000fffe0ff */
[----:B------:R-:W-:Y:S01]  /*3800*/  @UP0 ULEA UR30, UR18, UR7, 0x3 ;  /* 0x00000007121e0291 */ /* 0x000fe2000f8e18ff */
[----:B------:R-:W-:Y:S01]  /*3810*/  LOP3.LUT R2, R2, UR31, RZ, 0x3c, !PT ;  /* 0x0000001f02027c12 */ /* 0x000fe2000f8e3cff */
[----:B------:R-:W-:Y:S02]  /*3820*/  UIADD3 UR36, UPT, UPT, UR32, 0x6, URZ ;  /* 0x0000000620247890 */ /* 0x000fe4000fffe0ff */
[----:B------:R-:W-:Y:S01]  /*3830*/  UIADD3 UR8, UPT, UPT, UR8, 0x20, URZ ;  /* 0x0000002008087890 */ /* 0x000fe2000fffe0ff */
[----:B-1----:R-:W-:Y:S01]  /*3840*/  @P0 SHF.L.U32 R0, R2, 0x1f, RZ ;  /* 0x0000001f02000819 */ /* 0x002fe200000006ff */
[----:B------:R-:W-:Y:S02]  /*3850*/  UIADD3 UR17, UPT, UPT, UR17, 0x1, URZ ;  /* 0x0000000111117890 */ /* 0x000fe4000fffe0ff */
[----:B------:R-:W-:Y:S01]  /*3860*/  UIADD3 UR15, UPT, UPT, UR15, -0x1, URZ ;  /* 0xffffffff0f0f7890 */ /* 0x000fe2000fffe0ff */
[----:B------:R2:W3:Y:S01]  /*3870*/  @P0 SYNCS.PHASECHK.TRANS64.TRYWAIT P2, [UR30], R0 ;  /* 0x00000000ff0005a7 */ /* 0x0004e2000804111e */
[----:B------:R-:W-:Y:S02]  /*3880*/  ULEA UR30, UR46, UR13, 0xa ;  /* 0x0000000d2e1e7291 */ /* 0x000fe4000f8e50ff */
[----:B------:R-:W-:Y:S02]  /*3890*/  UISETP.NE.AND UP0, UPT, UR17, UR16, UPT ;  /* 0x000000101100728c */ /* 0x000fe4000bf05270 */
[----:B------:R-:W-:Y:S02]  /*38a0*/  UIADD3 UR42, UPT, UPT, UR30, 0x2, URZ ;  /* 0x000000021e2a7890 */ /* 0x000fe4000fffe0ff */
[----:B------:R-:W-:Y:S02]  /*38b0*/  UIADD3 UR38, UPT, UPT, UR30, 0x4, URZ ;  /* 0x000000041e267890 */ /* 0x000fe4000fffe0ff */
[----:B------:R-:W-:Y:S01]  /*38c0*/  UIADD3 UR34, UPT, UPT, UR30, 0x6, URZ ;  /* 0x000000061e227890 */ /* 0x000fe2000fffe0ff */
[----:B------:R-:W-:Y:S01]  /*38d0*/  UMOV UR33, 0x40004040 ;  /* 0x4000404000217882 */ /* 0x000fe20000000000 */
[----:B------:R-:W-:Y:S01]  /*38e0*/  UMOV UR31, 0x40004040 ;  /* 0x40004040001f7882 */ /* 0x000fe20000000000 */
[----:B------:R-:W-:Y:S01]  /*38f0*/  UMOV UR45, 0x40004040 ;  /* 0x40004040002d7882 */ /* 0x000fe20000000000 */
[----:B------:R2:W-:Y:S01]  /*3900*/  UTCHMMA.2CTA gdesc[UR30], gdesc[UR32], tmem[UR10], tmem[UR28], idesc[UR29], UP3 ;  /* 0x00ff1c201e0075ea */ /* 0x0005e20009a0000a */
[----:B------:R-:W-:Y:S01]  /*3910*/  UPLOP3.LUT UP3, UPT, UPT, UPT, UPT, 0x80, 0x8 ;  /* 0x000000000008789c */ /* 0x000fe20003f6f070 */
[----:B------:R-:W-:Y:S01]  /*3920*/  UMOV UR43, 0x40004040 ;  /* 0x40004040002b7882 */ /* 0x000fe20000000000 */
[----:B------:R-:W-:Y:S01]  /*3930*/  UMOV UR41, 0x40004040 ;  /* 0x4000404000297882 */ /* 0x000fe20000000000 */
[----:B------:R2:W-:Y:S01]  /*3940*/  UTCHMMA.2CTA gdesc[UR42], gdesc[UR44], tmem[UR10], tmem[UR26], idesc[UR27], UPT ;  /* 0x00ff1a2c2a0075ea */ /* 0x0005e2000ba0000a */
[----:B------:R-:W-:Y:S01]  /*3950*/  UMOV UR39, 0x40004040 ;  /* 0x4000404000277882 */ /* 0x000fe20000000000 */
[----:B------:R-:W-:Y:S01]  /*3960*/  UMOV UR37, 0x40004040 ;  /* 0x4000404000257882 */ /* 0x000fe20000000000 */
[----:B------:R-:W-:Y:S01]  /*3970*/  UMOV UR35, 0x40004040 ;  /* 0x4000404000237882 */ /* 0x000fe20000000000 */
[----:B------:R2:W-:Y:S01]  /*3980*/  UTCHMMA.2CTA gdesc[UR38], gdesc[UR40], tmem[UR10], tmem[UR24], idesc[UR25], UPT ;  /* 0x00ff1828260075ea */ /* 0x0005e2000ba0000a */
[----:B------:R2:W-:Y:S01]  /*3990*/  UTCHMMA.2CTA gdesc[UR34], gdesc[UR36], tmem[UR10], tmem[UR22], idesc[UR23], UPT ;  /* 0x00ff1624220075ea */ /* 0x0005e2000ba0000a */
[----:B------:R2:W-:Y:S01]  /*39a0*/  UTCBAR.2CTA.MULTICAST [UR8], URZ, UR12 ;  /* 0x000000ff080073e9 */ /* 0x0005e2000820080c */
[----:B------:R-:W-:Y:S01]  /*39b0*/  UMOV UR46, UR18 ;  /* 0x00000012002e7c82 */ /* 0x000fe20008000000 */
[----:B------:R-:W-:Y:S05]  /*39c0*/  BRA.U UP0, `(.L_x_73) ;  /* 0xfffffffd00507547 */ /* 0x000fea000b83ffff */
.L_x_70:
[----:B------:R-:W-:Y:S01]  /*39d0*/  UIADD3 UR9, UPT, UPT, UR9, 0xb0, URZ ;  /* 0x000000b009097890 */ /* 0x000fe2000fffe0ff */
[----:B------:R-:W-:-:S08]  /*39e0*/  UMOV UR17, UR16 ;  /* 0x0000001000117c82 */ /* 0x000fd00008000000 */
[----:B------:R4:W-:Y:S01]  /*39f0*/  UTCBAR.2CTA.MULTICAST [UR9], URZ, UR11 ;  /* 0x000000ff090073e9 */ /* 0x0009e2000820080b */
[----:B------:R-:W-:Y:S02]  /*3a00*/  NOP ;  /* 0x0000000000007918 */ /* 0x000fe40000000000 */
.L_x_68:
[----:B------:R-:W-:Y:S01]  /*3a10*/  UIADD3 UR19, UPT, UPT, UR19, 0x1, URZ ;  /* 0x0000000113137890 */ /* 0x000fe2000fffe0ff */
[----:B------:R-:W-:-:S03]  /*3a20*/  ISETP.NE.AND P0, PT, R8, 0x2, PT ;  /* 0x000000020800780c */ /* 0x000fc60003f05270 */
[----:B------:R-:W-:Y:S01]  /*3a30*/  UISETP.NE.AND UP0, UPT, UR19, 0x2, UPT ;  /* 0x000000021300788c */ /* 0x000fe2000bf05270 */
[----:B-12---:R-:W-:Y:S02]  /*3a40*/  SEL R0, RZ, 0x1, P0 ;  /* 0x00000001ff007807 */ /* 0x006fe40000000000 */
[----:B------:R-:W-:Y:S01]  /*3a50*/  SEL R8, R8, RZ, P0 ;  /* 0x000000ff08087207 */ /* 0x000fe20000000000 */
[----:B------:R-:W-:Y:S01]  /*3a60*/  USEL UR8, URZ, 0x1, UP0 ;  /* 0x00000001ff087887 */ /* 0x000fe20008000000 */
[----:B------:R-:W-:Y:S01]  /*3a70*/  LOP3.LUT R3, R3, R0, RZ, 0x3c, !PT ;  /* 0x0000000003037212 */ /* 0x000fe200078e3cff */
[----:B------:R-:W-:-:S04]  /*3a80*/  USEL UR19, UR19, URZ, UP0 ;  /* 0x000000ff13137287 */ /* 0x000fc80008000000 */
[----:B------:R-:W-:Y:S01]  /*3a90*/  LOP3.LUT R9, R9, UR8, RZ, 0x3c, !PT ;  /* 0x0000000809097c12 */ /* 0x000fe2000f8e3cff */
[----:B------:R-:W-:Y:S07]  /*3aa0*/  @P1 BRA `(.L_x_74) ;  /* 0xfffffff800881947 */ /* 0x000fee000383ffff */
[----:B------:R-:W1:Y:S01]  /*3ab0*/  S2UR UR6, SR_CgaCtaId ;  /* 0x00000000000679c3 */ /* 0x000e620000008800 */
[----:B------:R-:W-:Y:S01]  /*3ac0*/  ELECT P0, URZ, PT ;  /* 0x0000000000ff782f */ /* 0x000fe20003800000 */
[----:B------:R-:W-:Y:S01]  /*3ad0*/  HFMA2 R0, -RZ, RZ, 0, 5.9604644775390625e-08 ;  /* 0x00000001ff007431 */ /* 0x000fe200000001ff */
[----:B------:R-:W-:-:S05]  /*3ae0*/  UMOV UR8, 0x40 ;  /* 0x0000004000087882 */ /* 0x000fca0000000000 */
[----:B------:R-:W-:Y:S01]  /*3af0*/  UVIRTCOUNT.DEALLOC.SMPOOL 0x80 ;  /* 0x000000800000784c */ /* 0x000fe20000000000 */
[----:B------:R-:W-:Y:S02]  /*3b00*/  UISETP.NE.AND UP0, UPT, UR5, URZ, UPT ;  /* 0x000000ff0500728c */ /* 0x000fe4000bf05270 */
[----:B-1----:R-:W-:-:S09]  /*3b10*/  ULEA UR6, UR6, UR8, 0x18 ;  /* 0x0000000806067291 */ /* 0x002fd2000f8ec0ff */
[----:B------:R1:W-:Y:S01]  /*3b20*/  @P0 STS.U8 [UR6+0x1c], R0 ;  /* 0x00001c00ff000988 */ /* 0x0003e20008000006 */
[----:B------:R-:W-:Y:S05]  /*3b30*/  BRA.U UP0, `(.L_x_75) ;  /* 0x0000000100587547 */ /* 0x000fea000b800000 */
[----:B------:R-:W-:Y:S01]  /*3b40*/  UIADD3 UR8, UPT, UPT, UR7, 0xc0, URZ ;  /* 0x000000c007087890 */ /* 0x000fe2000fffe0ff */
[----:B------:R-:W-:-:S03]  /*3b50*/  SHF.L.U32 R3, R9, 0x1f, RZ ;  /* 0x0000001f09037819 */ /* 0x000fc600000006ff */
[----:B------:R-:W-:-:S09]  /*3b60*/  ULEA UR5, UR19, UR8, 0x3 ;  /* 0x0000000813057291 */ /* 0x000fd2000f8e18ff */
[----:B------:R-:W2:Y:S02]  /*3b70*/  SYNCS.PHASECHK.TRANS64.TRYWAIT P0, [UR5], R3 ;  /* 0x00000003ff0075a7 */ /* 0x000ea40008001105 */
[----:B--2---:R-:W-:Y:S05]  /*3b80*/  @!P0 BRA `(.L_x_76) ;  /* 0x0000007c00a08947 */ /* 0x004fea0003800000 */
.L_x_170:
[----:B----4-:R-:W-:-:S04]  /*3b90*/  UIADD3 UR9, UPT, UPT, UR19, 0x1, URZ ;  /* 0x0000000113097890 */ /* 0x010fc8000fffe0ff */
[----:B------:R-:W-:-:S04]  /*3ba0*/  UISETP.NE.AND UP1, UPT, UR9, 0x2, UPT ;  /* 0x000000020900788c */ /* 0x000fc8000bf25270 */
[----:B------:R-:W-:Y:S02]  /*3bb0*/  USEL UR5, URZ, 0x1, UP1 ;  /* 0x00000001ff057887 */ /* 0x000fe40008800000 */
[----:B------:R-:W-:-:S04]  /*3bc0*/  USEL UR9, UR9, URZ, UP1 ;  /* 0x000000ff09097287 */ /* 0x000fc80008800000 */
[----:B------:R-:W-:Y:S01]  /*3bd0*/  ULEA UR9, UR9, UR8, 0x3 ;  /* 0x0000000809097291 */ /* 0x000fe2000f8e18ff */
[----:B-1----:R-:W-:-:S04]  /*3be0*/  LOP3.LUT R3, R9, UR5, RZ, 0x3c, !PT ;  /* 0x0000000509037c12 */ /* 0x002fc8000f8e3cff */
[----:B------:R-:W-:Y:S01]  /*3bf0*/  SHF.L.U32 R3, R3, 0x1f, RZ ;  /* 0x0000001f03037819 */ /* 0x000fe200000006ff */
[----:B------:R-:W-:-:S04]  /*3c00*/  IMAD.U32 R0, RZ, RZ, UR9 ;  /* 0x00000009ff007e24 */ /* 0x000fc8000f8e00ff */
[----:B------:R1:W2:Y:S03]  /*3c10*/  SYNCS.PHASECHK.TRANS64.TRYWAIT P0, [R0+URZ], R3 ;  /* 0x00000003000075a7 */ /* 0x0002a600080011ff */
[----:B--2---:R-:W-:Y:S05]  /*3c20*/  @!P0 NANOSLEEP.SYNCS 0x989680 ;  /* 0x009896800000895d */ /* 0x004fea0003900000 */
[----:B------:R-:W2:Y:S02]  /*3c30*/  @!P0 SYNCS.PHASECHK.TRANS64 P0, [R0+URZ], R3 ;  /* 0x00000003000085a7 */ /* 0x000ea400080010ff */
[----:B--2---:R-:W-:Y:S05]  /*3c40*/  @P0 BRA `(.L_x_77) ;  /* 0x0000000000200947 */ /* 0x004fea0003800000 */
.L_x_78:
[----:B--2---:R2:W4:Y:S02]  /*3c50*/  SYNCS.PHASECHK.TRANS64.TRYWAIT P0, [R0+URZ], R3 ;  /* 0x00000003000075a7 */ /* 0x00452400080011ff */
[----:B----4-:R-:W-:Y:S05]  /*3c60*/  @!P0 NANOSLEEP.SYNCS 0x989680 ;  /* 0x009896800000895d */ /* 0x010fea0003900000 */
[----:B------:R-:W4:Y:S02]  /*3c70*/  @!P0 SYNCS.PHASECHK.TRANS64 P0, [R0+URZ], R3 ;  /* 0x00000003000085a7 */ /* 0x000f2400080010ff */
[----:B----4-:R-:W-:Y:S05]  /*3c80*/  @!P0 BRA `(.L_x_78) ;  /* 0xfffffffc00f08947 */ /* 0x010fea000383ffff */
[----:B------:R-:W-:Y:S05]  /*3c90*/  BRA `(.L_x_77) ;  /* 0x00000000000c7947 */ /* 0x000fea0003800000 */
.L_x_75:
[----:B------:R-:W-:-:S04]  /*3ca0*/  UIADD3 UR5, UPT, UPT, UR7, 0xf0, URZ ;  /* 0x000000f007057890 */ /* 0x000fc8000fffe0ff */
[----:B------:R-:W-:-:S09]  /*3cb0*/  UPRMT UR5, UR4, 0x654, UR5 ;  /* 0x0000065404057896 */ /* 0x000fd20008000005 */
[----:B------:R-:W-:Y:S03]  /*3cc0*/  SYNCS.ARRIVE.TRANS64.RED.A1T0 RZ, [UR5], RZ ;  /* 0x000000ffffff79a7 */ /* 0x000fe60008100405 */
.L_x_77:
[----:B-12---:R-:W-:Y:S01]  /*3cd0*/  SHF.L.U32 R3, RZ, 0x1f, RZ ;  /* 0x0000001fff037819 */ /* 0x006fe200000006ff */
[----:B------:R-:W-:Y:S01]  /*3ce0*/  UIADD3 UR5, UPT, UPT, UR7, 0xf0, URZ ;  /* 0x000000f007057890 */ /* 0x000fe2000fffe0ff */
[----:B------:R-:W-:Y:S02]  /*3cf0*/  PLOP3.LUT P0, PT, PT, PT, UP0, 0x80, 0x8 ;  /* 0x000000000008781c */ /* 0x000fe40003f0f008 */
[----:B------:R-:W1:Y:S02]  /*3d00*/  SYNCS.PHASECHK.TRANS64.TRYWAIT P1, [UR7+0xf0], R3 ;  /* 0x0000f003ff0075a7 */ /* 0x000e640008021107 */
[----:B-1----:R-:W-:Y:S09]  /*3d10*/  @!P1 BRA `(.L_x_79) ;  /* 0x0000007c00549947 */ /* 0x002ff20003800000 */
.L_x_172:
[----:B------:R-:W-:Y:S01]  /*3d20*/  @!UP0 UPRMT UR5, UR4, 0x654, UR5 ;  /* 0x0000065404058896 */ /* 0x000fe20008000005 */
[----:B------:R-:W-:Y:S02]  /*3d30*/  UMOV UR8, 0xffff ;  /* 0x0000ffff00087882 */ /* 0x000fe40000000000 */
[----:B------:R-:W-:-:S06]  /*3d40*/  UMOV UR4, 0x1 ;  /* 0x0000000100047882 */ /* 0x000fcc0000000000 */
[----:B------:R-:W-:Y:S01]  /*3d50*/  @!P0 SYNCS.ARRIVE.TRANS64.RED.A1T0 RZ, [UR5], RZ ;  /* 0x000000ffffff89a7 */ /* 0x000fe20008100405 */
[----:B------:R-:W-:Y:S01]  /*3d60*/  NOP ;  /* 0x0000000000007918 */ /* 0x000fe20000000000 */
[----:B-1----:R-:W1:Y:S01]  /*3d70*/  LDS R0, [UR6+0x14] ;  /* 0x00001406ff007984 */ /* 0x002e620008000800 */
[----:B------:R-:W-:-:S04]  /*3d80*/  ULOP3.LUT UR5, UR21, 0xffff, URZ, 0xc0, !UPT ;  /* 0x0000ffff15057892 */ /* 0x000fc8000f8ec0ff */
[----:B------:R-:W-:-:S04]  /*3d90*/  USHF.R.U32.HI UR5, URZ, 0x5, UR5 ;  /* 0x00000005ff057899 */ /* 0x000fc80008011605 */
[----:B------:R-:W-:Y:S02]  /*3da0*/  USHF.L.U32 UR8, UR8, UR5, URZ ;  /* 0x0000000508087299 */ /* 0x000fe400080006ff */
[----:B------:R-:W-:-:S04]  /*3db0*/  USHF.L.U32 UR4, UR4, UR5, URZ ;  /* 0x0000000504047299 */ /* 0x000fc800080006ff */
[----:B-1----:R-:W-:-:S04]  /*3dc0*/  LOP3.LUT R0, R0, UR8, RZ, 0xc0, !PT ;  /* 0x0000000800007c12 */ /* 0x002fc8000f8ec0ff */
[----:B------:R-:W-:-:S13]  /*3dd0*/  ISETP.NE.AND P0, PT, R0, UR8, PT ;  /* 0x0000000800007c0c */ /* 0x000fda000bf05270 */
[----:B------:R-:W-:Y:S05]  /*3de0*/  @P0 BRA `(.L_x_80) ;  /* 0x0000000000580947 */ /* 0x000fea0003800000 */
[----:B------:R-:W1:Y:S02]  /*3df0*/  LDS R0, [UR6+0x18] ;  /* 0x00001806ff007984 */ /* 0x000e640008000800 */
[----:B-1----:R-:W-:-:S04]  /*3e00*/  LOP3.LUT R0, R0, UR4, RZ, 0xc0, !PT ;  /* 0x0000000400007c12 */ /* 0x002fc8000f8ec0ff */
[----:B------:R-:W-:-:S13]  /*3e10*/  ISETP.NE.AND P0, PT, R0, UR4, PT ;  /* 0x0000000400007c0c */ /* 0x000fda000bf05270 */
[----:B------:R-:W-:Y:S05]  /*3e20*/  @P0 BRA `(.L_x_81) ;  /* 0x00000000003c0947 */ /* 0x000fea0003800000 */
[----:B------:R-:W1:Y:S01]  /*3e30*/  S2R R2, SR_LANEID ;  /* 0x0000000000027919 */ /* 0x000e620000000000 */
[----:B------:R-:W-:Y:S01]  /*3e40*/  ULOP3.LUT UR8, URZ, UR8, URZ, 0x33, !UPT ;  /* 0x00000008ff087292 */ /* 0x000fe2000f8e33ff */
[----:B------:R-:W-:Y:S01]  /*3e50*/  LOP3.LUT R4, RZ, UR4, RZ, 0x33, !PT ;  /* 0x00000004ff047c12 */ /* 0x000fe2000f8e33ff */
[----:B------:R-:W-:Y:S02]  /*3e60*/  VOTEU.ANY UR7, UPT, PT ;  /* 0x0000000000077886 */ /* 0x000fe400038e0100 */
[----:B------:R-:W-:Y:S01]  /*3e70*/  UFLO.U32 UR7, UR7 ;  /* 0x00000007000772bd */ /* 0x000fe200080e0000 */
[----:B------:R-:W2:Y:S01]  /*3e80*/  REDUX UR4, R4 ;  /* 0x00000000040473c4 */ /* 0x000ea20000000000 */
[----:B------:R-:W-:-:S06]  /*3e90*/  IMAD.U32 R0, RZ, RZ, UR8 ;  /* 0x00000008ff007e24 */ /* 0x000fcc000f8e00ff */
[----:B------:R1:W-:Y:S01]  /*3ea0*/  UTCATOMSWS.AND URZ, UR8 ;  /* 0x0000000800ff79e3 */ /* 0x0003e20008000000 */
[----:B------:R-:W3:Y:S01]  /*3eb0*/  REDUX UR5, R0 ;  /* 0x00000000000573c4 */ /* 0x000ee20000000000 */
[----:B-1----:R-:W-:Y:S01]  /*3ec0*/  ISETP.EQ.U32.AND P0, PT, R2, UR7, PT ;  /* 0x0000000702007c0c */ /* 0x002fe2000bf02070 */
[----:B--2---:R-:W-:Y:S01]  /*3ed0*/  IMAD.U32 R2, RZ, RZ, UR4 ;  /* 0x00000004ff027e24 */ /* 0x004fe2000f8e00ff */
[----:B---3--:R-:W-:-:S11]  /*3ee0*/  MOV R3, UR5 ;  /* 0x0000000500037c02 */ /* 0x008fd60008000f00 */
[----:B------:R1:W-:Y:S04]  /*3ef0*/  @P0 ATOMS.AND RZ, [UR6+0x14], R3 ;  /* 0x00001403ffff098c */ /* 0x0003e8000a800006 */
[----:B------:R1:W-:Y:S01]  /*3f00*/  @P0 ATOMS.AND RZ, [UR6+0x18], R2 ;  /* 0x00001802ffff098c */ /* 0x0003e2000a800006 */
[----:B------:R-:W-:Y:S05]  /*3f10*/  BRA `(.L_x_82) ;  /* 0x0000000000147947 */ /* 0x000fea0003800000 */
.L_x_81:
[----:B------:R-:W-:Y:S02]  /*3f20*/  MOV R2, 0x3f40 ;  /* 0x00003f4000027802 */ /* 0x000fe40000000f00 */
[----:B---345:R-:W-:Y:S05]  /*3f30*/  CALL.REL.NOINC `($__internal_0_$__cuda_sm10x_tcgen05_guardrail_trap_col_being_dealloced_not_returned_by_alloc) ;  /* 0x0000008000347944 */ /* 0x038fea0003c00000 */
[----:B------:R-:W-:Y:S05]  /*3f40*/  BRA `(.L_x_82) ;  /* 0x0000000000087947 */ /* 0x000fea0003800000 */
.L_x_80:
[----:B------:R-:W-:Y:S02]  /*3f50*/  MOV R2, 0x3f70 ;  /* 0x00003f7000027802 */ /* 0x000fe40000000f00 */
[----:B---345:R-:W-:Y:S05]  /*3f60*/  CALL.REL.NOINC `($__internal_2_$__cuda_sm10x_tcgen05_guardrail_trap_unallocated_columns_being_dealloced) ;  /* 0x0000008000407944 */ /* 0x038fea0003c00000 */
.L_x_82:
[----:B------:R-:W-:Y:S01]  /*3f70*/  NOP ;  /* 0x0000000000007918 */ /* 0x000fe20000000000 */
[----:B----4-:R-:W-:Y:S05]  /*3f80*/  EXIT ;  /* 0x000000000000794d */ /* 0x010fea0003800000 */
.L_x_55:
[----:B------:R-:W-:-:S09]  /*3f90*/  UISETP.NE.OR UP5, UPT, UR10, 0x3, !UP5 ;  /* 0x000000030a00788c */ /* 0x000fd2000efa5670 */
[----:B------:R-:W-:Y:S05]  /*3fa0*/  BRA.U UP5, `(.L_x_83) ;  /* 0x0000001105147547 */ /* 0x000fea000b800000 */
[----:B------:R-:W1:Y:S01]  /*3fb0*/  LDC R0, c[0x0][0xb30] ;  /* 0x0002cc00ff007b82 */ /* 0x000e620000000800 */
[----:B------:R-:W2:Y:S01]  /*3fc0*/  LDCU.64 UR8, c[0x0][0x888] ;  /* 0x00011100ff0877ac */ /* 0x000ea20008000a00 */
[----:B------:R-:W-:Y:S02]  /*3fd0*/  HFMA2 R29, -RZ, RZ, 0, 0 ;  /* 0x00000000ff1d7431 */ /* 0x000fe400000001ff */
[----:B------:R-:W-:Y:S01]  /*3fe0*/  IMAD.MOV.U32 R31, RZ, RZ, 0x1 ;  /* 0x00000001ff1f7424 */ /* 0x000fe200078e00ff */
[----:B------:R-:W-:Y:S01]  /*3ff0*/  MOV R23, 0x4000 ;  /* 0x0000400000177802 */ /* 0x000fe20000000f00 */
[----:B------:R-:W3:Y:S01]  /*4000*/  LDCU.64 UR4, c[0x0][0x890] ;  /* 0x00011200ff0477ac */ /* 0x000ee20008000a00 */
[----:B------:R-:W-:Y:S01]  /*4010*/  IMAD.MOV.U32 R30, RZ, RZ, RZ ;  /* 0x000000ffff1e7224 */ /* 0x000fe200078e00ff */
[----:B------:R-:W4:Y:S01]  /*4020*/  LDC R19, c[0x0][0x370] ;  /* 0x0000dc00ff137b82 */ /* 0x000f220000000800 */
[----:B------:R-:W-:Y:S01]  /*4030*/  UMOV UR7, 0x400 ;  /* 0x0000040000077882 */ /* 0x000fe20000000000 */
[----:B------:R-:W-:-:S02]  /*4040*/  UPLOP3.LUT UP1, UPT, UPT, UPT, UPT, 0x40, 0x4 ;  /* 0x000000000004789c */ /* 0x000fc40003f2e870 */
[----:B------:R-:W-:-:S04]  /*4050*/  ULEA UR7, UR37, UR7, 0x18 ;  /* 0x0000000725077291 */ /* 0x000fc8000f8ec0ff */
[----:B------:R-:W4:Y:S01]  /*4060*/  LDC R2, c[0x0][0xb0c] ;  /* 0x0002c300ff027b82 */ /* 0x000f220000000800 */
[----:B------:R-:W-:Y:S02]  /*4070*/  UIADD3 UR13, UPT, UPT, UR7, 0x58, URZ ;  /* 0x00000058070d7890 */ /* 0x000fe4000fffe0ff */
[----:B--2---:R-:W-:Y:S02]  /*4080*/  UISETP.NE.U32.AND UP2, UPT, UR8, URZ, UPT ;  /* 0x000000ff0800728c */ /* 0x004fe4000bf45070 */
[----:B------:R-:W-:Y:S02]  /*4090*/  UIADD3 UR33, UPT, UPT, UR7, 0x40, URZ ;  /* 0x0000004007217890 */ /* 0x000fe4000fffe0ff */
[----:B---3--:R-:W-:Y:S01]  /*40a0*/  UISETP.NE.U32.AND UP3, UPT, UR4, URZ, UPT ;  /* 0x000000ff0400728c */ /* 0x008fe2000bf65070 */
[----:B------:R-:W2:Y:S01]  /*40b0*/  LDC R18, c[0x0][0xb20] ;  /* 0x0002c800ff127b82 */ /* 0x000ea20000000800 */
[----:B-1----:R-:W-:Y:S01]  /*40c0*/  ISETP.NE.AND P1, PT, R0, 0x1, PT ;  /* 0x000000010000780c */ /* 0x002fe20003f25270 */
[----:B------:R-:W-:-:S02]  /*40d0*/  UISETP.NE.AND.EX UP2, UPT, UR9, URZ, UPT, UP2 ;  /* 0x000000ff0900728c */ /* 0x000fc4000bf45320 */
[----:B------:R-:W-:Y:S02]  /*40e0*/  UIADD3 UR25, UPT, UPT, UR7, 0x48, URZ ;  /* 0x0000004807197890 */ /* 0x000fe4000fffe0ff */
[----:B------:R-:W-:Y:S02]  /*40f0*/  UIADD3 UR17, UPT, UPT, UR7, 0x50, URZ ;  /* 0x0000005007117890 */ /* 0x000fe4000fffe0ff */
[----:B------:R-:W1:Y:S01]  /*4100*/  LDC.64 R32, c[0x0][0x348] ;  /* 0x0000d200ff207b82 */ /* 0x000e620000000a00 */
[----:B------:R-:W-:Y:S02]  /*4110*/  UPRMT UR13, UR37, 0x654, UR13 ;  /* 0x00000654250d7896 */ /* 0x000fe4000800000d */
[----:B------:R-:W-:-:S05]  /*4120*/  UISETP.NE.AND.EX UP3, UPT, UR5, URZ, UPT, UP3 ;  /* 0x000000ff0500728c */ /* 0x000fca000bf65330 */
[----:B------:R-:W3:Y:S08]  /*4130*/  LDC.64 R16, c[0x0][0xb10] ;  /* 0x0002c400ff107b82 */ /* 0x000ef00000000a00 */
[----:B------:R-:W1:Y:S08]  /*4140*/  LDC.64 R6, c[0x0][0xb18] ;  /* 0x0002c600ff067b82 */ /* 0x000e700000000a00 */
[----:B------:R-:W1:Y:S08]  /*4150*/  LDC.64 R4, c[0x0][0xb28] ;  /* 0x0002ca00ff047b82 */ /* 0x000e700000000a00 */
[----:B--2-4-:R-:W1:Y:S02]  /*4160*/  LDC R22, c[0x0][0x374] ;  /* 0x0000dd00ff167b82 */ /* 0x014e640000000800 */
.L_x_94:
[C---:B------:R-:W-:Y:S02]  /*4170*/  LEA R0, R30.reuse, UR7, 0x3 ;  /* 0x000000071e007c11 */ /* 0x040fe4000f8e18ff */
[----:B------:R-:W-:Y:S02]  /*4180*/  SHF.L.U32 R3, R29, 0x1f, RZ ;  /* 0x0000001f1d037819 */ /* 0x000fe400000006ff */
[----:B------:R-:W-:Y:S02]  /*4190*/  LEA R24, R30, UR7, 0x4 ;  /* 0x000000071e187c11 */ /* 0x000fe4000f8e20ff */
[----:B--2---:R-:W2:Y:S02]  /*41a0*/  SYNCS.PHASECHK.TRANS64.TRYWAIT P0, [R0+URZ+0x90], R3 ;  /* 0x00009003000075a7 */ /* 0x004ea400080011ff */
[----:B--2---:R-:W-:Y:S05]  /*41b0*/  @!P0 BRA `(.L_x_84) ;  /* 0x0000007800448947 */ /* 0x004fea0003800000 */
.L_x_173:
[----:B------:R-:W-:Y:S01]  /*41c0*/  ISETP.GE.AND P0, PT, R72, 0x1, PT ;  /* 0x000000014800780c */ /* 0x000fe20003f06270 */
[----:B------:R-:W4:Y:S01]  /*41d0*/  LDS.128 R24, [R24+0x100] ;  /* 0x0001000018187984 */ /* 0x000f220000000c00 */
[----:B--2---:R-:W-:Y:S01]  /*41e0*/  VIADD R0, R0, 0xa0 ;  /* 0x000000a000007836 */ /* 0x004fe20000000000 */
[----:B------:R-:W-:Y:S01]  /*41f0*/  @!PT LDS RZ, [RZ] ;  /* 0x00000000fffff984 */ /* 0x000fe20000000800 */
[----:B------:R-:W-:Y:S01]  /*4200*/  @!PT LDS RZ, [RZ] ;  /* 0x00000000fffff984 */ /* 0x000fe20000000800 */
[----:B------:R-:W-:Y:S01]  /*4210*/  @!PT LDS RZ, [RZ] ;  /* 0x00000000fffff984 */ /* 0x000fe20000000800 */
[----:B------:R-:W-:Y:S01]  /*4220*/  @!PT LDS RZ, [RZ] ;  /* 0x00000000fffff984 */ /* 0x000fe20000000800 */
[----:B------:R2:W-:Y:S06]  /*4230*/  MEMBAR.ALL.CTA ;  /* 0x0000000000007992 */ /* 0x0005ec0000008000 */
[----:B--2---:R-:W2:Y:S01]  /*4240*/  FENCE.VIEW.ASYNC.S ;  /* 0x00000000000073c6 */ /* 0x004ea20000000000 */
[----:B------:R-:W-:Y:S04]  /*4250*/  PRMT R0, RZ, 0x654, R0 ;  /* 0x00000654ff007816 */ /* 0x000fe80000000000 */
[----:B--2---:R2:W-:Y:S01]  /*4260*/  SYNCS.ARRIVE.TRANS64.RED.A1T0 RZ, [R0+URZ], RZ ;  /* 0x000000ff00ff79a7 */ /* 0x0045e200081004ff */
[----:B----4-:R-:W-:Y:S11]  /*4270*/  LOP3.LUT P3, RZ, R26, 0x1, RZ, 0xc0, !PT ;  /* 0x000000011aff7812 */ /* 0x010ff6000786c0ff */
[----:B------:R-:W-:Y:S02]  /*4280*/  @!UPT UIADD3 URZ, UPT, UPT, URZ, URZ, URZ ;  /* 0x000000fffffff290 */ /* 0x000fe4000fffe0ff */
[----:B------:R-:W-:Y:S02]  /*4290*/  @P3 MOV R13, R24 ;  /* 0x00000018000d3202 */ /* 0x000fe40000000f00 */
[----:B------:R-:W-:Y:S01]  /*42a0*/  @P3 LOP3.LUT R8, R25, 0xffff, RZ, 0xc0, !PT ;  /* 0x0000ffff19083812 */ /* 0x000fe200078ec0ff */
[----:B--2---:R-:W-:Y:S06]  /*42b0*/  @!P0 BRA `(.L_x_85) ;  /* 0x0000000000a48947 */ /* 0x004fec0003800000 */
[----:B-1----:R-:W-:Y:S01]  /*42c0*/  IMAD.HI.U32 R35, R22, R7, RZ ;  /* 0x0000000716237227 */ /* 0x002fe200078e00ff */
[----:B------:R-:W-:Y:S02]  /*42d0*/  ISETP.NE.AND P0, PT, R6, 0x1, PT ;  /* 0x000000010600780c */ /* 0x000fe40003f05270 */
[----:B------:R-:W-:Y:S01]  /*42e0*/  ISETP.NE.AND P2, PT, R72, 0x1, PT ;  /* 0x000000014800780c */ /* 0x000fe20003f45270 */
[----:B---3--:R-:W-:Y:S01]  /*42f0*/  IMAD.HI.U32 R34, R19, R16, RZ ;  /* 0x0000001013227227 */ /* 0x008fe200078e00ff */
[----:B------:R-:W-:Y:S02]  /*4300*/  SHF.R.U32.HI R35, RZ, R18, R35 ;  /* 0x00000012ff237219 */ /* 0x000fe40000011623 */
[----:B------:R-:W-:Y:S01]  /*4310*/  ISETP.NE.AND P4, PT, R2, 0x1, PT ;  /* 0x000000010200780c */ /* 0x000fe20003f85270 */
[----:B------:R-:W-:Y:S01]  /*4320*/  IMAD.HI.U32 R36, R13, R16, RZ ;  /* 0x000000100d247227 */ /* 0x000fe200078e00ff */
[----:B------:R-:W-:Y:S02]  /*4330*/  SHF.R.U32.HI R34, RZ, R17, R34 ;  /* 0x00000011ff227219 */ /* 0x000fe40000011622 */
[----:B------:R-:W-:Y:S01]  /*4340*/  SEL R3, R22, R35, !P0 ;  /* 0x0000002316037207 */ /* 0x000fe20004000000 */
[C---:B------:R-:W-:Y:S01]  /*4350*/  IMAD.HI.U32 R35, R8.reuse, R7, RZ ;  /* 0x0000000708237227 */ /* 0x040fe200078e00ff */
[----:B------:R-:W-:Y:S02]  /*4360*/  SEL R11, R19, R34, !P4 ;  /* 0x00000022130b7207 */ /* 0x000fe40006000000 */
[----:B------:R-:W-:Y:S01]  /*4370*/  SHF.R.U32.HI R36, RZ, R17, R36 ;  /* 0x00000011ff247219 */ /* 0x000fe20000011624 */
[----:B------:R-:W-:Y:S01]  /*4380*/  IMAD.HI.U32 R38, R3, R4, RZ ;  /* 0x0000000403267227 */ /* 0x000fe200078e00ff */
[----:B------:R-:W-:Y:S03]  /*4390*/  SHF.R.U32.HI R35, RZ, R18, R35 ;  /* 0x00000012ff237219 */ /* 0x000fe60000011623 */
[----:B------:R-:W-:Y:S01]  /*43a0*/  IMAD.HI.U32 R34, R11, R4, RZ ;  /* 0x000000040b227227 */ /* 0x000fe200078e00ff */
[----:B------:R-:W-:Y:S02]  /*43b0*/  @P2 SHF.R.U32.HI R3, RZ, R5, R38 ;  /* 0x00000005ff032219 */ /* 0x000fe40000011626 */
[----:B------:R-:W-:Y:S02]  /*43c0*/  SEL R9, R8, R35, !P0 ;  /* 0x0000002308097207 */ /* 0x000fe40004000000 */
[----:B------:R-:W-:Y:S01]  /*43d0*/  @P2 SHF.R.U32.HI R11, RZ, R5, R34 ;  /* 0x00000005ff0b2219 */ /* 0x000fe20000011622 */
[C---:B------:R-:W-:Y:S01]  /*43e0*/  IMAD R10, R72.reuse, R3, RZ ;  /* 0x00000003480a7224 */ /* 0x040fe200078e02ff */
[----:B------:R-:W-:Y:S01]  /*43f0*/  SEL R3, R13, R36, !P4 ;  /* 0x000000240d037207 */ /* 0x000fe20006000000 */
[C---:B------:R-:W-:Y:S03]  /*4400*/  IMAD.HI.U32 R14, R9.reuse, R4, RZ ;  /* 0x00000004090e7227 */ /* 0x040fe600078e00ff */
[----:B------:R-:W-:Y:S01]  /*4410*/  ISETP.GE.AND P0, PT, R9, R10, PT ;  /* 0x0000000a0900720c */ /* 0x000fe20003f06270 */
[C---:B------:R-:W-:Y:S01]  /*4420*/  IMAD R12, R72.reuse, R11, RZ ;  /* 0x0000000b480c7224 */ /* 0x040fe200078e02ff */
[-C--:B------:R-:W-:Y:S04]  /*4430*/  SHF.R.U32.HI R14, RZ, R5.reuse, R14 ;  /* 0x00000005ff0e7219 */ /* 0x080fe8000001160e */
[----:B------:R-:W-:Y:S02]  /*4440*/  ISETP.GE.OR P0, PT, R3, R12, P0 ;  /* 0x0000000c0300720c */ /* 0x000fe40000706670 */
[----:B------:R-:W-:Y:S05]  /*4450*/  SEL R15, R9, R14, !P2 ;  /* 0x0000000e090f7207 */ /* 0x000fea0005000000 */
[----:B------:R-:W-:Y:S04]  /*4460*/  IMAD.MOV R14, RZ, RZ, -R15 ;  /* 0x000000ffff0e7224 */ /* 0x000fe800078e0a0f */
[----:B------:R-:W-:Y:S02]  /*4470*/  IMAD R14, R72, R14, R9 ;  /* 0x0000000e480e7224 */ /* 0x000fe400078e0209 */
[C---:B------:R-:W-:Y:S05]  /*4480*/  @!P0 IMAD.HI.U32 R10, R3.reuse, R4, RZ ;  /* 0x00000004030a8227 */ /* 0x040fea00078e00ff */
[----:B------:R-:W-:Y:S04]  /*4490*/  @!P0 SHF.R.U32.HI R10, RZ, R5, R10 ;  /* 0x00000005ff0a8219 */ /* 0x000fe8000001160a */
[----:B------:R-:W-:Y:S01]  /*44a0*/  @!P0 SEL R0, R3, R10, !P2 ;  /* 0x0000000a03008207 */ /* 0x000fe20005000000 */
[----:B------:R-:W-:Y:S03]  /*44b0*/  IMAD.MOV R10, RZ, RZ, -R3 ;  /* 0x000000ffff0a7224 */ /* 0x000fe600078e0a03 */
[----:B------:R-:W-:Y:S01]  /*44c0*/  @!P0 IADD3 R15, PT, PT, R15, -R0, RZ ;  /* 0x800000000f0f8210 */ /* 0x000fe20007ffe0ff */
[----:B------:R-:W-:Y:S01]  /*44d0*/  @!P0 IMAD R0, R11, R14, R0 ;  /* 0x0000000e0b008224 */ /* 0x000fe200078e0200 */
[----:B------:R-:W-:Y:S01]  /*44e0*/  IADD3 R11, PT, PT, -R9, RZ, RZ ;  /* 0x000000ff090b7210 */ /* 0x000fe20007ffe1ff */
[----:B------:R-:W-:Y:S02]  /*44f0*/  IMAD R13, R2, R10, R13 ;  /* 0x0000000a020d7224 */ /* 0x000fe400078e020d */
[----:B------:R-:W-:Y:S02]  /*4500*/  @!P0 IMAD R9, R15, R72, R3 ;  /* 0x000000480f098224 */ /* 0x000fe400078e0203 */
[----:B------:R-:W-:Y:S02]  /*4510*/  @!P0 IMAD.MOV.U32 R3, RZ, RZ, R0 ;  /* 0x000000ffff038224 */ /* 0x000fe400078e0000 */
[----:B------:R-:W-:Y:S02]  /*4520*/  IMAD R8, R6, R11, R8 ;  /* 0x0000000b06087224 */ /* 0x000fe400078e0208 */
[----:B------:R-:W-:Y:S02]  /*4530*/  IMAD R13, R3, R2, R13 ;  /* 0x00000002030d7224 */ /* 0x000fe400078e020d */
[----:B------:R-:W-:Y:S02]  /*4540*/  IMAD R8, R9, R6, R8 ;  /* 0x0000000609087224 */ /* 0x000fe400078e0208 */
.L_x_85:
[----:B------:R-:W-:Y:S05]  /*4550*/  BRA.U UP1, `(.L_x_86) ;  /* 0x0000000101107547 */ /* 0x000fea000b800000 */
[----:B------:R-:W-:Y:S04]  /*4560*/  MOV R0, UR6 ;  /* 0x0000000600007c02 */ /* 0x000fe80008000f00 */
[----:B------:R-:W-:Y:S04]  /*4570*/  SHF.L.U32 R3, R0, 0x1f, RZ ;  /* 0x0000001f00037819 */ /* 0x000fe800000006ff */
[----:B------:R-:W2:Y:S02]  /*4580*/  SYNCS.PHASECHK.TRANS64.TRYWAIT P0, [UR7+0x88], R3 ;  /* 0x00008803ff0075a7 */ /* 0x000ea40008001107 */
[----:B--2---:R-:W-:Y:S05]  /*4590*/  @!P0 BRA `(.L_x_87) ;  /* 0x0000007400608947 */ /* 0x004fea0003800000 */
.L_x_86:
[----:B------:R-:W-:Y:S02]  /*45a0*/  R2UR UR35, R21 ;  /* 0x00000000152372ca */ /* 0x000fe400000e0000 */
[----:B------:R-:W-:Y:S02]  /*45b0*/  R2UR UR34, R20 ;  /* 0x00000000142272ca */ /* 0x000fe400000e0000 */
[----:B------:R-:W-:Y:S02]  /*45c0*/  ISETP.NE.U32.AND P2, PT, RZ, UR4, PT ;  /* 0x00000004ff007c0c */ /* 0x000fe4000bf45070 */
[----:B------:R-:W-:Y:S02]  /*45d0*/  SHF.L.U32 R12, R31, 0x1f, RZ ;  /* 0x0000001f1f0c7819 */ /* 0x000fe400000006ff */
[----:B------:R-:W-:Y:S05]  /*45e0*/  ISETP.NE.AND.EX P2, PT, RZ, UR5, PT, P2 ;  /* 0x00000005ff007c0c */ /* 0x000fea000bf45320 */
[----:B------:R-:W-:Y:S02]  /*45f0*/  USHF.L.U32 UR35, UR35, 0x7, URZ ;  /* 0x0000000723237899 */ /* 0x000fe400080006ff */
[----:B------:R-:W-:Y:S01]  /*4600*/  USHF.L.U32 UR34, UR34, 0x8, URZ ;  /* 0x0000000822227899 */ /* 0x000fe200080006ff */
[----:B------:R-:W-:Y:S11]  /*4610*/  BRA.U !UP3, `(.L_x_88) ;  /* 0x000000010b347547 */ /* 0x000ff6000b800000 */
[----:B------:R-:W-:Y:S01]  /*4620*/  UPLOP3.LUT UP0, UPT, UPT, UPT, UP2, 0x80, 0x8 ;  /* 0x000000000008789c */ /* 0x000fe20003f0f020 */
[----:B--2---:R-:W-:Y:S02]  /*4630*/  HFMA2 R0, -RZ, RZ, 0, 5.9604644775390625e-08 ;  /* 0x00000001ff007431 */ /* 0x004fe400000001ff */
[----:B------:R-:W-:Y:S03]  /*4640*/  IMAD.MOV.U32 R155, RZ, RZ, 0x1 ;  /* 0x00000001ff9b7424 */ /* 0x000fe600078e00ff */
[----:B------:R-:W-:Y:S05]  /*4650*/  PLOP3.LUT P0, PT, PT, PT, UP0, 0x80, 0x8 ;  /* 0x000000000008781c */ /* 0x000fea0003f0f008 */
[----:B------:R-:W2:Y:S01]  /*4660*/  @UP0 LDCU.64 UR10, c[0x0][0x888] ;  /* 0x00011100ff0a07ac */ /* 0x000ea20008000a00 */
[----:B------:R-:W-:Y:S07]  /*4670*/  @UP0 UIMAD UR8, UR36, UR4, URZ ;  /* 0x00000004240802a4 */ /* 0x000fee000f8e02ff */
[----:B------:R-:W-:Y:S01]  /*4680*/  @!P0 PRMT R155, R0, 0x7610, R155 ;  /* 0x00007610009b8816 */ /* 0x000fe2000000009b */
[----:B--2---:R-:W-:Y:S03]  /*4690*/  @UP0 UIMAD.WIDE UR10, UR8, 0x4, UR10 ;  /* 0x00000004080a08a5 */ /* 0x004fe6000f8e020a */
[----:B------:R-:W2:Y:S03]  /*46a0*/  @!UP0 LDCU UR8, c[0x0][0x880] ;  /* 0x00011000ff0887ac */ /* 0x000ea60008000800 */
[----:B------:R-:W-:Y:S01]  /*46b0*/  IMAD.U32 R10, RZ, RZ, UR10 ;  /* 0x0000000aff0a7e24 */ /* 0x000fe2000f8e00ff */
[----:B------:R-:W-:Y:S05]  /*46c0*/  MOV R11, UR11 ;  /* 0x0000000b000b7c02 */ /* 0x000fea0008000f00 */
[----:B-----5:R4:W5:Y:S02]  /*46d0*/  @P0 LDG.E R81, desc[UR46][R10.64] ;  /* 0x0000002e0a510981 */ /* 0x020964000c1e1900 */
[----:B--2-4-:R-:W-:Y:S07]  /*46e0*/  @!P0 IMAD.U32 R81, RZ, RZ, UR8 ;  /* 0x00000008ff518e24 */ /* 0x014fee000f8e00ff */
.L_x_88:
[----:B-----5:R-:W-:Y:S01]  /*46f0*/  @!P2 FSETP.EQ.AND P0, PT, R81, RZ, PT ;  /* 0x000000ff5100a20b */ /* 0x020fe20003f02000 */
[----:B------:R-:W-:Y:S01]  /*4700*/  @!UPT UIADD3 URZ, UPT, UPT, URZ, URZ, URZ ;  /* 0x000000fffffff290 */ /* 0x000fe2000fffe0ff */
[----:B------:R-:W-:Y:S11]  /*4710*/  @!P2 BRA `(.L_x_89) ;  /* 0x000000000014a947 */ /* 0x000ff60003800000 */
[----:B------:R-:W-:Y:S02]  /*4720*/  LOP3.LUT P2, RZ, R155, 0xff, RZ, 0xc0, !PT ;  /* 0x000000ff9bff7812 */ /* 0x000fe4000784c0ff */
[----:B------:R-:W-:Y:S04]  /*4730*/  PLOP3.LUT P0, PT, PT, PT, UP0, 0x80, 0x8 ;  /* 0x000000000008781c */ /* 0x000fe80003f0f008 */
[----:B------:R-:W-:Y:S07]  /*4740*/  PLOP3.LUT P0, PT, P0, PT, PT, 0x8, 0x80 ;  /* 0x000000000080781c */ /* 0x000fee000070e170 */
[----:B------:R-:W-:Y:S11]  /*4750*/  @P2 FSETP.EQ.AND P0, PT, R81, RZ, PT ;  /* 0x000000ff5100220b */ /* 0x000ff60003f02000 */
[----:B------:R-:W-:Y:S02]  /*4760*/  @!UPT UIADD3 URZ, UPT, UPT, URZ, URZ, URZ ;  /* 0x000000fffffff290 */ /* 0x000fe4000fffe0ff */
.L_x_89:
[----:B------:R-:W4:Y:S01]  /*4770*/  SYNCS.PHASECHK.TRANS64.TRYWAIT P2, [UR7+0x60], R12 ;  /* 0x0000600cff0075a7 */ /* 0x000f220008041107 */
[----:B------:R-:W-:Y:S04]  /*4780*/  ELECT P4, URZ, PT ;  /* 0x0000000000ff782f */ /* 0x000fe80003880000 */
[----:B------:R-:W-:Y:S11]  /*4790*/  PLOP3.LUT P4, PT, P0, P4, PT, 0xf2, 0x2f ;  /* 0x00000000002f781c */ /* 0x000ff60000789e72 */
[----:B------:R-:W-:Y:S02]  /*47a0*/  @!UPT UIADD3 URZ, UPT, UPT, URZ, URZ, URZ ;  /* 0x000000fffffff290 */ /* 0x000fe4000fffe0ff */
[----:B-1----:R-:W-:Y:S05]  /*47b0*/  @!P4 IADD3 R9, P0, PT, R32, 0x580, RZ ;  /* 0x000005802009c810 */ /* 0x002fea0007f1e0ff */
[----:B--2---:R-:W-:Y:S01]  /*47c0*/  @!P4 IMAD.X R0, RZ, RZ, R33, P0 ;  /* 0x000000ffff00c224 */ /* 0x004fe200000e0621 */
[----:B----4-:R-:W-:Y:S07]  /*47d0*/  @!P2 BRA `(.L_x_90) ;  /* 0x0000007000e8a947 */ /* 0x010fee0003800000 */
.L_x_176:
[----:B------:R-:W-:Y:S01]  /*47e0*/  @!P4 R2UR UR8, R0 ;  /* 0x000000000008c2ca */ /* 0x000fe200000e0000 */
[----:B------:R-:W-:Y:S01]  /*47f0*/  VOTEU.ALL UP1, P4 ;  /* 0x0000000000ff7886 */ /* 0x000fe20002020000 */
[----:B------:R-:W-:Y:S01]  /*4800*/  @!P4 R2UR UR9, R9 ;  /* 0x000000000909c2ca */ /* 0x000fe200000e0000 */
[----:B------:R-:W-:Y:S01]  /*4810*/  @!P4 IMAD.MOV.U32 R0, RZ, RZ, 0x4000 ;  /* 0x00004000ff00c424 */ /* 0x000fe200078e00ff */
[----:B------:R-:W-:Y:S01]  /*4820*/  UMOV UR10, 0x0 ;  /* 0x00000000000a7882 */ /* 0x000fe20000000000 */
[----:B------:R-:W-:Y:S01]  /*4830*/  UMOV UR11, 0x10000000 ;  /* 0x10000000000b7882 */ /* 0x000fe20000000000 */
[----:B------:R-:W-:Y:S01]  /*4840*/  @!UP1 UIADD3 UR32, UPT, UPT, UR7, 0x400, URZ ;  /* 0x0000040007209890 */ /* 0x000fe2000fffe0ff */
[----:B------:R-:W-:Y:S01]  /*4850*/  @!P4 IADD3 R9, P0, PT, R32, 0x580, RZ ;  /* 0x000005802009c810 */ /* 0x000fe20007f1e0ff */
[----:B------:R-:W-:Y:S05]  /*4860*/  VOTEU.ALL UP1, P4 ;  /* 0x0000000000ff7886 */ /* 0x000fea0002020000 */
[----:B------:R-:W-:Y:S01]  /*4870*/  IMAD.U32 R11, RZ, RZ, UR8 ;  /* 0x00000008ff0b7e24 */ /* 0x000fe2000f8e00ff */
[----:B------:R-:W-:Y:S01]  /*4880*/  UPRMT UR8, UR37, 0x654, UR33 ;  /* 0x0000065425087896 */ /* 0x000fe20008000021 */
[----:B------:R-:W-:Y:S03]  /*4890*/  IMAD.U32 R10, RZ, RZ, UR9 ;  /* 0x00000009ff0a7e24 */ /* 0x000fe6000f8e00ff */
[----:B------:R-:W-:Y:S02]  /*48a0*/  @!P4 R2UR UR15, R11 ;  /* 0x000000000b0fc2ca */ /* 0x000fe400000e0000 */
[----:B------:R-:W-:Y:S11]  /*48b0*/  @!P4 R2UR UR14, R10 ;  /* 0x000000000a0ec2ca */ /* 0x000ff600000e0000 */
[----:B------:R-:W-:Y:S02]  /*48c0*/  @!UPT UIADD3 URZ, UPT, UPT, URZ, URZ, URZ ;  /* 0x000000fffffff290 */ /* 0x000fe4000fffe0ff */
[----:B------:R2:W-:Y:S01]  /*48d0*/  @!UP1 UTMALDG.3D [UR32], [UR14], desc[UR10] ;  /* 0x00000a200e0095b4 */ /* 0x0005e20008011000 */
[----:B------:R4:W-:Y:S01]  /*48e0*/  @!P4 SYNCS.ARRIVE.TRANS64.RED.A0TR RZ, [UR7+0x40], R0 ;  /* 0x00004000ffffc9a7 */ /* 0x0009e20008300407 */
[----:B------:R-:W-:Y:S01]  /*48f0*/  SYNCS.ARRIVE.TRANS64.RED.A1T0 RZ, [UR8], RZ ;  /* 0x000000ffffff79a7 */ /* 0x000fe20008100408 */
[----:B----4-:R-:W-:Y:S01]  /*4900*/  @!P4 IMAD.X R0, RZ, RZ, R33, P0 ;  /* 0x000000ffff00c224 */ /* 0x010fe200000e0621 */
[----:B------:R-:W4:Y:S02]  /*4910*/  SYNCS.PHASECHK.TRANS64.TRYWAIT P2, [UR7+0x68], R12 ;  /* 0x0000680cff0075a7 */ /* 0x000f240008041107 */
[----:B--2-4-:R-:W-:Y:S05]  /*4920*/  @!P2 BRA `(.L_x_91) ;  /* 0x0000007000aca947 */ /* 0x014fea0003800000 */
.L_x_178:
        /* <DEDUP_REMOVED lines=8> */
[----:B------:R-:W-:Y:S01]  /*49b0*/  @!UP1 UIADD3 UR24, UPT, UPT, UR7, 0x4400, URZ ;  /* 0x0000440007189890 */ /* 0x000fe2000fffe0ff */
[----:B------:R-:W-:Y:S01]  /*49c0*/  VOTEU.ALL UP1, P4 ;  /* 0x0000000000ff7886 */ /* 0x000fe20002020000 */
[----:B------:R-:W-:Y:S01]  /*49d0*/  UMOV UR27, UR35 ;  /* 0x00000023001b7c82 */ /* 0x000fe20008000000 */
[----:B------:R-:W-:Y:S02]  /*49e0*/  UMOV UR28, UR36 ;  /* 0x00000024001c7c82 */ /* 0x000fe40008000000 */
[----:B------:R-:W-:Y:S01]  /*49f0*/  IMAD.U32 R11, RZ, RZ, UR8 ;  /* 0x00000008ff0b7e24 */ /* 0x000fe2000f8e00ff */
[----:B------:R-:W-:Y:S01]  /*4a00*/  UPRMT UR8, UR37, 0x654, UR25 ;  /* 0x0000065425087896 */ /* 0x000fe20008000019 */
[----:B------:R-:W-:Y:S02]  /*4a10*/  IMAD.U32 R10, RZ, RZ, UR9 ;  /* 0x00000009ff0a7e24 */ /* 0x000fe4000f8e00ff */
[----:B------:R-:W-:Y:S01]  /*4a20*/  @!P4 IMAD.X R20, RZ, RZ, R33, P0 ;  /* 0x000000ffff14c224 */ /* 0x000fe200000e0621 */
[----:B------:R-:W-:Y:S02]  /*4a30*/  @!P4 R2UR UR15, R11 ;  /* 0x000000000b0fc2ca */ /* 0x000fe400000e0000 */
[----:B------:R-:W-:Y:S11]  /*4a40*/  @!P4 R2UR UR14, R10 ;  /* 0x000000000a0ec2ca */ /* 0x000ff600000e0000 */
[----:B------:R-:W-:Y:S02]  /*4a50*/  @!UPT UIADD3 URZ, UPT, UPT, URZ, URZ, URZ ;  /* 0x000000fffffff290 */ /* 0x000fe4000fffe0ff */
[----:B------:R2:W-:Y:S01]  /*4a60*/  @!UP1 UTMALDG.3D [UR24], [UR14], desc[UR10] ;  /* 0x00000a180e0095b4 */ /* 0x0005e20008011000 */
[----:B------:R2:W-:Y:S01]  /*4a70*/  @!P4 SYNCS.ARRIVE.TRANS64.RED.A0TR RZ, [UR7+0x48], R0 ;  /* 0x00004800ffffc9a7 */ /* 0x0005e20008300407 */
[----:B------:R-:W-:Y:S01]  /*4a80*/  SYNCS.ARRIVE.TRANS64.RED.A1T0 RZ, [UR8], RZ ;  /* 0x000000ffffff79a7 */ /* 0x000fe20008100408 */
[----:B------:R-:W4:Y:S02]  /*4a90*/  SYNCS.PHASECHK.TRANS64.TRYWAIT P2, [UR7+0x70], R12 ;  /* 0x0000700cff0075a7 */ /* 0x000f240008041107 */
[----:B--2-4-:R-:W-:Y:S05]  /*4aa0*/  @!P2 BRA `(.L_x_92) ;  /* 0x000000700064a947 */ /* 0x014fea0003800000 */
.L_x_180:
[----:B------:R-:W2:Y:S01]  /*4ab0*/  LDC.64 R14, c[0x0][0xb10] ;  /* 0x0002c400ff0e7b82 */ /* 0x000ea20000000a00 */
[----:B------:R-:W-:Y:S01]  /*4ac0*/  @!P4 R2UR UR8, R20 ;  /* 0x000000001408c2ca */ /* 0x000fe200000e0000 */
[----:B------:R-:W-:Y:S01]  /*4ad0*/  VOTEU.ALL UP1, P4 ;  /* 0x0000000000ff7886 */ /* 0x000fe20002020000 */
[----:B------:R-:W-:Y:S01]  /*4ae0*/  @!P4 R2UR UR9, R21 ;  /* 0x000000001509c2ca */ /* 0x000fe200000e0000 */
[----:B------:R-:W-:Y:S01]  /*4af0*/  UMOV UR10, 0x0 ;  /* 0x00000000000a7882 */ /* 0x000fe20000000000 */
[----:B------:R-:W-:Y:S03]  /*4b00*/  UMOV UR11, 0x10000000 ;  /* 0x10000000000b7882 */ /* 0x000fe60000000000 */
[----:B------:R-:W4:Y:S01]  /*4b10*/  LDC.64 R10, c[0x0][0xb18] ;  /* 0x0002c600ff0a7b82 */ /* 0x000f220000000a00 */
[----:B------:R-:W-:Y:S01]  /*4b20*/  @!UP1 UIADD3 UR18, UPT, UPT, UR34, 0x80, URZ ;  /* 0x0000008022129890 */ /* 0x000fe2000fffe0ff */
[----:B------:R-:W-:Y:S01]  /*4b30*/  @P3 SHF.R.U32.HI R28, RZ, 0x10, R25 ;  /* 0x00000010ff1c3819 */ /* 0x000fe20000011619 */
[----:B------:R-:W-:Y:S01]  /*4b40*/  @!UP1 UIADD3 UR16, UPT, UPT, UR7, 0x8400, URZ ;  /* 0x0000840007109890 */ /* 0x000fe2000fffe0ff */
[----:B------:R-:W-:Y:S01]  /*4b50*/  VIADD R30, R30, 0x1 ;  /* 0x000000011e1e7836 */ /* 0x000fe20000000000 */
[----:B------:R-:W-:Y:S03]  /*4b60*/  VOTEU.ALL UP1, P4 ;  /* 0x0000000000ff7886 */ /* 0x000fe60002020000 */
[----:B------:R-:W5:Y:S01]  /*4b70*/  @!P1 LDC R0, c[0x0][0xb20] ;  /* 0x0002c800ff009b82 */ /* 0x000f620000000800 */
[----:B------:R-:W-:Y:S01]  /*4b80*/  UMOV UR19, UR35 ;  /* 0x0000002300137c82 */ /* 0x000fe20008000000 */
[----:B------:R-:W-:Y:S01]  /*4b90*/  IMAD.U32 R21, RZ, RZ, UR8 ;  /* 0x00000008ff157e24 */ /* 0x000fe2000f8e00ff */
[----:B------:R-:W-:Y:S05]  /*4ba0*/  UMOV UR20, UR36 ;  /* 0x0000002400147c82 */ /* 0x000fea0008000000 */
[----:B-1----:R-:W1:Y:S01]  /*4bb0*/  @!P1 LDC R3, c[0x0][0xb0c] ;  /* 0x0002c300ff039b82 */ /* 0x002e620000000800 */
[----:B------:R-:W-:Y:S01]  /*4bc0*/  IMAD.U32 R20, RZ, RZ, UR9 ;  /* 0x00000009ff147e24 */ /* 0x000fe2000f8e00ff */
[----:B------:R-:W-:Y:S01]  /*4bd0*/  UPRMT UR8, UR37, 0x654, UR17 ;  /* 0x0000065425087896 */ /* 0x000fe20008000011 */
[----:B------:R-:W-:Y:S03]  /*4be0*/  @!P4 R2UR UR15, R21 ;  /* 0x00000000150fc2ca */ /* 0x000fe600000e0000 */
[----:B------:R-:W-:Y:S01]  /*4bf0*/  @!P4 R2UR UR14, R20 ;  /* 0x00000000140ec2ca */ /* 0x000fe200000e0000 */
[----:B------:R-:W-:Y:S11]  /*4c00*/  @!P4 IMAD.MOV.U32 R20, RZ, RZ, 0x4000 ;  /* 0x00004000ff14c424 */ /* 0x000ff600078e00ff */
[----:B------:R-:W-:Y:S01]  /*4c10*/  @!UPT UIADD3 URZ, UPT, UPT, URZ, URZ, URZ ;  /* 0x000000fffffff290 */ /* 0x000fe2000fffe0ff */
[----:B------:R1:W-:Y:S01]  /*4c20*/  @!UP1 UTMALDG.3D [UR16], [UR14], desc[UR10] ;  /* 0x00000a100e0095b4 */ /* 0x0003e20008011000 */
[----:B------:R1:W-:Y:S02]  /*4c30*/  @!P4 SYNCS.ARRIVE.TRANS64.RED.A0TR RZ, [UR7+0x50], R20 ;  /* 0x00005014ffffc9a7 */ /* 0x0003e40008300407 */
[----:B-1----:R-:W-:Y:S01]  /*4c40*/  @!P1 ISETP.NE.AND P2, PT, R3, 0x1, PT ;  /* 0x000000010300980c */ /* 0x002fe20003f45270 */
[C---:B--2---:R-:W-:Y:S01]  /*4c50*/  @!P1 IMAD.HI.U32 R14, R13.reuse, R14, RZ ;  /* 0x0000000e0d0e9227 */ /* 0x044fe200078e00ff */
[----:B----4-:R-:W-:Y:S03]  /*4c60*/  @!P1 ISETP.NE.AND P0, PT, R10, 0x1, PT ;  /* 0x000000010a00980c */ /* 0x010fe60003f05270 */
[C---:B------:R-:W-:Y:S01]  /*4c70*/  @!P1 IMAD.HI.U32 R11, R8.reuse, R11, RZ ;  /* 0x0000000b080b9227 */ /* 0x040fe200078e00ff */
[----:B------:R-:W-:Y:S04]  /*4c80*/  @!P1 SHF.R.U32.HI R14, RZ, R15, R14 ;  /* 0x0000000fff0e9219 */ /* 0x000fe8000001160e */
[----:B-----5:R-:W-:Y:S01]  /*4c90*/  @!P1 SHF.R.U32.HI R9, RZ, R0, R11 ;  /* 0x00000000ff099219 */ /* 0x020fe2000001160b */
[----:B------:R-:W-:Y:S01]  /*4ca0*/  SYNCS.ARRIVE.TRANS64.RED.A1T0 RZ, [UR8], RZ ;  /* 0x000000ffffff79a7 */ /* 0x000fe20008100408 */
[----:B------:R-:W-:Y:S02]  /*4cb0*/  @!P1 SEL R14, R13, R14, !P2 ;  /* 0x0000000e0d0e9207 */ /* 0x000fe40005000000 */
[----:B------:R-:W-:Y:S01]  /*4cc0*/  @!P1 SEL R9, R8, R9, !P0 ;  /* 0x0000000908099207 */ /* 0x000fe20004000000 */
[----:B------:R-:W1:Y:S04]  /*4cd0*/  SYNCS.PHASECHK.TRANS64.TRYWAIT P5, [UR7+0x78], R12 ;  /* 0x0000780cff0075a7 */ /* 0x000e6800080a1107 */
[----:B------:R-:W-:Y:S02]  /*4ce0*/  @!P1 IMAD.IADD R0, R9, 0x1, -R14 ;  /* 0x0000000109009824 */ /* 0x000fe400078e0a0e */
[----:B------:R-:W-:Y:S02]  /*4cf0*/  @!P1 IMAD.IADD R9, R14, 0x1, -R9 ;  /* 0x000000010e099824 */ /* 0x000fe400078e0a09 */
[----:B------:R-:W-:Y:S02]  /*4d00*/  @!P1 IMAD R13, R0, R3, R13 ;  /* 0x00000003000d9224 */ /* 0x000fe400078e020d */
[----:B------:R-:W-:Y:S01]  /*4d10*/  @!P1 IMAD R8, R9, R10, R8 ;  /* 0x0000000a09089224 */ /* 0x000fe200078e0208 */
[----:B-1----:R-:W-:Y:S06]  /*4d20*/  @!P5 BRA `(.L_x_93) ;  /* 0x0000006c00dcd947 */ /* 0x002fec0003800000 */
.L_x_182:
[----:B-1----:R-:W-:Y:S01]  /*4d30*/  @!P4 IADD3 R3, P0, PT, R32, 0x580, RZ ;  /* 0x000005802003c810 */ /* 0x002fe20007f1e0ff */
[----:B------:R-:W-:Y:S01]  /*4d40*/  VOTEU.ALL UP1, P4 ;  /* 0x0000000000ff7886 */ /* 0x000fe20002020000 */
[----:B------:R-:W-:Y:S01]  /*4d50*/  UMOV UR18, 0x0 ;  /* 0x0000000000127882 */ /* 0x000fe20000000000 */
[----:B------:R-:W-:Y:S01]  /*4d60*/  UMOV UR19, 0x10000000 ;  /* 0x1000000000137882 */ /* 0x000fe20000000000 */
[----:B------:R-:W-:Y:S01]  /*4d70*/  @!P4 R2UR UR9, R3 ;  /* 0x000000000309c2ca */ /* 0x000fe200000e0000 */
[----:B------:R-:W-:Y:S01]  /*4d80*/  @!P4 IMAD.X R0, RZ, RZ, R33, P0 ;  /* 0x000000ffff00c224 */ /* 0x000fe200000e0621 */
[----:B------:R-:W-:Y:S01]  /*4d90*/  @!UP1 UIADD3 UR10, UPT, UPT, UR34, 0xc0, URZ ;  /* 0x000000c0220a9890 */ /* 0x000fe2000fffe0ff */
[----:B------:R-:W-:Y:S01]  /*4da0*/  ISETP.NE.AND P0, PT, R30, 0x2, PT ;  /* 0x000000021e00780c */ /* 0x000fe20003f05270 */
[----:B------:R-:W-:Y:S01]  /*4db0*/  UMOV UR11, UR35 ;  /* 0x00000023000b7c82 */ /* 0x000fe20008000000 */
[----:B------:R-:W-:Y:S01]  /*4dc0*/  UMOV UR12, UR36 ;  /* 0x00000024000c7c82 */ /* 0x000fe20008000000 */
[----:B------:R-:W-:Y:S01]  /*4dd0*/  @!P4 R2UR UR8, R0 ;  /* 0x000000000008c2ca */ /* 0x000fe200000e0000 */
[----:B------:R-:W-:Y:S01]  /*4de0*/  IMAD.IADD R20, R8, 0x1, R154 ;  /* 0x0000000108147824 */ /* 0x000fe200078e029a */
[----:B------:R-:W-:Y:S01]  /*4df0*/  @P3 R2UR UR36, R28 ;  /* 0x000000001c2432ca */ /* 0x000fe200000e0000 */
[----:B------:R-:W-:Y:S01]  /*4e00*/  IMAD.IADD R21, R13, 0x1, R156 ;  /* 0x000000010d157824 */ /* 0x000fe200078e029c */
[----:B------:R-:W-:Y:S02]  /*4e10*/  SEL R0, RZ, 0x1, P0 ;  /* 0x00000001ff007807 */ /* 0x000fe40000000000 */
[----:B------:R-:W-:Y:S01]  /*4e20*/  LOP3.LUT R31, R31, 0x1, RZ, 0x3c, !PT ;  /* 0x000000011f1f7812 */ /* 0x000fe200078e3cff */
[----:B------:R-:W-:Y:S01]  /*4e30*/  IMAD.U32 R10, RZ, RZ, UR9 ;  /* 0x00000009ff0a7e24 */ /* 0x000fe2000f8e00ff */
[----:B------:R-:W-:Y:S01]  /*4e40*/  @!UP1 UIADD3 UR9, UPT, UPT, UR7, 0x58, URZ ;  /* 0x0000005807099890 */ /* 0x000fe2000fffe0ff */
[----:B------:R-:W-:Y:S02]  /*4e50*/  LOP3.LUT R29, R29, R0, RZ, 0x3c, !PT ;  /* 0x000000001d1d7212 */ /* 0x000fe400078e3cff */
[----:B------:R-:W-:Y:S02]  /*4e60*/  SEL R30, R30, RZ, P0 ;  /* 0x000000ff1e1e7207 */ /* 0x000fe40000000000 */
[----:B------:R-:W-:Y:S01]  /*4e70*/  IMAD.U32 R11, RZ, RZ, UR8 ;  /* 0x00000008ff0b7e24 */ /* 0x000fe2000f8e00ff */
[----:B------:R-:W-:Y:S01]  /*4e80*/  @!P4 R2UR UR14, R10 ;  /* 0x000000000a0ec2ca */ /* 0x000fe200000e0000 */
[----:B------:R-:W-:Y:S01]  /*4e90*/  @!UP1 UIADD3 UR8, UPT, UPT, UR7, 0xc400, URZ ;  /* 0x0000c40007089890 */ /* 0x000fe2000fffe0ff */
[----:B------:R-:W-:Y:S02]  /*4ea0*/  VOTEU.ALL UP1, P4 ;  /* 0x0000000000ff7886 */ /* 0x000fe40002020000 */
[----:B------:R-:W-:Y:S11]  /*4eb0*/  @!P4 R2UR UR15, R11 ;  /* 0x000000000b0fc2ca */ /* 0x000ff600000e0000 */
[----:B------:R-:W-:Y:S02]  /*4ec0*/  @!UPT UIADD3 URZ, UPT, UPT, URZ, URZ, URZ ;  /* 0x000000fffffff290 */ /* 0x000fe4000fffe0ff */
[----:B------:R2:W-:Y:S01]  /*4ed0*/  @!UP1 UTMALDG.3D [UR8], [UR14], desc[UR18] ;  /* 0x000012080e0095b4 */ /* 0x0005e20008011000 */
[----:B------:R2:W-:Y:S01]  /*4ee0*/  @!P4 SYNCS.ARRIVE.TRANS64.RED.A0TR RZ, [UR7+0x58], R23 ;  /* 0x00005817ffffc9a7 */ /* 0x0005e20008300407 */
[----:B------:R-:W-:Y:S01]  /*4ef0*/  UPLOP3.LUT UP1, UPT, UPT, UPT, UPT, 0x80, 0x8 ;  /* 0x000000000008789c */ /* 0x000fe20003f2f070 */
[----:B------:R-:W-:Y:S01]  /*4f00*/  SYNCS.ARRIVE.TRANS64.RED.A1T0 RZ, [UR13], RZ ;  /* 0x000000ffffff79a7 */ /* 0x000fe2000810040d */
[----:B------:R-:W-:Y:S09]  /*4f10*/  @P3 BRA `(.L_x_94) ;  /* 0xfffffff000943947 */ /* 0x000ff2000383ffff */
[----:B------:R-:W-:-:S04]  /*4f20*/  SHF.L.U32 R3, R31, 0x1f, RZ ;  /* 0x0000001f1f037819 */ /* 0x000fc800000006ff */
[----:B------:R-:W1:Y:S02]  /*4f30*/  SYNCS.PHASECHK.TRANS64.TRYWAIT P0, [UR7+0x60], R3 ;  /* 0x00006003ff0075a7 */ /* 0x000e640008001107 */
[----:B-1----:R-:W-:Y:S05]  /*4f40*/  @!P0 BRA `(.L_x_95) ;  /* 0x0000006c006c8947 */ /* 0x002fea0003800000 */
.L_x_184:
[----:B------:R-:W4:Y:S02]  /*4f50*/  SYNCS.PHASECHK.TRANS64.TRYWAIT P0, [UR7+0x68], R3 ;  /* 0x00006803ff0075a7 */ /* 0x000f240008001107 */
[----:B----4-:R-:W-:Y:S05]  /*4f60*/  @!P0 BRA `(.L_x_96) ;  /* 0x0000006c007c8947 */ /* 0x010fea0003800000 */
.L_x_186:
[----:B------:R-:W4:Y:S02]  /*4f70*/  SYNCS.PHASECHK.TRANS64.TRYWAIT P0, [UR7+0x70], R3 ;  /* 0x00007003ff0075a7 */ /* 0x000f240008001107 */
[----:B----4-:R-:W-:Y:S05]  /*4f80*/  @!P0 BRA `(.L_x_97) ;  /* 0x0000006c008c8947 */ /* 0x010fea0003800000 */
.L_x_188:
[----:B-1----:R-:W-:-:S07]  /*4f90*/  MOV R0, UR7 ;  /* 0x0000000700007c02 */ /* 0x002fce0008000f00 */
.L_x_98:
[----:B-1----:R-:W-:-:S04]  /*4fa0*/  SHF.L.U32 R3, R31, 0x1f, RZ ;  /* 0x0000001f1f037819 */ /* 0x002fc800000006ff */
[----:B------:R1:W4:Y:S03]  /*4fb0*/  SYNCS.PHASECHK.TRANS64.TRYWAIT P0, [R0+URZ+0x78], R3 ;  /* 0x00007803000075a7 */ /* 0x00032600080011ff */
[----:B----4-:R-:W-:Y:S05]  /*4fc0*/  @!P0 NANOSLEEP.SYNCS 0x989680 ;  /* 0x009896800000895d */ /* 0x010fea0003900000 */
[----:B------:R-:W4:Y:S02]  /*4fd0*/  @!P0 SYNCS.PHASECHK.TRANS64 P0, [R0+URZ+0x78], R3 ;  /* 0x00007803000085a7 */ /* 0x000f2400080010ff */
[----:B--2-4-:R-:W-:Y:S05]  /*4fe0*/  @P0 EXIT ;  /* 0x000000000000094d */ /* 0x014fea0003800000 */
[----:B------:R-:W-:Y:S05]  /*4ff0*/  BRA `(.L_x_98) ;  /* 0xfffffffc00e87947 */ /* 0x000fea000383ffff */
.L_x_83:
[----:B------:R-:W-:-:S06]  /*5000*/  UISETP.GE.AND UP1, UPT, UR10, 0x4, UPT ;  /* 0x000000040a00788c */ /* 0x000fcc000bf26270 */
[----:B------:R-:W-:-:S13]  /*5010*/  PLOP3.LUT P0, PT, PT, PT, UP1, 0x80, 0x8 ;  /* 0x000000000008781c */ /* 0x000fda0003f0f018 */
[----:B------:R-:W-:Y:S05]  /*5020*/  @!P0 EXIT ;  /* 0x000000000000894d */ /* 0x000fea0003800000 */
[----:B------:R-:W-:Y:S01]  /*5030*/  BAR.SYNC.DEFER_BLOCKING 0x6, 0xa0 ;  /* 0x0182800000007b1d */ /* 0x000fe20000010000 */
[C---:B------:R-:W-:Y:S01]  /*5040*/  IMAD.SHL.U32 R3, R170.reuse, 0x40, RZ ;  /* 0x00000040aa037824 */ /* 0x040fe200078e00ff */
[C---:B------:R-:W-:Y:S01]  /*5050*/  LOP3.LUT R161, R170.reuse, 0x1, RZ, 0xc0, !PT ;  /* 0x00000001aaa17812 */ /* 0x040fe200078ec0ff */
[C---:B------:R-:W-:Y:S02]  /*5060*/  IMAD.U32 R79, R170.reuse, 0x10000, RZ ;  /* 0x00010000aa4f7824 */ /* 0x040fe400078e00ff */
[----:B------:R-:W-:Y:S02]  /*5070*/  HFMA2 R167, -RZ, RZ, 0, 5.9604644775390625e-08 ;  /* 0x00000001ffa77431 */ /* 0x000fe400000001ff */
[C---:B------:R-:W-:Y:S01]  /*5080*/  IMAD.SHL.U32 R160, R170.reuse, 0x8, RZ ;  /* 0x00000008aaa07824 */ /* 0x040fe200078e00ff */
[----:B------:R-:W-:Y:S01]  /*5090*/  UMOV UR48, 0x400 ;  /* 0x0000040000307882 */ /* 0x000fe20000000000 */
[----:B------:R-:W1:Y:S01]  /*50a0*/  LDC R159, c[0x0][0x370] ;  /* 0x0000dc00ff9f7b82 */ /* 0x000e620000000800 */
[----:B------:R-:W-:Y:S01]  /*50b0*/  ULEA UR48, UR37, UR48, 0x18 ;  /* 0x0000003025307291 */ /* 0x000fe2000f8ec0ff */
[----:B------:R-:W-:Y:S01]  /*50c0*/  ISETP.NE.U32.AND P0, PT, R161, 0x1, PT ;  /* 0x00000001a100780c */ /* 0x000fe20003f05070 */
[----:B------:R-:W-:Y:S01]  /*50d0*/  IMAD.MOV.U32 R169, RZ, RZ, 0x2 ;  /* 0x00000002ffa97424 */ /* 0x000fe200078e00ff */
[----:B------:R-:W-:Y:S01]  /*50e0*/  LOP3.LUT R5, R3, 0x1c0, RZ, 0xc0, !PT ;  /* 0x000001c003057812 */ /* 0x000fe200078ec0ff */
[----:B------:R-:W-:Y:S01]  /*50f0*/  UIADD3 UR4, UPT, UPT, UR48, 0x400, URZ ;  /* 0x0000040030047890 */ /* 0x000fe2000fffe0ff */
[----:B------:R-:W-:Y:S01]  /*5100*/  LOP3.LUT R79, R79, 0x600000, RZ, 0xc0, !PT ;  /* 0x006000004f4f7812 */ /* 0x000fe200078ec0ff */
[----:B------:R-:W-:Y:S01]  /*5110*/  IMAD.MOV.U32 R168, RZ, RZ, 0x4 ;  /* 0x00000004ffa87424 */ /* 0x000fe200078e00ff */
[----:B------:R-:W2:Y:S01]  /*5120*/  LDC R74, c[0x0][0xb0c] ;  /* 0x0002c300ff4a7b82 */ /* 0x000ea20000000800 */
[----:B------:R-:W-:Y:S01]  /*5130*/  R2P PR, R170, 0x6 ;  /* 0x00000006aa007804 */ /* 0x000fe20000000000 */
[----:B------:R-:W-:Y:S01]  /*5140*/  IMAD.MOV.U32 R76, RZ, RZ, RZ ;  /* 0x000000ffff4c7224 */ /* 0x000fe200078e00ff */
[----:B------:R-:W-:Y:S01]  /*5150*/  LOP3.LUT R160, R5, 0x38, R160, 0xf8, !PT ;  /* 0x0000003805a07812 */ /* 0x000fe200078ef8a0 */
[----:B------:R-:W-:Y:S01]  /*5160*/  IMAD.MOV.U32 R166, RZ, RZ, RZ ;  /* 0x000000ffffa67224 */ /* 0x000fe200078e00ff */
[----:B------:R-:W-:Y:S01]  /*5170*/  P2R R2, PR, RZ, 0x1 ;  /* 0x00000001ff027803 */ /* 0x000fe20000000000 */
[----:B------:R-:W-:Y:S01]  /*5180*/  IMAD.MOV.U32 R173, RZ, RZ, RZ ;  /* 0x000000ffffad7224 */ /* 0x000fe200078e00ff */
[----:B------:R-:W-:Y:S01]  /*5190*/  LOP3.LUT R160, R160, 0x1e00, R3, 0xf8, !PT ;  /* 0x00001e00a0a07812 */ /* 0x000fe200078ef803 */
[----:B------:R-:W3:Y:S01]  /*51a0*/  LDC R157, c[0x0][0xb20] ;  /* 0x0002c800ff9d7b82 */ /* 0x000ee20000000800 */
[----:B------:R-:W4:Y:S01]  /*51b0*/  LDS R0, [UR48+0x120] ;  /* 0x00012030ff007984 */ /* 0x000f220008000800 */
[----:B------:R-:W-:Y:S01]  /*51c0*/  LOP3.LUT R170, R170, 0x60, RZ, 0xc0, !PT ;  /* 0x00000060aaaa7812 */ /* 0x000fe200078ec0ff */
[----:B------:R-:W-:Y:S01]  /*51d0*/  IMAD.U32 R163, RZ, RZ, UR4 ;  /* 0x00000004ffa37e24 */ /* 0x000fe2000f8e00ff */
[----:B------:R-:W-:Y:S01]  /*51e0*/  MOV R165, RZ ;  /* 0x000000ff00a57202 */ /* 0x000fe20000000f00 */
[----:B------:R-:W1:Y:S01]  /*51f0*/  LDCU.64 UR52, c[0x0][0x348] ;  /* 0x00006900ff3477ac */ /* 0x000e620008000a00 */
[----:B------:R-:W-:-:S02]  /*5200*/  SEL R169, R169, 0xfffffffe, !P1 ;  /* 0xfffffffea9a97807 */ /* 0x000fc40004800000 */
[----:B------:R-:W1:Y:S01]  /*5210*/  LDC R73, c[0x0][0xb30] ;  /* 0x0002cc00ff497b82 */ /* 0x000e620000000800 */
[----:B------:R-:W-:Y:S01]  /*5220*/  SEL R168, R168, 0xfffffffc, !P2 ;  /* 0xfffffffca8a87807 */ /* 0x000fe20005000000 */
[----:B------:R-:W1:Y:S01]  /*5230*/  LDCU.64 UR38, c[0x0][0x888] ;  /* 0x00011100ff2677ac */ /* 0x000e620008000a00 */
[----:B------:R-:W1:Y:S05]  /*5240*/  LDCU.64 UR44, c[0x0][0x890] ;  /* 0x00011200ff2c77ac */ /* 0x000e6a0008000a00 */
[----:B------:R-:W1:Y:S01]  /*5250*/  LDC.64 R152, c[0x0][0xb10] ;  /* 0x0002c400ff987b82 */ /* 0x000e620000000a00 */
[----:B------:R-:W-:Y:S01]  /*5260*/  UMOV UR49, URZ ;  /* 0x000000ff00317c82 */ /* 0x000fe20008000000 */
[----:B------:R-:W-:-:S06]  /*5270*/  UMOV UR51, URZ ;  /* 0x000000ff00337c82 */ /* 0x000fcc0008000000 */
[----:B------:R-:W1:Y:S08]  /*5280*/  LDC.64 R70, c[0x0][0xb18] ;  /* 0x0002c600ff467b82 */ /* 0x000e700000000a00 */
[----:B------:R-:W1:Y:S08]  /*5290*/  LDC.64 R68, c[0x0][0xb28] ;  /* 0x0002ca00ff447b82 */ /* 0x000e700000000a00 */
[----:B------:R-:W1:Y:S01]  /*52a0*/  LDC.64 R150, c[0x0][0x8b0] ;  /* 0x00022c00ff967b82 */ /* 0x000e620000000a00 */
[----:B----4-:R-:W-:-:S07]  /*52b0*/  IMAD.IADD R79, R0, 0x1, R79 ;  /* 0x00000001004f7824 */ /* 0x010fce00078e024f */
[----:B------:R-:W4:Y:S08]  /*52c0*/  LDC.64 R148, c[0x0][0x8a8] ;  /* 0x00022a00ff947b82 */ /* 0x000f300000000a00 */
[----:B--23--:R-:W1:Y:S02]  /*52d0*/  LDC R158, c[0x0][0x374] ;  /* 0x0000dd00ff9e7b82 */ /* 0x00ce640000000800 */
.L_x_142:
[----:B------:R-:W-:Y:S02]  /*52e0*/  LEA R0, R173, UR48, 0x3 ;  /* 0x00000030ad007c11 */ /* 0x000fe4000f8e18ff */
[----:B------:R-:W-:Y:S02]  /*52f0*/  SHF.L.U32 R3, R165, 0x1f, RZ ;  /* 0x0000001fa5037819 */ /* 0x000fe400000006ff */
[----:B-1----:R-:W-:Y:S02]  /*5300*/  LEA R16, R173, UR48, 0x4 ;  /* 0x00000030ad107c11 */ /* 0x002fe4000f8e20ff */
[----:B------:R-:W2:Y:S02]  /*5310*/  SYNCS.PHASECHK.TRANS64.TRYWAIT P0, [R0+URZ+0x90], R3 ;  /* 0x00009003000075a7 */ /* 0x000ea400080011ff */
[----:B--23--:R-:W-:Y:S05]  /*5320*/  @!P0 BRA `(.L_x_99) ;  /* 0x0000006800bc8947 */ /* 0x00cfea0003800000 */
.L_x_189:
[----:B------:R-:W3:Y:S01]  /*5330*/  LDC.64 R12, c[0x0][0xb10] ;  /* 0x0002c400ff0c7b82 */ /* 0x000ee20000000a00 */
[----:B------:R-:W4:Y:S01]  /*5340*/  LDS.128 R16, [R16+0x100] ;  /* 0x0001000010107984 */ /* 0x000f220000000c00 */
[----:B-1----:R-:W-:Y:S01]  /*5350*/  ISETP.NE.AND P1, PT, R73, 0x1, PT ;  /* 0x000000014900780c */ /* 0x002fe20003f25270 */
[----:B--2---:R-:W-:Y:S01]  /*5360*/  VIADD R0, R0, 0xa0 ;  /* 0x000000a000007836 */ /* 0x004fe20000000000 */
[----:B------:R-:W-:Y:S04]  /*5370*/  ISETP.GE.AND P0, PT, R72, 0x1, PT ;  /* 0x000000014800780c */ /* 0x000fe80003f06270 */
[----:B------:R-:W1:Y:S01]  /*5380*/  LDC.64 R10, c[0x0][0xb18] ;  /* 0x0002c600ff0a7b82 */ /* 0x000e620000000a00 */
[----:B------:R-:W-:Y:S01]  /*5390*/  PRMT R0, RZ, 0x654, R0 ;  /* 0x00000654ff007816 */ /* 0x000fe20000000000 */
[----:B------:R-:W-:Y:S01]  /*53a0*/  @!PT LDS RZ, [RZ] ;  /* 0x00000000fffff984 */ /* 0x000fe20000000800 */
[----:B------:R-:W-:Y:S01]  /*53b0*/  @!PT LDS RZ, [RZ] ;  /* 0x00000000fffff984 */ /* 0x000fe20000000800 */
[----:B------:R-:W-:Y:S01]  /*53c0*/  @!PT LDS RZ, [RZ] ;  /* 0x00000000fffff984 */ /* 0x000fe20000000800 */
[----:B------:R-:W-:Y:S01]  /*53d0*/  @!PT LDS RZ, [RZ] ;  /* 0x00000000fffff984 */ /* 0x000fe20000000800 */
[----:B------:R2:W-:Y:S06]  /*53e0*/  MEMBAR.ALL.CTA ;  /* 0x0000000000007992 */ /* 0x0005ec0000008000 */
[----:B--2---:R-:W2:Y:S01]  /*53f0*/  FENCE.VIEW.ASYNC.S ;  /* 0x00000000000073c6 */ /* 0x004ea20000000000 */
[----:B------:R-:W1:Y:S08]  /*5400*/  @!P1 LDC R14, c[0x0][0xb20] ;  /* 0x0002c800ff0e9b82 */ /* 0x000e700000000800 */
[----:B------:R-:W1:Y:S01]  /*5410*/  @!P1 LDC R9, c[0x0][0xb0c] ;  /* 0x0002c300ff099b82 */ /* 0x000e620000000800 */
[----:B--2---:R2:W-:Y:S01]  /*5420*/  SYNCS.ARRIVE.TRANS64.RED.A1T0 RZ, [R0+URZ], RZ ;  /* 0x000000ff00ff79a7 */ /* 0x0045e200081004ff */
[----:B----4-:R-:W-:Y:S04]  /*5430*/  LOP3.LUT P4, RZ, R18, 0x1, RZ, 0xc0, !PT ;  /* 0x0000000112ff7812 */ /* 0x010fe8000788c0ff */
[----:B------:R-:W-:Y:S09]  /*5440*/  P2R R171, PR, RZ, 0x10 ;  /* 0x00000010ffab7803 */ /* 0x000ff20000000000 */
[----:B------:R-:W-:Y:S02]  /*5450*/  @P4 MOV R77, R16 ;  /* 0x00000010004d4202 */ /* 0x000fe40000000f00 */
[----:B------:R-:W-:Y:S01]  /*5460*/  @P4 LOP3.LUT R75, R17, 0xffff, RZ, 0xc0, !PT ;  /* 0x0000ffff114b4812 */ /* 0x000fe200078ec0ff */
[----:B--23--:R-:W-:Y:S06]  /*5470*/  @!P0 BRA `(.L_x_100) ;  /* 0x0000000000a48947 */ /* 0x00cfec0003800000 */
[----:B------:R-:W-:Y:S01]  /*5480*/  IMAD.HI.U32 R24, R158, R71, RZ ;  /* 0x000000479e187227 */ /* 0x000fe200078e00ff */
[----:B------:R-:W-:Y:S02]  /*5490*/  ISETP.NE.AND P0, PT, R70, 0x1, PT ;  /* 0x000000014600780c */ /* 0x000fe40003f05270 */
[----:B------:R-:W-:Y:S01]  /*54a0*/  ISETP.NE.AND P2, PT, R72, 0x1, PT ;  /* 0x000000014800780c */ /* 0x000fe20003f45270 */
[-C--:B------:R-:W-:Y:S01]  /*54b0*/  IMAD.HI.U32 R22, R159, R152.reuse, RZ ;  /* 0x000000989f167227 */ /* 0x080fe200078e00ff */
[----:B------:R-:W-:Y:S02]  /*54c0*/  SHF.R.U32.HI R23, RZ, R157, R24 ;  /* 0x0000009dff177219 */ /* 0x000fe40000011618 */
[----:B------:R-:W-:Y:S01]  /*54d0*/  ISETP.NE.AND P3, PT, R74, 0x1, PT ;  /* 0x000000014a00780c */ /* 0x000fe20003f65270 */
[----:B------:R-:W-:Y:S01]  /*54e0*/  IMAD.HI.U32 R28, R75, R71, RZ ;  /* 0x000000474b1c7227 */ /* 0x000fe200078e00ff */
[----:B------:R-:W-:Y:S02]  /*54f0*/  SHF.R.U32.HI R22, RZ, R153, R22 ;  /* 0x00000099ff167219 */ /* 0x000fe40000011616 */
[----:B------:R-:W-:Y:S01]  /*5500*/  SEL R3, R158, R23, !P0 ;  /* 0x000000179e037207 */ /* 0x000fe20004000000 */
[----:B------:R-:W-:Y:S01]  /*5510*/  IMAD.HI.U32 R26, R77, R152, RZ ;  /* 0x000000984d1a7227 */ /* 0x000fe200078e00ff */
[----:B------:R-:W-:Y:S03]  /*5520*/  SEL R7, R159, R22, !P3 ;  /* 0x000000169f077207 */ /* 0x000fe60005800000 */
[-C--:B------:R-:W-:Y:S01]  /*5530*/  IMAD.HI.U32 R22, R3, R68.reuse, RZ ;  /* 0x0000004403167227 */ /* 0x080fe200078e00ff */
[----:B------:R-:W-:Y:S03]  /*5540*/  SHF.R.U32.HI R26, RZ, R153, R26 ;  /* 0x00000099ff1a7219 */ /* 0x000fe6000001161a */
[----:B------:R-:W-:Y:S01]  /*5550*/  IMAD.HI.U32 R24, R7, R68, RZ ;  /* 0x0000004407187227 */ /* 0x000fe200078e00ff */
[----:B------:R-:W-:Y:S02]  /*5560*/  @P2 SHF.R.U32.HI R3, RZ, R69, R22 ;  /* 0x00000045ff032219 */ /* 0x000fe40000011616 */
[----:B------:R-:W-:Y:S02]  /*5570*/  SHF.R.U32.HI R22, RZ, R157, R28 ;  /* 0x0000009dff167219 */ /* 0x000fe4000001161c */
[----:B------:R-:W-:Y:S01]  /*5580*/  @P2 SHF.R.U32.HI R7, RZ, R69, R24 ;  /* 0x00000045ff072219 */ /* 0x000fe20000011618 */
[C---:B------:R-:W-:Y:S01]  /*5590*/  IMAD R2, R72.reuse, R3, RZ ;  /* 0x0000000348027224 */ /* 0x040fe200078e02ff */
[----:B------:R-:W-:Y:S02]  /*55a0*/  SEL R5, R75, R22, !P0 ;  /* 0x000000164b057207 */ /* 0x000fe40004000000 */
[----:B------:R-:W-:Y:S01]  /*55b0*/  SEL R3, R77, R26, !P3 ;  /* 0x0000001a4d037207 */ /* 0x000fe20005800000 */
[----:B------:R-:W-:Y:S01]  /*55c0*/  IMAD R4, R72, R7, RZ ;  /* 0x0000000748047224 */ /* 0x000fe200078e02ff */
[C---:B------:R-:W-:Y:S01]  /*55d0*/  ISETP.GE.AND P0, PT, R5.reuse, R2, PT ;  /* 0x000000020500720c */ /* 0x040fe20003f06270 */
[----:B------:R-:W-:Y:S03]  /*55e0*/  IMAD.HI.U32 R6, R5, R68, RZ ;  /* 0x0000004405067227 */ /* 0x000fe600078e00ff */
[----:B------:R-:W-:Y:S01]  /*55f0*/  ISETP.GE.OR P0, PT, R3, R4, P0 ;  /* 0x000000040300720c */ /* 0x000fe20000706670 */
[----:B------:R-:W-:Y:S01]  /*5600*/  IMAD.MOV R4, RZ, RZ, -R3 ;  /* 0x000000ffff047224 */ /* 0x000fe200078e0a03 */
[-C--:B------:R-:W-:Y:S03]  /*5610*/  SHF.R.U32.HI R6, RZ, R69.reuse, R6 ;  /* 0x00000045ff067219 */ /* 0x080fe60000011606 */
[----:B------:R-:W-:Y:S01]  /*5620*/  IMAD R77, R74, R4, R77 ;  /* 0x000000044a4d7224 */ /* 0x000fe200078e024d */
[----:B------:R-:W-:Y:S05]  /*5630*/  SEL R15, R5, R6, !P2 ;  /* 0x00000006050f7207 */ /* 0x000fea0005000000 */
[----:B------:R-:W-:Y:S02]  /*5640*/  IMAD.MOV R6, RZ, RZ, -R15 ;  /* 0x000000ffff067224 */ /* 0x000fe400078e0a0f */
[C---:B------:R-:W-:Y:S04]  /*5650*/  @!P0 IMAD.HI.U32 R2, R3.reuse, R68, RZ ;  /* 0x0000004403028227 */ /* 0x040fe800078e00ff */
[----:B------:R-:W-:Y:S01]  /*5660*/  IMAD R6, R72, R6, R5 ;  /* 0x0000000648067224 */ /* 0x000fe200078e0205 */
[----:B------:R-:W-:Y:S04]  /*5670*/  @!P0 SHF.R.U32.HI R2, RZ, R69, R2 ;  /* 0x00000045ff028219 */ /* 0x000fe80000011602 */
[----:B------:R-:W-:Y:S02]  /*5680*/  @!P0 SEL R0, R3, R2, !P2 ;  /* 0x0000000203008207 */ /* 0x000fe40005000000 */
[----:B------:R-:W-:Y:S02]  /*5690*/  IADD3 R2, PT, PT, -R5, RZ, RZ ;  /* 0x000000ff05027210 */ /* 0x000fe40007ffe1ff */
[----:B------:R-:W-:Y:S01]  /*56a0*/  @!P0 IADD3 R8, PT, PT, R15, -R0, RZ ;  /* 0x800000000f088210 */ /* 0x000fe20007ffe0ff */
[----:B------:R-:W-:Y:S02]  /*56b0*/  @!P0 IMAD R0, R7, R6, R0 ;  /* 0x0000000607008224 */ /* 0x000fe400078e0200 */
[----:B------:R-:W-:Y:S02]  /*56c0*/  IMAD R75, R70, R2, R75 ;  /* 0x00000002464b7224 */ /* 0x000fe400078e024b */
[----:B------:R-:W-:Y:S02]  /*56d0*/  @!P0 IMAD R5, R8, R72, R3 ;  /* 0x0000004808058224 */ /* 0x000fe400078e0203 */
[----:B------:R-:W-:Y:S04]  /*56e0*/  @!P0 IMAD.MOV.U32 R3, RZ, RZ, R0 ;  /* 0x000000ffff038224 */ /* 0x000fe800078e0000 */
[----:B------:R-:W-:Y:S02]  /*56f0*/  IMAD R77, R3, R74, R77 ;  /* 0x0000004a034d7224 */ /* 0x000fe400078e024d */
[----:B------:R-:W-:Y:S07]  /*5700*/  IMAD R75, R5, R70, R75 ;  /* 0x00000046054b7224 */ /* 0x000fee00078e024b */
.L_x_100:
[----:B-1----:R-:W-:Y:S01]  /*5710*/  @!P1 ISETP.NE.AND P0, PT, R10, 0x1, PT ;  /* 0x000000010a00980c */ /* 0x002fe20003f05270 */
[----:B------:R-:W-:Y:S01]  /*5720*/  @!P1 IMAD.HI.U32 R3, R75, R11, RZ ;  /* 0x0000000b4b039227 */ /* 0x000fe200078e00ff */
[----:B------:R-:W-:Y:S01]  /*5730*/  R2UR UR42, R21 ;  /* 0x00000000152a72ca */ /* 0x000fe200000e0000 */
[----:B------:R-:W-:Y:S01]  /*5740*/  BSSY.RECONVERGENT B6, `(.L_x_101) ;  /* 0x0000031000067945 */ /* 0x000fe20003800200 */
[----:B------:R-:W-:Y:S01]  /*5750*/  R2UR UR41, R20 ;  /* 0x00000000142972ca */ /* 0x000fe200000e0000 */
[----:B------:R-:W-:Y:S01]  /*5760*/  @!P1 IMAD.HI.U32 R0, R77, R12, RZ ;  /* 0x0000000c4d009227 */ /* 0x000fe200078e00ff */
[----:B------:R-:W-:Y:S02]  /*5770*/  @!P1 SHF.R.U32.HI R2, RZ, R14, R3 ;  /* 0x0000000eff029219 */ /* 0x000fe40000011603 */
[----:B------:R-:W-:Y:S01]  /*5780*/  @!P1 ISETP.NE.AND P2, PT, R9, 0x1, PT ;  /* 0x000000010900980c */ /* 0x000fe20003f45270 */
[----:B------:R-:W-:Y:S01]  /*5790*/  VIADD R173, R173, 0x1 ;  /* 0x00000001adad7836 */ /* 0x000fe20000000000 */
[----:B------:R-:W-:Y:S02]  /*57a0*/  @!P1 SEL R2, R75, R2, !P0 ;  /* 0x000000024b029207 */ /* 0x000fe40004000000 */
[----:B------:R-:W-:Y:S02]  /*57b0*/  @!P1 SHF.R.U32.HI R0, RZ, R13, R0 ;  /* 0x0000000dff009219 */ /* 0x000fe40000011600 */
[----:B------:R-:W-:Y:S01]  /*57c0*/  LOP3.LUT P0, RZ, R163, 0x3f0, RZ, 0xc0, !PT ;  /* 0x000003f0a3ff7812 */ /* 0x000fe2000780c0ff */
[----:B------:R-:W-:Y:S01]  /*57d0*/  USHF.L.U32 UR42, UR42, 0x7, URZ ;  /* 0x000000072a2a7899 */ /* 0x000fe200080006ff */
[----:B------:R-:W-:Y:S01]  /*57e0*/  @!P1 SEL R3, R77, R0, !P2 ;  /* 0x000000004d039207 */ /* 0x000fe20005000000 */
[----:B------:R-:W-:Y:S01]  /*57f0*/  USHF.L.U32 UR41, UR41, 0x8, URZ ;  /* 0x0000000829297899 */ /* 0x000fe200080006ff */
[----:B------:R-:W-:Y:S03]  /*5800*/  @P4 SHF.R.U32.HI R164, RZ, 0x10, R17 ;  /* 0x00000010ffa44819 */ /* 0x000fe60000011611 */
[----:B------:R-:W-:Y:S02]  /*5810*/  @!P1 IMAD.IADD R0, R2, 0x1, -R3 ;  /* 0x0000000102009824 */ /* 0x000fe400078e0a03 */
[----:B------:R-:W-:Y:S02]  /*5820*/  @!P1 IMAD.IADD R2, R3, 0x1, -R2 ;  /* 0x0000000103029824 */ /* 0x000fe400078e0a02 */
[----:B------:R-:W-:Y:S02]  /*5830*/  @!P1 IMAD R77, R0, R9, R77 ;  /* 0x00000009004d9224 */ /* 0x000fe400078e024d */
[----:B------:R-:W-:Y:S01]  /*5840*/  @!P1 IMAD R75, R2, R10, R75 ;  /* 0x0000000a024b9224 */ /* 0x000fe200078e024b */
[----:B------:R-:W-:Y:S06]  /*5850*/  @!P0 BRA `(.L_x_102) ;  /* 0x00000000007c8947 */ /* 0x000fec0003800000 */
[----:B------:R-:W1:Y:S01]  /*5860*/  LDCU.64 UR8, c[0x4][0x80] ;  /* 0x01001000ff0877ac */ /* 0x000e620008000a00 */
[----:B------:R-:W-:Y:S01]  /*5870*/  MOV R2, 0x0 ;  /* 0x0000000000027802 */ /* 0x000fe20000000f00 */
[----:B------:R-:W-:Y:S02]  /*5880*/  HFMA2 R12, -RZ, RZ, 0, 5.9604644775390625e-08 ;  /* 0x00000001ff0c7431 */ /* 0x000fe400000001ff */
[----:B------:R-:W-:Y:S01]  /*5890*/  IMAD.MOV.U32 R8, RZ, RZ, 0x70 ;  /* 0x00000070ff087424 */ /* 0x000fe200078e00ff */
[----:B------:R2:W3:Y:S01]  /*58a0*/  LDC.64 R14, c[0x4][R2] ;  /* 0x01000000020e7b82 */ /* 0x0004e20000000a00 */
[----:B------:R-:W4:Y:S01]  /*58b0*/  LDCU.64 UR6, c[0x4][0x88] ;  /* 0x01001100ff0677ac */ /* 0x000f220008000a00 */
[----:B------:R-:W-:Y:S01]  /*58c0*/  IMAD.MOV.U32 R13, RZ, RZ, RZ ;  /* 0x000000ffff0d7224 */ /* 0x000fe200078e00ff */
[----:B------:R-:W2:Y:S01]  /*58d0*/  LDCU.64 UR4, c[0x4][0x8] ;  /* 0x01000100ff0477ac */ /* 0x000ea20008000a00 */
[----:B-1----:R-:W-:Y:S01]  /*58e0*/  MOV R5, UR9 ;  /* 0x0000000900057c02 */ /* 0x002fe20008000f00 */
[----:B------:R-:W-:Y:S01]  /*58f0*/  IMAD.U32 R4, RZ, RZ, UR8 ;  /* 0x00000008ff047e24 */ /* 0x000fe2000f8e00ff */
[----:B----4-:R-:W-:Y:S01]  /*5900*/  MOV R7, UR7 ;  /* 0x0000000700077c02 */ /* 0x010fe20008000f00 */
[----:B------:R-:W-:Y:S01]  /*5910*/  IMAD.U32 R6, RZ, RZ, UR6 ;  /* 0x00000006ff067e24 */ /* 0x000fe2000f8e00ff */
[----:B--2---:R-:W-:Y:S01]  /*5920*/  MOV R11, UR5 ;  /* 0x00000005000b7c02 */ /* 0x004fe20008000f00 */
[----:B------:R-:W-:Y:S02]  /*5930*/  IMAD.U32 R10, RZ, RZ, UR4 ;  /* 0x00000004ff0a7e24 */ /* 0x000fe4000f8e00ff */
[----:B------:R-:W-:Y:S07]  /*5940*/  LEPC R20, `(.L_x_103) ;  /* 0x000000001014794e */ /* 0x000fee0000000000 */
[----:B---3-5:R-:W-:Y:S05]  /*5950*/  CALL.ABS.NOINC R14 ;  /* 0x000000000e007343 */ /* 0x028fea0003c00000 */
.L_x_103:
[----:B------:R-:W1:Y:S01]  /*5960*/  LDCU.64 UR8, c[0x4][0x80] ;  /* 0x01001000ff0877ac */ /* 0x000e620008000a00 */
[----:B------:R-:W2:Y:S01]  /*5970*/  LDC.64 R2, c[0x4][R2] ;  /* 0x0100000002027b82 */ /* 0x000ea20000000a00 */
[----:B------:R-:W-:Y:S02]  /*5980*/  HFMA2 R12, -RZ, RZ, 0, 5.9604644775390625e-08 ;  /* 0x00000001ff0c7431 */ /* 0x000fe400000001ff */
[----:B------:R-:W-:Y:S02]  /*5990*/  IMAD.MOV.U32 R8, RZ, RZ, 0x70 ;  /* 0x00000070ff087424 */ /* 0x000fe400078e00ff */
[----:B------:R-:W-:Y:S01]  /*59a0*/  IMAD.MOV.U32 R13, RZ, RZ, RZ ;  /* 0x000000ffff0d7224 */ /* 0x000fe200078e00ff */
[----:B------:R-:W3:Y:S01]  /*59b0*/  LDCU.64 UR6, c[0x4][0x88] ;  /* 0x01001100ff0677ac */ /* 0x000ee20008000a00 */
[----:B------:R-:W4:Y:S01]  /*59c0*/  LDCU.64 UR4, c[0x4][0x8] ;  /* 0x01000100ff0477ac */ /* 0x000f220008000a00 */
[----:B-1----:R-:W-:Y:S02]  /*59d0*/  MOV R4, UR8 ;  /* 0x0000000800047c02 */ /* 0x002fe40008000f00 */
[----:B------:R-:W-:Y:S02]  /*59e0*/  MOV R5, UR9 ;  /* 0x0000000900057c02 */ /* 0x000fe40008000f00 */
[----:B---3--:R-:W-:Y:S01]  /*59f0*/  MOV R7, UR7 ;  /* 0x0000000700077c02 */ /* 0x008fe20008000f00 */
[----:B------:R-:W-:Y:S01]  /*5a00*/  IMAD.U32 R6, RZ, RZ, UR6 ;  /* 0x00000006ff067e24 */ /* 0x000fe2000f8e00ff */
[----:B----4-:R-:W-:Y:S01]  /*5a10*/  MOV R11, UR5 ;  /* 0x00000005000b7c02 */ /* 0x010fe20008000f00 */
[----:B------:R-:W-:Y:S02]  /*5a20*/  IMAD.U32 R10, RZ, RZ, UR4 ;  /* 0x00000004ff0a7e24 */ /* 0x000fe4000f8e00ff */
[----:B------:R-:W-:Y:S07]  /*5a30*/  LEPC R20, `(.L_x_102) ;  /* 0x000000001014794e */ /* 0x000fee0000000000 */
[----:B--2---:R-:W-:Y:S05]  /*5a40*/  CALL.ABS.NOINC R2 ;  /* 0x0000000002007343 */ /* 0x004fea0003c00000 */
.L_x_102:
[----:B------:R-:W-:Y:S05]  /*5a50*/  BSYNC.RECONVERGENT B6 ;  /* 0x0000000000067941 */ /* 0x000fea0003800200 */
.L_x_101:
[----:B------:R-:W-:Y:S01]  /*5a60*/  ISETP.NE.U32.AND P4, PT, R150, RZ, PT ;  /* 0x000000ff9600720c */ /* 0x000fe20003f85070 */
[----:B------:R-:W-:Y:S01]  /*5a70*/  UISETP.NE.AND UP2, UPT, UR50, URZ, UPT ;  /* 0x000000ff3200728c */ /* 0x000fe2000bf45270 */
[----:B------:R-:W-:Y:S01]  /*5a80*/  ISETP.NE.U32.AND P2, PT, RZ, UR38, PT ;  /* 0x00000026ff007c0c */ /* 0x000fe2000bf45070 */
[----:B------:R-:W-:Y:S01]  /*5a90*/  UISETP.NE.U32.AND UP1, UPT, UR44, URZ, UPT ;  /* 0x000000ff2c00728c */ /* 0x000fe2000bf25070 */
[----:B------:R-:W-:Y:S01]  /*5aa0*/  ISETP.NE.AND.EX P4, PT, R151, RZ, PT, P4 ;  /* 0x000000ff9700720c */ /* 0x000fe20003f85340 */
[----:B------:R-:W-:Y:S01]  /*5ab0*/  UPLOP3.LUT UP0, UPT, UPT, UPT, UPT, 0x40, 0x4 ;  /* 0x000000000004789c */ /* 0x000fe20003f0e870 */
[----:B------:R-:W-:Y:S01]  /*5ac0*/  ISETP.NE.AND.EX P2, PT, RZ, UR39, PT, P2 ;  /* 0x00000027ff007c0c */ /* 0x000fe2000bf45320 */
[----:B------:R-:W-:Y:S01]  /*5ad0*/  UISETP.NE.AND.EX UP1, UPT, UR45, URZ, UPT, UP1 ;  /* 0x000000ff2d00728c */ /* 0x000fe2000bf25310 */
[----:B------:R-:W-:Y:S04]  /*5ae0*/  PLOP3.LUT P1, PT, PT, PT, UP2, 0x80, 0x8 ;  /* 0x000000000008781c */ /* 0x000fe80003f2f028 */
[----:B------:R-:W-:Y:S06]  /*5af0*/  @UP2 UPLOP3.LUT UP0, UPT, UPT, UPT, UP1, 0x80, 0x8 ;  /* 0x000000000008289c */ /* 0x000fec0003f0f010 */
[----:B------:R-:W-:Y:S01]  /*5b00*/  PLOP3.LUT P0, PT, PT, PT, UP0, 0x80, 0x8 ;  /* 0x000000000008781c */ /* 0x000fe20003f0f008 */
[----:B------:R-:W-:Y:S01]  /*5b10*/  @!UPT UIADD3 URZ, UPT, UPT, URZ, URZ, URZ ;  /* 0x000000fffffff290 */ /* 0x000fe2000fffe0ff */
[----:B------:R-:W-:Y:S11]  /*5b20*/  BRA.U !UP1, `(.L_x_104) ;  /* 0x0000000109387547 */ /* 0x000ff6000b800000 */
[----:B------:R-:W-:Y:S01]  /*5b30*/  UISETP.NE.U32.AND UP0, UPT, UR38, URZ, UPT ;  /* 0x000000ff2600728c */ /* 0x000fe2000bf05070 */
[----:B------:R-:W-:Y:S02]  /*5b40*/  HFMA2 R0, -RZ, RZ, 0, 5.9604644775390625e-08 ;  /* 0x00000001ff007431 */ /* 0x000fe400000001ff */
[----:B------:R-:W-:Y:S01]  /*5b50*/  IMAD.MOV.U32 R155, RZ, RZ, 0x1 ;  /* 0x00000001ff9b7424 */ /* 0x000fe200078e00ff */
[----:B------:R-:W-:Y:S06]  /*5b60*/  UISETP.NE.AND.EX UP0, UPT, UR39, URZ, UPT, UP0 ;  /* 0x000000ff2700728c */ /* 0x000fec000bf05300 */
[----:B------:R-:W-:Y:S05]  /*5b70*/  PLOP3.LUT P3, PT, PT, PT, UP0, 0x80, 0x8 ;  /* 0x000000000008781c */ /* 0x000fea0003f6f008 */
[----:B------:R-:W1:Y:S01]  /*5b80*/  @UP0 LDCU.64 UR6, c[0x0][0x888] ;  /* 0x00011100ff0607ac */ /* 0x000e620008000a00 */
[----:B------:R-:W-:Y:S07]  /*5b90*/  @UP0 UIMAD UR4, UR36, UR44, URZ ;  /* 0x0000002c240402a4 */ /* 0x000fee000f8e02ff */
[----:B------:R-:W-:Y:S01]  /*5ba0*/  @!P3 PRMT R155, R0, 0x7610, R155 ;  /* 0x00007610009bb816 */ /* 0x000fe2000000009b */
[----:B-1----:R-:W-:Y:S03]  /*5bb0*/  @UP0 UIMAD.WIDE UR6, UR4, 0x4, UR6 ;  /* 0x00000004040608a5 */ /* 0x002fe6000f8e0206 */
[----:B------:R-:W1:Y:S03]  /*5bc0*/  @!UP0 LDCU UR4, c[0x0][0x880] ;  /* 0x00011000ff0487ac */ /* 0x000e660008000800 */
[----:B------:R-:W-:Y:S01]  /*5bd0*/  IMAD.U32 R2, RZ, RZ, UR6 ;  /* 0x00000006ff027e24 */ /* 0x000fe2000f8e00ff */
[----:B------:R-:W-:Y:S05]  /*5be0*/  MOV R3, UR7 ;  /* 0x0000000700037c02 */ /* 0x000fea0008000f00 */
[----:B-----5:R2:W5:Y:S02]  /*5bf0*/  @P3 LDG.E R81, desc[UR46][R2.64] ;  /* 0x0000002e02513981 */ /* 0x020564000c1e1900 */
[----:B-12---:R-:W-:Y:S02]  /*5c00*/  @!P3 IMAD.U32 R81, RZ, RZ, UR4 ;  /* 0x00000004ff51be24 */ /* 0x006fe4000f8e00ff */
.L_x_104:
[----:B------:R-:W-:Y:S05]  /*5c10*/  @!P4 BRA `(.L_x_105) ;  /* 0x000000000020c947 */ /* 0x000fea0003800000 */
[----:B------:R-:W-:Y:S04]  /*5c20*/  ISETP.NE.U32.AND P3, PT, R148, RZ, PT ;  /* 0x000000ff9400720c */ /* 0x000fe80003f65070 */
[----:B------:R-:W-:Y:S11]  /*5c30*/  ISETP.NE.AND.EX P3, PT, R149, RZ, PT, P3 ;  /* 0x000000ff9500720c */ /* 0x000ff60003f65330 */
[----:B------:R-:W-:Y:S02]  /*5c40*/  @!UPT UIADD3 URZ, UPT, UPT, URZ, URZ, URZ ;  /* 0x000000fffffff290 */ /* 0x000fe4000fffe0ff */
[----:B------:R-:W1:Y:S01]  /*5c50*/  @P3 LDC.64 R2, c[0x0][0x8a8] ;  /* 0x00022a00ff023b82 */ /* 0x000e620000000a00 */
[----:B------:R-:W-:Y:S04]  /*5c60*/  @P3 IMAD R0, R150, UR36, RZ ;  /* 0x0000002496003c24 */ /* 0x000fe8000f8e02ff */
[----:B-1----:R-:W-:Y:S05]  /*5c70*/  @P3 IMAD.WIDE R2, R0, 0x4, R2 ;  /* 0x0000000400023825 */ /* 0x002fea00078e0202 */
[----:B-----5:R1:W5:Y:S02]  /*5c80*/  @P3 LDG.E R78, desc[UR46][R2.64] ;  /* 0x0000002e024e3981 */ /* 0x020364000c1e1900 */
[----:B-1----:R-:W2:Y:S02]  /*5c90*/  @!P3 LDC R78, c[0x0][0x8a0] ;  /* 0x00022800ff4ebb82 */ /* 0x002ea40000000800 */
.L_x_105:
[----:B-----5:R-:W-:Y:S01]  /*5ca0*/  FSETP.NEU.AND P3, PT, R81, RZ, PT ;  /* 0x000000ff5100720b */ /* 0x020fe20003f6d000 */
[----:B------:R-:W-:Y:S01]  /*5cb0*/  IMAD.SHL.U32 R182, R160, 0x2, RZ ;  /* 0x00000002a0b67824 */ /* 0x000fe200078e00ff */
[----:B------:R-:W-:Y:S01]  /*5cc0*/  SEL R3, RZ, 0xffffffff, P2 ;  /* 0xffffffffff037807 */ /* 0x000fe20001000000 */
[----:B------:R-:W-:Y:S01]  /*5cd0*/  IMAD.SHL.U32 R100, R168, 0x10, RZ ;  /* 0x00000010a8647824 */ /* 0x000fe200078e00ff */
[----:B------:R-:W-:Y:S01]  /*5ce0*/  @P1 LOP3.LUT P2, RZ, R155, 0xff, RZ, 0xc0, !PT ;  /* 0x000000ff9bff1812 */ /* 0x000fe2000784c0ff */
[----:B------:R-:W-:Y:S01]  /*5cf0*/  VIADD R181, R182, UR48 ;  /* 0x00000030b6b57c36 */ /* 0x000fe20008000000 */
[----:B------:R-:W-:Y:S01]  /*5d00*/  @P1 SEL R2, RZ, 0xffffffff, P3 ;  /* 0xffffffffff021807 */ /* 0x000fe20001800000 */
[----:B------:R-:W-:Y:S01]  /*5d10*/  IMAD.MOV.U32 R108, RZ, RZ, -0x10 ;  /* 0xfffffff0ff6c7424 */ /* 0x000fe200078e00ff */
[----:B------:R-:W-:Y:S01]  /*5d20*/  LOP3.LUT R167, R167, 0x1, RZ, 0x3c, !PT ;  /* 0x00000001a7a77812 */ /* 0x000fe200078e3cff */
[----:B------:R-:W-:Y:S01]  /*5d30*/  IMAD.SHL.U32 R102, R169, 0x10, RZ ;  /* 0x00000010a9667824 */ /* 0x000fe200078e00ff */
[----:B------:R-:W-:Y:S01]  /*5d40*/  @P0 SEL R2, R3, R2, !P2 ;  /* 0x0000000203020207 */ /* 0x000fe20005000000 */
[C---:B------:R-:W-:Y:S01]  /*5d50*/  IMAD.IADD R177, R181.reuse, 0x1, R100 ;  /* 0x00000001b5b17824 */ /* 0x040fe200078e0264 */
[----:B------:R-:W-:Y:S01]  /*5d60*/  LEA R183, R76, UR48, 0x3 ;  /* 0x000000304cb77c11 */ /* 0x000fe2000f8e18ff */
[----:B------:R-:W-:Y:S01]  /*5d70*/  IMAD.IADD R180, R181, 0x1, R102 ;  /* 0x00000001b5b47824 */ /* 0x000fe200078e0266 */
[----:B------:R-:W-:Y:S01]  /*5d80*/  @P1 LOP3.LUT R2, R2, 0x1, RZ, 0xc0, !PT ;  /* 0x0000000102021812 */ /* 0x000fe200078ec0ff */
[----:B------:R-:W-:Y:S01]  /*5d90*/  IMAD.IADD R175, R102, 0x1, R177 ;  /* 0x0000000166af7824 */ /* 0x000fe200078e02b1 */
[----:B------:R-:W-:Y:S01]  /*5da0*/  SHF.L.U32 R0, R166, 0x1f, RZ ;  /* 0x0000001fa6007819 */ /* 0x000fe200000006ff */
[----:B------:R-:W-:Y:S01]  /*5db0*/  BSSY B1, `(.L_x_106) ;  /* 0x000004a000017945 */ /* 0x000fe20003800000 */
[----:B------:R-:W-:Y:S01]  /*5dc0*/  ISETP.NE.U32.OR P4, PT, R2, 0x1, !P1 ;  /* 0x000000010200780c */ /* 0x000fe20004f85470 */
[----:B------:R-:W-:Y:S01]  /*5dd0*/  IMAD.MOV.U32 R101, RZ, RZ, 0x1 ;  /* 0x00000001ff657424 */ /* 0x000fe200078e00ff */
[----:B------:R-:W-:Y:S01]  /*5de0*/  PLOP3.LUT P2, PT, PT, PT, UP1, 0x80, 0x8 ;  /* 0x000000000008781c */ /* 0x000fe20003f4f018 */
[----:B------:R-:W-:Y:S01]  /*5df0*/  IMAD R80, R76, 0x100, R79 ;  /* 0x000001004c507824 */ /* 0x000fe200078e024f */
[----:B------:R-:W-:Y:S01]  /*5e00*/  SEL R2, RZ, 0xffffffff, P3 ;  /* 0xffffffffff027807 */ /* 0x000fe20001800000 */
[----:B------:R-:W-:Y:S01]  /*5e10*/  IMAD.MOV.U32 R87, RZ, RZ, RZ ;  /* 0x000000ffff577224 */ /* 0x000fe200078e00ff */
[----:B------:R-:W-:Y:S02]  /*5e20*/  LOP3.LUT P3, R172, R155, 0xff, RZ, 0xc0, !PT ;  /* 0x000000ff9bac7812 */ /* 0x000fe4000786c0ff */
[----:B------:R-:W-:Y:S02]  /*5e30*/  CS2R R146, SRZ ;  /* 0x0000000000927805 */ /* 0x000fe4000001ff00 */
[----:B------:R-:W-:Y:S02]  /*5e40*/  P2R R179, PR, RZ, 0x10 ;  /* 0x00000010ffb37803 */ /* 0x000fe40000000000 */
[----:B------:R-:W-:Y:S02]  /*5e50*/  CS2R R144, SRZ ;  /* 0x0000000000907805 */ /* 0x000fe4000001ff00 */
[----:B------:R-:W-:Y:S02]  /*5e60*/  CS2R R138, SRZ ;  /* 0x00000000008a7805 */ /* 0x000fe4000001ff00 */
[----:B------:R-:W-:Y:S02]  /*5e70*/  CS2R R136, SRZ ;  /* 0x0000000000887805 */ /* 0x000fe4000001ff00 */
[----:B------:R-:W-:Y:S02]  /*5e80*/  CS2R R130, SRZ ;  /* 0x0000000000827805 */ /* 0x000fe4000001ff00 */
[----:B------:R-:W-:Y:S02]  /*5e90*/  @P4 SHF.L.U32 R4, R167, 0x1f, RZ ;  /* 0x0000001fa7044819 */ /* 0x000fe400000006ff */
[----:B------:R-:W-:Y:S02]  /*5ea0*/  CS2R R128, SRZ ;  /* 0x0000000000807805 */ /* 0x000fe4000001ff00 */
[----:B------:R-:W-:Y:S02]  /*5eb0*/  @P2 SEL R2, R3, R2, !P3 ;  /* 0x0000000203022207 */ /* 0x000fe40005800000 */
[----:B------:R-:W-:Y:S01]  /*5ec0*/  CS2R R122, SRZ ;  /* 0x00000000007a7805 */ /* 0x000fe2000001ff00 */
[----:B------:R-:W1:Y:S01]  /*5ed0*/  @P4 SYNCS.PHASECHK.TRANS64.TRYWAIT P1, [UR48+0x40], R4 ;  /* 0x00004004ff0045a7 */ /* 0x000e620008021130 */
[----:B------:R-:W-:Y:S02]  /*5ee0*/  CS2R R120, SRZ ;  /* 0x0000000000787805 */ /* 0x000fe4000001ff00 */
[----:B------:R-:W-:Y:S02]  /*5ef0*/  LOP3.LUT R2, R2, 0x1, RZ, 0xc0, !PT ;  /* 0x0000000102027812 */ /* 0x000fe400078ec0ff */
[----:B------:R-:W-:Y:S02]  /*5f00*/  CS2R R114, SRZ ;  /* 0x0000000000727805 */ /* 0x000fe4000001ff00 */
[----:B------:R-:W-:Y:S02]  /*5f10*/  CS2R R112, SRZ ;  /* 0x0000000000707805 */ /* 0x000fe4000001ff00 */
[----:B------:R-:W-:Y:S02]  /*5f20*/  CS2R R106, SRZ ;  /* 0x00000000006a7805 */ /* 0x000fe4000001ff00 */
[----:B------:R-:W-:Y:S02]  /*5f30*/  ISETP.NE.U32.AND P2, PT, R2, 0x1, PT ;  /* 0x000000010200780c */ /* 0x000fe40003f45070 */
[----:B------:R-:W-:Y:S02]  /*5f40*/  CS2R R104, SRZ ;  /* 0x0000000000687805 */ /* 0x000fe4000001ff00 */
[----:B------:R-:W-:Y:S02]  /*5f50*/  CS2R R98, SRZ ;  /* 0x0000000000627805 */ /* 0x000fe4000001ff00 */
[----:B------:R-:W-:Y:S02]  /*5f60*/  CS2R R96, SRZ ;  /* 0x0000000000607805 */ /* 0x000fe4000001ff00 */
[----:B------:R-:W-:Y:S02]  /*5f70*/  P2R R103, PR, RZ, 0x4 ;  /* 0x00000004ff677803 */ /* 0x000fe40000000000 */
[----:B------:R-:W-:Y:S02]  /*5f80*/  CS2R R90, SRZ ;  /* 0x00000000005a7805 */ /* 0x000fe4000001ff00 */
[----:B------:R-:W-:Y:S02]  /*5f90*/  ISETP.NE.U32.AND P2, PT, R161, 0x1, PT ;  /* 0x00000001a100780c */ /* 0x000fe40003f45070 */
[----:B------:R-:W-:Y:S01]  /*5fa0*/  CS2R R88, SRZ ;  /* 0x0000000000587805 */ /* 0x000fe2000001ff00 */
[----:B------:R3:W4:Y:S01]  /*5fb0*/  SYNCS.PHASECHK.TRANS64.TRYWAIT P0, [R183+URZ+0xb0], R0 ;  /* 0x0000b000b70075a7 */ /* 0x00072200080011ff */
[----:B------:R-:W-:Y:S05]  /*5fc0*/  SEL R108, R108, 0x10, !P2 ;  /* 0x000000106c6c7807 */ /* 0x000fea0005000000 */
[----:B------:R-:W-:Y:S02]  /*5fd0*/  IMAD.IADD R181, R181, 0x1, R108 ;  /* 0x00000001b5b57824 */ /* 0x000fe400078e026c */
[C---:B------:R-:W-:Y:S02]  /*5fe0*/  IMAD.IADD R178, R108.reuse, 0x1, R180 ;  /* 0x000000016cb27824 */ /* 0x040fe400078e02b4 */
[C---:B------:R-:W-:Y:S02]  /*5ff0*/  IMAD.IADD R176, R108.reuse, 0x1, R177 ;  /* 0x000000016cb07824 */ /* 0x040fe400078e02b1 */
[----:B------:R-:W-:Y:S01]  /*6000*/  IMAD.IADD R174, R108, 0x1, R175 ;  /* 0x000000016cae7824 */ /* 0x000fe200078e02af */
[----:B-1----:R-:W-:Y:S01]  /*6010*/  @P4 SEL R101, RZ, 0x1, !P1 ;  /* 0x00000001ff654807 */ /* 0x002fe20004800000 */
[----:B---3--:R-:W-:Y:S06]  /*6020*/  @!P4 BRA `(.L_x_107) ;  /* 0x000000000088c947 */ /* 0x008fec0003800000 */
[----:B------:R-:W-:Y:S01]  /*6030*/  IMAD.MOV.U32 R147, RZ, RZ, RZ ;  /* 0x000000ffff937224 */ /* 0x000fe200078e00ff */
[----:B------:R-:W-:Y:S01]  /*6040*/  ISETP.NE.AND P1, PT, R101, RZ, PT ;  /* 0x000000ff6500720c */ /* 0x000fe20003f25270 */
[----:B------:R-:W-:Y:S01]  /*6050*/  BSSY B0, `(.L_x_108) ;  /* 0x0000014000007945 */ /* 0x000fe20003800000 */
[----:B------:R-:W-:Y:S02]  /*6060*/  CS2R R90, SRZ ;  /* 0x00000000005a7805 */ /* 0x000fe4000001ff00 */
        /* <DEDUP_REMOVED lines=13> */
[----:B------:R-:W-:Y:S01]  /*6140*/  CS2R R144, SRZ ;  /* 0x0000000000907805 */ /* 0x000fe2000001ff00 */
[----:B------:R-:W-:Y:S06]  /*6150*/  @P1 BRA `(.L_x_109) ;  /* 0x00000000000c1947 */ /* 0x000fec0003800000 */
[----:B------:R-:W-:Y:S04]  /*6160*/  SHF.L.U32 R3, R167, 0x1f, RZ ;  /* 0x0000001fa7037819 */ /* 0x000fe800000006ff */
[----:B------:R-:W1:Y:S02]  /*6170*/  SYNCS.PHASECHK.TRANS64.TRYWAIT P1, [UR48+0x40], R3 ;  /* 0x00004003ff0075a7 */ /* 0x000e640008021130 */
[----:B-1----:R-:W-:Y:S05]  /*6180*/  @!P1 BRA `(.L_x_110) ;  /* 0x0000005c00389947 */ /* 0x002fea0003800000 */
.L_x_109:
[----:B------:R-:W-:Y:S05]  /*6190*/  BSYNC B0 ;  /* 0x0000000000007941 */ /* 0x000fea0003800000 */
.L_x_108:
[----:B------:R-:W-:Y:S01]  /*61a0*/  ISETP.NE.AND P1, PT, R103, RZ, PT ;  /* 0x000000ff6700720c */ /* 0x000fe20003f25270 */
[----:B------:R-:W-:Y:S11]  /*61b0*/  HFMA2 R87, -RZ, RZ, 0, 5.9604644775390625e-08 ;  /* 0x00000001ff577431 */ /* 0x000ff600000001ff */
[----:B------:R-:W-:Y:S01]  /*61c0*/  @!UPT UIADD3 URZ, UPT, UPT, URZ, URZ, URZ ;  /* 0x000000fffffff290 */ /* 0x000fe2000fffe0ff */
[----:B------:R3:W1:Y:S04]  /*61d0*/  @P1 LDS.128 R88, [R182+UR48+0x400] ;  /* 0x00040030b6581984 */ /* 0x0006680008000c00 */
[----:B------:R3:W1:Y:S04]  /*61e0*/  @P1 LDS.128 R96, [R181+0x400] ;  /* 0x00040000b5601984 */ /* 0x0006680000000c00 */
[----:B------:R3:W1:Y:S04]  /*61f0*/  @P1 LDS.128 R104, [R180+0x400] ;  /* 0x00040000b4681984 */ /* 0x0006680000000c00 */
[----:B------:R3:W1:Y:S04]  /*6200*/  @P1 LDS.128 R112, [R178+0x400] ;  /* 0x00040000b2701984 */ /* 0x0006680000000c00 */
[----:B------:R3:W1:Y:S04]  /*6210*/  @P1 LDS.128 R120, [R177+0x400] ;  /* 0x00040000b1781984 */ /* 0x0006680000000c00 */
[----:B------:R3:W1:Y:S04]  /*6220*/  @P1 LDS.128 R128, [R176+0x400] ;  /* 0x00040000b0801984 */ /* 0x0006680000000c00 */
[----:B------:R3:W1:Y:S04]  /*6230*/  @P1 LDS.128 R136, [R175+0x400] ;  /* 0x00040000af881984 */ /* 0x0006680000000c00 */
[----:B------:R3:W1:Y:S02]  /*6240*/  @P1 LDS.128 R144, [R174+0x400] ;  /* 0x00040000ae901984 */ /* 0x0006640000000c00 */
.L_x_107:
[----:B------:R-:W-:Y:S05]  /*6250*/  BSYNC B1 ;  /* 0x0000000000017941 */ /* 0x000fea0003800000 */
.L_x_106:
[----:B-1----:R-:W-:Y:S04]  /*6260*/  SHF.R.U32.HI R3, RZ, 0x15, R80 ;  /* 0x00000015ff037819 */ /* 0x002fe80000011650 */
[----:B------:R-:W-:Y:S01]  /*6270*/  LOP3.LUT P1, RZ, R3, 0x3, R162, 0x48, !PT ;  /* 0x0000000303ff7812 */ /* 0x000fe200078248a2 */
[----:B------:R-:W-:Y:S01]  /*6280*/  @!UPT UIADD3 URZ, UPT, UPT, URZ, URZ, URZ ;  /* 0x000000fffffff290 */ /* 0x000fe2000fffe0ff */
[----:B----4-:R-:W-:Y:S11]  /*6290*/  @P0 BRA `(.L_x_111) ;  /* 0x0000000000080947 */ /* 0x010ff60003800000 */
[----:B------:R-:W1:Y:S02]  /*62a0*/  SYNCS.PHASECHK.TRANS64.TRYWAIT P0, [R183+URZ+0xb0], R0 ;  /* 0x0000b000b70075a7 */ /* 0x000e6400080011ff */
[----:B-1----:R-:W-:Y:S05]  /*62b0*/  @!P0 BRA `(.L_x_112) ;  /* 0x0000005c00048947 */ /* 0x002fea0003800000 */
.L_x_111:
[----:B------:R-:W-:Y:S05]  /*62c0*/  @!P1 BRA `(.L_x_113) ;  /* 0x0000000000409947 */ /* 0x000fea0003800000 */
[----:B------:R-:W4:Y:S01]  /*62d0*/  LDCU.64 UR8, c[0x4][0x70] ;  /* 0x01000e00ff0877ac */ /* 0x000f220008000a00 */
[----:B------:R-:W-:Y:S01]  /*62e0*/  MOV R3, 0x0 ;  /* 0x0000000000037802 */ /* 0x000fe20000000f00 */
[----:B------:R-:W-:Y:S02]  /*62f0*/  HFMA2 R12, -RZ, RZ, 0, 5.9604644775390625e-08 ;  /* 0x00000001ff0c7431 */ /* 0x000fe400000001ff */
[----:B------:R-:W-:Y:S02]  /*6300*/  IMAD.MOV.U32 R8, RZ, RZ, 0x192 ;  /* 0x00000192ff087424 */ /* 0x000fe400078e00ff */
[----:B------:R-:W-:Y:S01]  /*6310*/  IMAD.MOV.U32 R13, RZ, RZ, RZ ;  /* 0x000000ffff0d7224 */ /* 0x000fe200078e00ff */
[----:B------:R-:W5:Y:S01]  /*6320*/  LDCU.64 UR6, c[0x4][0x78] ;  /* 0x01000f00ff0677ac */ /* 0x000f620008000a00 */
[----:B------:R-:W1:Y:S01]  /*6330*/  LDC.64 R2, c[0x4][R3] ;  /* 0x0100000003027b82 */ /* 0x000e620000000a00 */
[----:B------:R-:W2:Y:S01]  /*6340*/  LDCU.64 UR4, c[0x4][0x10] ;  /* 0x01000200ff0477ac */ /* 0x000ea20008000a00 */
[----:B----4-:R-:W-:Y:S01]  /*6350*/  MOV R5, UR9 ;  /* 0x0000000900057c02 */ /* 0x010fe20008000f00 */
[----:B------:R-:W-:Y:S01]  /*6360*/  IMAD.U32 R4, RZ, RZ, UR8 ;  /* 0x00000008ff047e24 */ /* 0x000fe2000f8e00ff */
[----:B-----5:R-:W-:Y:S01]  /*6370*/  MOV R7, UR7 ;  /* 0x0000000700077c02 */ /* 0x020fe20008000f00 */
[----:B------:R-:W-:Y:S01]  /*6380*/  IMAD.U32 R6, RZ, RZ, UR6 ;  /* 0x00000006ff067e24 */ /* 0x000fe2000f8e00ff */
[----:B--2---:R-:W-:Y:S01]  /*6390*/  MOV R11, UR5 ;  /* 0x00000005000b7c02 */ /* 0x004fe20008000f00 */
[----:B------:R-:W-:Y:S02]  /*63a0*/  IMAD.U32 R10, RZ, RZ, UR4 ;  /* 0x00000004ff0a7e24 */ /* 0x000fe4000f8e00ff */
[----:B------:R-:W-:Y:S07]  /*63b0*/  LEPC R20, `(.L_x_113) ;  /* 0x000000001014794e */ /* 0x000fee0000000000 */
[----:B-1-3--:R-:W-:Y:S05]  /*63c0*/  CALL.ABS.NOINC R2 ;  /* 0x0000000002007343 */ /* 0x00afea0003c00000 */
.L_x_113:
[----:B------:R-:W-:Y:S01]  /*63d0*/  SHF.L.U32 R82, R88, 0x10, RZ ;  /* 0x0000001058527819 */ /* 0x000fe200000006ff */
[----:B------:R-:W-:Y:S05]  /*63e0*/  WARPSYNC.ALL ;  /* 0x0000000000007948 */ /* 0x000fea0003800000 */
[----:B------:R-:W-:Y:S01]  /*63f0*/  R2UR UR4, R80 ;  /* 0x00000000500472ca */ /* 0x000fe200000e0000 */
[----:B------:R-:W-:Y:S01]  /*6400*/  BSSY.RECONVERGENT B0, `(.L_x_114) ;  /* 0x00000fc000007945 */ /* 0x000fe20003800200 */
[----:B------:R-:W-:Y:S02]  /*6410*/  LOP3.LUT R83, R88, 0xffff0000, RZ, 0xc0, !PT ;  /* 0xffff000058537812 */ /* 0x000fe400078ec0ff */
[----:B------:R-:W-:Y:S02]  /*6420*/  LOP3.LUT R84, R89, 0xffff0000, RZ, 0xc0, !PT ;  /* 0xffff000059547812 */ /* 0x000fe400078ec0ff */
[C---:B------:R-:W-:Y:S02]  /*6430*/  SHF.L.U32 R85, R107.reuse, 0x10, RZ ;  /* 0x000000106b557819 */ /* 0x040fe400000006ff */
[----:B------:R-:W-:Y:S02]  /*6440*/  LOP3.LUT R86, R107, 0xffff0000, RZ, 0xc0, !PT ;  /* 0xffff00006b567812 */ /* 0x000fe400078ec0ff */
[----:B------:R-:W-:Y:S03]  /*6450*/  ISETP.NE.AND P0, PT, R170, RZ, PT ;  /* 0x000000ffaa00720c */ /* 0x000fe60003f05270 */
[----:B------:R-:W1:Y:S02]  /*6460*/  LDTM.x64 R4, tmem[UR4] ;  /* 0x00000004000479ee */ /* 0x000e640008340000 */
[C---:B-12---:R-:W-:Y:S01]  /*6470*/  FMUL R0, R78.reuse, R4 ;  /* 0x000000044e007220 */ /* 0x046fe20000400000 */
[C---:B------:R-:W-:Y:S01]  /*6480*/  FMUL R2, R78.reuse, R5 ;  /* 0x000000054e027220 */ /* 0x040fe20000400000 */
[C---:B------:R-:W-:Y:S01]  /*6490*/  FMUL R3, R78.reuse, R6 ;  /* 0x000000064e037220 */ /* 0x040fe20000400000 */
[----:B------:R-:W-:Y:S01]  /*64a0*/  FMUL R7, R78, R7 ;  /* 0x000000074e077220 */ /* 0x000fe20000400000 */
[----:B------:R-:W-:Y:S01]  /*64b0*/  FFMA R0, R81, R82, R0 ;  /* 0x0000005251007223 */ /* 0x000fe20000000000 */
[----:B------:R-:W-:Y:S01]  /*64c0*/  SHF.L.U32 R82, R89, 0x10, RZ ;  /* 0x0000001059527819 */ /* 0x000fe200000006ff */
[C---:B------:R-:W-:Y:S01]  /*64d0*/  FFMA R2, R81.reuse, R83, R2 ;  /* 0x0000005351027223 */ /* 0x040fe20000000002 */
[----:B------:R-:W-:Y:S01]  /*64e0*/  SHF.L.U32 R83, R90, 0x10, RZ ;  /* 0x000000105a537819 */ /* 0x000fe200000006ff */
[C---:B------:R-:W-:Y:S01]  /*64f0*/  FMUL R4, R78.reuse, R8 ;  /* 0x000000084e047220 */ /* 0x040fe20000400000 */
[----:B------:R-:W-:Y:S01]  /*6500*/  FMUL R5, R78, R9 ;  /* 0x000000094e057220 */ /* 0x000fe20000400000 */
[C---:B------:R-:W-:Y:S01]  /*6510*/  FFMA R3, R81.reuse, R82, R3 ;  /* 0x0000005251037223 */ /* 0x040fe20000000003 */
[----:B------:R-:W-:Y:S01]  /*6520*/  LOP3.LUT R82, R90, 0xffff0000, RZ, 0xc0, !PT ;  /* 0xffff00005a527812 */ /* 0x000fe200078ec0ff */
[----:B------:R-:W-:Y:S01]  /*6530*/  FFMA R7, R81, R84, R7 ;  /* 0x0000005451077223 */ /* 0x000fe20000000007 */
[----:B------:R-:W-:Y:S01]  /*6540*/  LOP3.LUT R84, R91, 0xffff0000, RZ, 0xc0, !PT ;  /* 0xffff00005b547812 */ /* 0x000fe200078ec0ff */
[----:B------:R-:W-:Y:S01]  /*6550*/  FFMA R4, R81, R83, R4 ;  /* 0x0000005351047223 */ /* 0x000fe20000000004 */
[----:B------:R-:W-:Y:S01]  /*6560*/  SHF.L.U32 R83, R91, 0x10, RZ ;  /* 0x000000105b537819 */ /* 0x000fe200000006ff */
[----:B------:R-:W-:Y:S01]  /*6570*/  FMUL R6, R78, R10 ;  /* 0x0000000a4e067220 */ /* 0x000fe20000400000 */
[----:B------:R-:W-:Y:S01]  /*6580*/  F2FP.BF16.F32.PACK_AB R92, R2, R0 ;  /* 0x00000000025c723e */ /* 0x000fe200000010ff */
[----:B------:R-:W-:Y:S01]  /*6590*/  FMUL R11, R78, R11 ;  /* 0x0000000b4e0b7220 */ /* 0x000fe20000400000 */
[----:B------:R-:W-:Y:S01]  /*65a0*/  F2FP.BF16.F32.PACK_AB R93, R7, R3 ;  /* 0x00000003075d723e */ /* 0x000fe200000010ff */
[C---:B------:R-:W-:Y:S01]  /*65b0*/  FFMA R5, R81.reuse, R82, R5 ;  /* 0x0000005251057223 */ /* 0x040fe20000000005 */
[----:B------:R-:W-:Y:S01]  /*65c0*/  SHF.L.U32 R82, R96, 0x10, RZ ;  /* 0x0000001060527819 */ /* 0x000fe200000006ff */
[----:B------:R-:W-:Y:S01]  /*65d0*/  FFMA R6, R81, R83, R6 ;  /* 0x0000005351067223 */ /* 0x000fe20000000006 */
[----:B------:R-:W-:Y:S01]  /*65e0*/  SHF.L.U32 R83, R98, 0x10, RZ ;  /* 0x0000001062537819 */ /* 0x000fe200000006ff */
[----:B------:R-:W-:Y:S01]  /*65f0*/  FMUL R8, R78, R12 ;  /* 0x0000000c4e087220 */ /* 0x000fe20000400000 */
[----:B------:R-:W-:Y:S01]  /*6600*/  F2FP.BF16.F32.PACK_AB R94, R5, R4 ;  /* 0x00000004055e723e */ /* 0x000fe200000010ff */
[C---:B------:R-:W-:Y:S01]  /*6610*/  FFMA R11, R81.reuse, R84, R11 ;  /* 0x00000054510b7223 */ /* 0x040fe2000000000b */
[----:B------:R-:W-:Y:S01]  /*6620*/  LOP3.LUT R84, R96, 0xffff0000, RZ, 0xc0, !PT ;  /* 0xffff000060547812 */ /* 0x000fe200078ec0ff */
[C---:B------:R-:W-:Y:S01]  /*6630*/  FMUL R9, R78.reuse, R13 ;  /* 0x0000000d4e097220 */ /* 0x040fe20000400000 */
[----:B------:R-:W-:Y:S01]  /*6640*/  FFMA R8, R81, R82, R8 ;  /* 0x0000005251087223 */ /* 0x000fe20000000008 */
[----:B------:R-:W-:Y:S01]  /*6650*/  SHF.L.U32 R82, R97, 0x10, RZ ;  /* 0x0000001061527819 */ /* 0x000fe200000006ff */
[C---:B------:R-:W-:Y:S01]  /*6660*/  FMUL R10, R78.reuse, R14 ;  /* 0x0000000e4e0a7220 */ /* 0x040fe20000400000 */
[----:B------:R-:W-:Y:S01]  /*6670*/  F2FP.BF16.F32.PACK_AB R95, R11, R6 ;  /* 0x000000060b5f723e */ /* 0x000fe200000010ff */
[----:B------:R-:W-:Y:S01]  /*6680*/  FFMA R9, R81, R84, R9 ;  /* 0x0000005451097223 */ /* 0x000fe20000000009 */
[----:B------:R-:W-:Y:S01]  /*6690*/  LOP3.LUT R84, R97, 0xffff0000, RZ, 0xc0, !PT ;  /* 0xffff000061547812 */ /* 0x000fe200078ec0ff */
[----:B------:R-:W-:Y:S01]  /*66a0*/  FMUL R15, R78, R15 ;  /* 0x0000000f4e0f7220 */ /* 0x000fe20000400000 */
[----:B------:R-:W-:Y:S01]  /*66b0*/  FFMA R10, R81, R82, R10 ;  /* 0x00000052510a7223 */ /* 0x000fe2000000000a */
[----:B------:R-:W-:Y:S01]  /*66c0*/  LOP3.LUT R82, R98, 0xffff0000, RZ, 0xc0, !PT ;  /* 0xffff000062527812 */ /* 0x000fe200078ec0ff */
[C---:B------:R-:W-:Y:S01]  /*66d0*/  FMUL R12, R78.reuse, R16 ;  /* 0x000000104e0c7220 */ /* 0x040fe20000400000 */
[----:B------:R-:W-:Y:S01]  /*66e0*/  F2FP.BF16.F32.PACK_AB R116, R9, R8 ;  /* 0x000000080974723e */ /* 0x000fe200000010ff */
[----:B------:R-:W-:Y:S01]  /*66f0*/  FMUL R13, R78, R17 ;  /* 0x000000114e0d7220 */ /* 0x000fe20000400000 */
[----:B------:R-:W-:Y:S01]  /*6700*/  FFMA R15, R81, R84, R15 ;  /* 0x00000054510f7223 */ /* 0x000fe2000000000f */
[----:B------:R-:W-:Y:S01]  /*6710*/  LOP3.LUT R84, R99, 0xffff0000, RZ, 0xc0, !PT ;  /* 0xffff000063547812 */ /* 0x000fe200078ec0ff */
[----:B------:R-:W-:Y:S01]  /*6720*/  FFMA R12, R81, R83, R12 ;  /* 0x00000053510c7223 */ /* 0x000fe2000000000c */
[----:B------:R-:W-:Y:S01]  /*6730*/  SHF.L.U32 R83, R99, 0x10, RZ ;  /* 0x0000001063537819 */ /* 0x000fe200000006ff */
[----:B------:R-:W-:Y:S01]  /*6740*/  FFMA R13, R81, R82, R13 ;  /* 0x00000052510d7223 */ /* 0x000fe2000000000d */
[----:B------:R-:W-:Y:S01]  /*6750*/  SHF.L.U32 R82, R104, 0x10, RZ ;  /* 0x0000001068527819 */ /* 0x000fe200000006ff */
[C---:B------:R-:W-:Y:S01]  /*6760*/  FMUL R14, R78.reuse, R18 ;  /* 0x000000124e0e7220 */ /* 0x040fe20000400000 */
[----:B------:R-:W-:Y:S01]  /*6770*/  F2FP.BF16.F32.PACK_AB R117, R15, R10 ;  /* 0x0000000a0f75723e */ /* 0x000fe200000010ff */
[C---:B------:R-:W-:Y:S01]  /*6780*/  FMUL R19, R78.reuse, R19 ;  /* 0x000000134e137220 */ /* 0x040fe20000400000 */
[----:B------:R-:W-:Y:S01]  /*6790*/  F2FP.BF16.F32.PACK_AB R118, R13, R12 ;  /* 0x0000000c0d76723e */ /* 0x000fe200000010ff */
[----:B------:R-:W-:Y:S01]  /*67a0*/  FMUL R16, R78, R20 ;  /* 0x000000144e107220 */ /* 0x000fe20000400000 */
[C---:B------:R-:W-:Y:S01]  /*67b0*/  FFMA R14, R81.reuse, R83, R14 ;  /* 0x00000053510e7223 */ /* 0x040fe2000000000e */
[----:B------:R-:W-:Y:S01]  /*67c0*/  SHF.L.U32 R83, R106, 0x10, RZ ;  /* 0x000000106a537819 */ /* 0x000fe200000006ff */
[C---:B------:R-:W-:Y:S01]  /*67d0*/  FFMA R19, R81.reuse, R84, R19 ;  /* 0x0000005451137223 */ /* 0x040fe20000000013 */
[----:B------:R-:W-:Y:S01]  /*67e0*/  LOP3.LUT R84, R104, 0xffff0000, RZ, 0xc0, !PT ;  /* 0xffff000068547812 */ /* 0x000fe200078ec0ff */
[----:B------:R-:W-:Y:S01]  /*67f0*/  FFMA R16, R81, R82, R16 ;  /* 0x0000005251107223 */ /* 0x000fe20000000010 */
[----:B------:R-:W-:Y:S01]  /*6800*/  SHF.L.U32 R82, R105, 0x10, RZ ;  /* 0x0000001069527819 */ /* 0x000fe200000006ff */
[C---:B------:R-:W-:Y:S01]  /*6810*/  FMUL R17, R78.reuse, R21 ;  /* 0x000000154e117220 */ /* 0x040fe20000400000 */
[----:B------:R-:W-:Y:S01]  /*6820*/  F2FP.BF16.F32.PACK_AB R119, R19, R14 ;  /* 0x0000000e1377723e */ /* 0x000fe200000010ff */
[C---:B------:R-:W-:Y:S01]  /*6830*/  FMUL R18, R78.reuse, R22 ;  /* 0x000000164e127220 */ /* 0x040fe20000400000 */
[----:B------:R-:W-:Y:S01]  /*6840*/  FMUL R23, R78, R23 ;  /* 0x000000174e177220 */ /* 0x000fe20000400000 */
[C---:B------:R-:W-:Y:S01]  /*6850*/  FFMA R17, R81.reuse, R84, R17 ;  /* 0x0000005451117223 */ /* 0x040fe20000000011 */
[----:B------:R-:W-:Y:S01]  /*6860*/  LOP3.LUT R84, R106, 0xffff0000, RZ, 0xc0, !PT ;  /* 0xffff00006a547812 */ /* 0x000fe200078ec0ff */
[----:B------:R-:W-:Y:S01]  /*6870*/  FFMA R18, R81, R82, R18 ;  /* 0x0000005251127223 */ /* 0x000fe20000000012 */
[----:B------:R-:W-:Y:S01]  /*6880*/  LOP3.LUT R82, R105, 0xffff0000, RZ, 0xc0, !PT ;  /* 0xffff000069527812 */ /* 0x000fe200078ec0ff */
[C---:B------:R-:W-:Y:S01]  /*6890*/  FMUL R20, R78.reuse, R24 ;  /* 0x000000184e147220 */ /* 0x040fe20000400000 */
[----:B------:R-:W-:Y:S01]  /*68a0*/  F2FP.BF16.F32.PACK_AB R124, R17, R16 ;  /* 0x00000010117c723e */ /* 0x000fe200000010ff */
[C---:B------:R-:W-:Y:S01]  /*68b0*/  FMUL R21, R78.reuse, R25 ;  /* 0x000000194e157220 */ /* 0x040fe20000400000 */
[----:B------:R-:W-:Y:S01]  /*68c0*/  FMUL R22, R78, R26 ;  /* 0x0000001a4e167220 */ /* 0x000fe20000400000 */
[C---:B------:R-:W-:Y:S01]  /*68d0*/  FFMA R23, R81.reuse, R82, R23 ;  /* 0x0000005251177223 */ /* 0x040fe20000000017 */
[----:B------:R-:W-:Y:S01]  /*68e0*/  SHF.L.U32 R82, R112, 0x10, RZ ;  /* 0x0000001070527819 */ /* 0x000fe200000006ff */
[C---:B------:R-:W-:Y:S01]  /*68f0*/  FMUL R27, R78.reuse, R27 ;  /* 0x0000001b4e1b7220 */ /* 0x040fe20000400000 */
[----:B------:R-:W-:Y:S01]  /*6900*/  FFMA R20, R81, R83, R20 ;  /* 0x0000005351147223 */ /* 0x000fe20000000014 */
[----:B------:R-:W-:Y:S01]  /*6910*/  SHF.L.U32 R83, R113, 0x10, RZ ;  /* 0x0000001071537819 */ /* 0x000fe200000006ff */
[----:B------:R-:W-:Y:S01]  /*6920*/  FMUL R24, R78, R28 ;  /* 0x0000001c4e187220 */ /* 0x000fe20000400000 */
[----:B------:R-:W-:Y:S01]  /*6930*/  F2FP.BF16.F32.PACK_AB R125, R23, R18 ;  /* 0x00000012177d723e */ /* 0x000fe200000010ff */
[C---:B------:R-:W-:Y:S01]  /*6940*/  FFMA R21, R81.reuse, R84, R21 ;  /* 0x0000005451157223 */ /* 0x040fe20000000015 */
[----:B------:R-:W-:Y:S01]  /*6950*/  LOP3.LUT R84, R112, 0xffff0000, RZ, 0xc0, !PT ;  /* 0xffff000070547812 */ /* 0x000fe200078ec0ff */
[----:B------:R-:W-:Y:S01]  /*6960*/  FFMA R22, R81, R85, R22 ;  /* 0x0000005551167223 */ /* 0x000fe20000000016 */
[----:B------:R-:W-:Y:S01]  /*6970*/  SHF.L.U32 R85, R115, 0x10, RZ ;  /* 0x0000001073557819 */ /* 0x000fe200000006ff */
[----:B------:R-:W-:Y:S01]  /*6980*/  FFMA R27, R81, R86, R27 ;  /* 0x00000056511b7223 */ /* 0x000fe2000000001b */
[----:B------:R-:W-:Y:S01]  /*6990*/  F2FP.BF16.F32.PACK_AB R126, R21, R20 ;  /* 0x00000014157e723e */ /* 0x000fe200000010ff */
[----:B------:R-:W-:Y:S01]  /*69a0*/  FFMA R24, R81, R82, R24 ;  /* 0x0000005251187223 */ /* 0x000fe20000000018 */
[----:B------:R-:W-:Y:S01]  /*69b0*/  LOP3.LUT R82, R113, 0xffff0000, RZ, 0xc0, !PT ;  /* 0xffff000071527812 */ /* 0x000fe200078ec0ff */
[C---:B------:R-:W-:Y:S01]  /*69c0*/  FMUL R25, R78.reuse, R29 ;  /* 0x0000001d4e197220 */ /* 0x040fe20000400000 */
[----:B------:R-:W-:Y:S01]  /*69d0*/  F2FP.BF16.F32.PACK_AB R127, R27, R22 ;  /* 0x000000161b7f723e */ /* 0x000fe200000010ff */
[C---:B------:R-:W-:Y:S01]  /*69e0*/  FMUL R26, R78.reuse, R30 ;  /* 0x0000001e4e1a7220 */ /* 0x040fe20000400000 */
[----:B------:R-:W-:Y:S01]  /*69f0*/  LOP3.LUT R86, R147, 0xffff0000, RZ, 0xc0, !PT ;  /* 0xffff000093567812 */ /* 0x000fe200078ec0ff */
[----:B------:R-:W-:Y:S01]  /*6a00*/  FMUL R31, R78, R31 ;  /* 0x0000001f4e1f7220 */ /* 0x000fe20000400000 */
[----:B------:R-:W-:Y:S01]  /*6a10*/  FFMA R25, R81, R84, R25 ;  /* 0x0000005451197223 */ /* 0x000fe20000000019 */
[----:B------:R-:W-:Y:S01]  /*6a20*/  LOP3.LUT R84, R115, 0xffff0000, RZ, 0xc0, !PT ;  /* 0xffff000073547812 */ /* 0x000fe200078ec0ff */
[C---:B------:R-:W-:Y:S01]  /*6a30*/  FFMA R26, R81.reuse, R83, R26 ;  /* 0x00000053511a7223 */ /* 0x040fe2000000001a */
[C---:B------:R-:W-:Y:S01]  /*6a40*/  SHF.L.U32 R83, R114.reuse, 0x10, RZ ;  /* 0x0000001072537819 */ /* 0x040fe200000006ff */
[C---:B------:R-:W-:Y:S01]  /*6a50*/  FFMA R31, R81.reuse, R82, R31 ;  /* 0x00000052511f7223 */ /* 0x040fe2000000001f */
[----:B------:R-:W-:Y:S01]  /*6a60*/  LOP3.LUT R82, R114, 0xffff0000, RZ, 0xc0, !PT ;  /* 0xffff000072527812 */ /* 0x000fe200078ec0ff */
[C---:B------:R-:W-:Y:S01]  /*6a70*/  FMUL R28, R78.reuse, R32 ;  /* 0x000000204e1c7220 */ /* 0x040fe20000400000 */
[C---:B------:R-:W-:Y:S01]  /*6a80*/  FMUL R29, R78.reuse, R33 ;  /* 0x000000214e1d7220 */ /* 0x040fe20000400000 */
[C---:B------:R-:W-:Y:S01]  /*6a90*/  FMUL R30, R78.reuse, R34 ;  /* 0x000000224e1e7220 */ /* 0x040fe20000400000 */
[----:B------:R-:W-:Y:S01]  /*6aa0*/  FMUL R35, R78, R35 ;  /* 0x000000234e237220 */ /* 0x000fe20000400000 */
[----:B------:R-:W-:Y:S01]  /*6ab0*/  FFMA R28, R81, R83, R28 ;  /* 0x00000053511c7223 */ /* 0x000fe2000000001c */
[----:B------:R-:W-:Y:S01]  /*6ac0*/  SHF.L.U32 R83, R121, 0x10, RZ ;  /* 0x0000001079537819 */ /* 0x000fe200000006ff */
[C---:B------:R-:W-:Y:S01]  /*6ad0*/  FFMA R29, R81.reuse, R82, R29 ;  /* 0x00000052511d7223 */ /* 0x040fe2000000001d */
[C---:B------:R-:W-:Y:S01]  /*6ae0*/  SHF.L.U32 R82, R120.reuse, 0x10, RZ ;  /* 0x0000001078527819 */ /* 0x040fe200000006ff */
[----:B------:R-:W-:Y:S01]  /*6af0*/  FFMA R30, R81, R85, R30 ;  /* 0x00000055511e7223 */ /* 0x000fe2000000001e */
[----:B------:R-:W-:Y:S01]  /*6b00*/  SHF.L.U32 R85, R123, 0x10, RZ ;  /* 0x000000107b557819 */ /* 0x000fe200000006ff */
[C---:B------:R-:W-:Y:S01]  /*6b10*/  FFMA R35, R81.reuse, R84, R35 ;  /* 0x0000005451237223 */ /* 0x040fe20000000023 */
[----:B------:R-:W-:Y:S01]  /*6b20*/  LOP3.LUT R84, R120, 0xffff0000, RZ, 0xc0, !PT ;  /* 0xffff000078547812 */ /* 0x000fe200078ec0ff */
[C---:B------:R-:W-:Y:S01]  /*6b30*/  FMUL R32, R78.reuse, R36 ;  /* 0x000000244e207220 */ /* 0x040fe20000400000 */
[C---:B------:R-:W-:Y:S01]  /*6b40*/  FMUL R33, R78.reuse, R37 ;  /* 0x000000254e217220 */ /* 0x040fe20000400000 */
[----:B------:R-:W-:Y:S01]  /*6b50*/  FMUL R34, R78, R38 ;  /* 0x000000264e227220 */ /* 0x000fe20000400000 */
[----:B------:R1:W-:Y:S01]  /*6b60*/  STS.128 [R182+UR48+0x400], R92 ;  /* 0x0004005cb6007988 */ /* 0x0003e20008000c30 */
[----:B------:R-:W-:Y:S01]  /*6b70*/  FFMA R32, R81, R82, R32 ;  /* 0x0000005251207223 */ /* 0x000fe20000000020 */
[----:B------:R-:W-:Y:S01]  /*6b80*/  LOP3.LUT R82, R121, 0xffff0000, RZ, 0xc0, !PT ;  /* 0xffff000079527812 */ /* 0x000fe200078ec0ff */
[C---:B------:R-:W-:Y:S01]  /*6b90*/  FFMA R33, R81.reuse, R84, R33 ;  /* 0x0000005451217223 */ /* 0x040fe20000000021 */
[----:B------:R-:W-:Y:S01]  /*6ba0*/  LOP3.LUT R84, R122, 0xffff0000, RZ, 0xc0, !PT ;  /* 0xffff00007a547812 */ /* 0x000fe200078ec0ff */
[----:B------:R-:W-:Y:S01]  /*6bb0*/  FMUL R39, R78, R39 ;  /* 0x000000274e277220 */ /* 0x000fe20000400000 */
[C---:B------:R-:W-:Y:S01]  /*6bc0*/  FFMA R34, R81.reuse, R83, R34 ;  /* 0x0000005351227223 */ /* 0x040fe20000000022 */
[----:B------:R-:W-:Y:S01]  /*6bd0*/  SHF.L.U32 R83, R122, 0x10, RZ ;  /* 0x000000107a537819 */ /* 0x000fe200000006ff */
[C---:B------:R-:W-:Y:S01]  /*6be0*/  FMUL R36, R78.reuse, R40 ;  /* 0x000000284e247220 */ /* 0x040fe20000400000 */
[----:B------:R-:W-:Y:S01]  /*6bf0*/  FFMA R39, R81, R82, R39 ;  /* 0x0000005251277223 */ /* 0x000fe20000000027 */
[----:B------:R-:W-:Y:S01]  /*6c00*/  LOP3.LUT R82, R123, 0xffff0000, RZ, 0xc0, !PT ;  /* 0xffff00007b527812 */ /* 0x000fe200078ec0ff */
[C---:B------:R-:W-:Y:S01]  /*6c10*/  FMUL R37, R78.reuse, R41 ;  /* 0x000000294e257220 */ /* 0x040fe20000400000 */
[C---:B------:R-:W-:Y:S01]  /*6c20*/  FMUL R38, R78.reuse, R42 ;  /* 0x0000002a4e267220 */ /* 0x040fe20000400000 */
[----:B------:R-:W-:Y:S01]  /*6c30*/  FMUL R43, R78, R43 ;  /* 0x0000002b4e2b7220 */ /* 0x000fe20000400000 */
[C---:B------:R-:W-:Y:S01]  /*6c40*/  FFMA R36, R81.reuse, R83, R36 ;  /* 0x0000005351247223 */ /* 0x040fe20000000024 */
[C---:B------:R-:W-:Y:S01]  /*6c50*/  SHF.L.U32 R83, R128.reuse, 0x10, RZ ;  /* 0x0000001080537819 */ /* 0x040fe200000006ff */
[----:B------:R2:W-:Y:S01]  /*6c60*/  STS.128 [R181+0x400], R116 ;  /* 0x00040074b5007388 */ /* 0x0005e20000000c00 */
[----:B------:R-:W-:Y:S01]  /*6c70*/  FFMA R37, R81, R84, R37 ;  /* 0x0000005451257223 */ /* 0x000fe20000000025 */
[----:B------:R-:W-:Y:S01]  /*6c80*/  LOP3.LUT R84, R129, 0xffff0000, RZ, 0xc0, !PT ;  /* 0xffff000081547812 */ /* 0x000fe200078ec0ff */
[----:B------:R-:W-:Y:S01]  /*6c90*/  FFMA R38, R81, R85, R38 ;  /* 0x0000005551267223 */ /* 0x000fe20000000026 */
[----:B------:R-:W-:Y:S01]  /*6ca0*/  SHF.L.U32 R85, R129, 0x10, RZ ;  /* 0x0000001081557819 */ /* 0x000fe200000006ff */
        /* <DEDUP_REMOVED lines=8> */
[----:B------:R4:W-:Y:S01]  /*6d30*/  STS.128 [R180+0x400], R124 ;  /* 0x0004007cb4007388 */ /* 0x0009e20000000c00 */
[C---:B------:R-:W-:Y:S01]  /*6d40*/  FFMA R41, R81.reuse, R82, R41 ;  /* 0x0000005251297223 */ /* 0x040fe20000000029 */
[C---:B------:R-:W-:Y:S01]  /*6d50*/  SHF.L.U32 R82, R130.reuse, 0x10, RZ ;  /* 0x0000001082527819 */ /* 0x040fe200000006ff */
[----:B------:R-:W-:Y:S01]  /*6d60*/  FFMA R42, R81, R85, R42 ;  /* 0x00000055512a7223 */ /* 0x000fe2000000002a */
[----:B------:R-:W-:Y:S01]  /*6d70*/  SHF.L.U32 R85, R137, 0x10, RZ ;  /* 0x0000001089557819 */ /* 0x000fe200000006ff */
[----:B------:R-:W-:Y:S01]  /*6d80*/  FFMA R47, R81, R84, R47 ;  /* 0x00000054512f7223 */ /* 0x000fe2000000002f */
[----:B------:R-:W-:Y:S01]  /*6d90*/  LOP3.LUT R84, R130, 0xffff0000, RZ, 0xc0, !PT ;  /* 0xffff000082547812 */ /* 0x000fe200078ec0ff */
[C---:B------:R-:W-:Y:S01]  /*6da0*/  FMUL R44, R78.reuse, R48 ;  /* 0x000000304e2c7220 */ /* 0x040fe20000400000 */
[----:B-1----:R-:W-:Y:S01]  /*6db0*/  F2FP.BF16.F32.PACK_AB R92, R25, R24 ;  /* 0x00000018195c723e */ /* 0x002fe200000010ff */
[C---:B------:R-:W-:Y:S01]  /*6dc0*/  FMUL R45, R78.reuse, R49 ;  /* 0x000000314e2d7220 */ /* 0x040fe20000400000 */
[----:B------:R-:W-:Y:S01]  /*6dd0*/  F2FP.BF16.F32.PACK_AB R93, R31, R26 ;  /* 0x0000001a1f5d723e */ /* 0x000fe200000010ff */
[----:B------:R-:W-:Y:S01]  /*6de0*/  FMUL R46, R78, R50 ;  /* 0x000000324e2e7220 */ /* 0x000fe20000400000 */
[----:B------:R-:W-:Y:S01]  /*6df0*/  F2FP.BF16.F32.PACK_AB R94, R29, R28 ;  /* 0x0000001c1d5e723e */ /* 0x000fe200000010ff */
[----:B------:R-:W-:Y:S01]  /*6e00*/  FFMA R44, R81, R82, R44 ;  /* 0x00000052512c7223 */ /* 0x000fe2000000002c */
[----:B------:R-:W-:Y:S01]  /*6e10*/  LOP3.LUT R82, R131, 0xffff0000, RZ, 0xc0, !PT ;  /* 0xffff000083527812 */ /* 0x000fe200078ec0ff */
[----:B------:R-:W-:Y:S01]  /*6e20*/  FFMA R45, R81, R84, R45 ;  /* 0x00000054512d7223 */ /* 0x000fe2000000002d */
[----:B------:R-:W-:Y:S01]  /*6e30*/  LOP3.LUT R84, R136, 0xffff0000, RZ, 0xc0, !PT ;  /* 0xffff000088547812 */ /* 0x000fe200078ec0ff */
[----:B------:R-:W-:Y:S01]  /*6e40*/  FMUL R51, R78, R51 ;  /* 0x000000334e337220 */ /* 0x000fe20000400000 */
[----:B------:R-:W-:Y:S01]  /*6e50*/  F2FP.BF16.F32.PACK_AB R95, R35, R30 ;  /* 0x0000001e235f723e */ /* 0x000fe200000010ff */
[----:B------:R-:W-:Y:S01]  /*6e60*/  FFMA R46, R81, R83, R46 ;  /* 0x00000053512e7223 */ /* 0x000fe2000000002e */
[----:B------:R-:W-:Y:S01]  /*6e70*/  SHF.L.U32 R83, R136, 0x10, RZ ;  /* 0x0000001088537819 */ /* 0x000fe200000006ff */
[C---:B------:R-:W-:Y:S01]  /*6e80*/  FMUL R48, R78.reuse, R52 ;  /* 0x000000344e307220 */ /* 0x040fe20000400000 */
[----:B--2---:R-:W-:Y:S01]  /*6e90*/  F2FP.BF16.F32.PACK_AB R116, R33, R32 ;  /* 0x000000202174723e */ /* 0x004fe200000010ff */
[----:B------:R-:W-:Y:S01]  /*6ea0*/  FFMA R51, R81, R82, R51 ;  /* 0x0000005251337223 */ /* 0x000fe20000000033 */
[----:B------:R-:W-:Y:S01]  /*6eb0*/  LOP3.LUT R82, R137, 0xffff0000, RZ, 0xc0, !PT ;  /* 0xffff000089527812 */ /* 0x000fe200078ec0ff */
[----:B------:R1:W-:Y:S01]  /*6ec0*/  STS.128 [R178+0x400], R92 ;  /* 0x0004005cb2007388 */ /* 0x0003e20000000c00 */
[----:B------:R-:W-:Y:S01]  /*6ed0*/  F2FP.BF16.F32.PACK_AB R117, R39, R34 ;  /* 0x000000222775723e */ /* 0x000fe200000010ff */
[C---:B------:R-:W-:Y:S01]  /*6ee0*/  FMUL R49, R78.reuse, R53 ;  /* 0x000000354e317220 */ /* 0x040fe20000400000 */
[----:B------:R-:W-:Y:S01]  /*6ef0*/  F2FP.BF16.F32.PACK_AB R118, R37, R36 ;  /* 0x000000242576723e */ /* 0x000fe200000010ff */
[C---:B------:R-:W-:Y:S01]  /*6f00*/  FMUL R50, R78.reuse, R54 ;  /* 0x000000364e327220 */ /* 0x040fe20000400000 */
[----:B------:R-:W-:Y:S01]  /*6f10*/  F2FP.BF16.F32.PACK_AB R119, R43, R38 ;  /* 0x000000262b77723e */ /* 0x000fe200000010ff */
[----:B------:R-:W-:Y:S01]  /*6f20*/  FMUL R55, R78, R55 ;  /* 0x000000374e377220 */ /* 0x000fe20000400000 */
[----:B----4-:R-:W-:Y:S01]  /*6f30*/  F2FP.BF16.F32.PACK_AB R124, R41, R40 ;  /* 0x00000028297c723e */ /* 0x010fe200000010ff */
[C---:B------:R-:W-:Y:S01]  /*6f40*/  FFMA R48, R81.reuse, R83, R48 ;  /* 0x0000005351307223 */ /* 0x040fe20000000030 */
[C---:B------:R-:W-:Y:S01]  /*6f50*/  FFMA R49, R81.reuse, R84, R49 ;  /* 0x0000005451317223 */ /* 0x040fe20000000031 */
[----:B------:R1:W-:Y:S01]  /*6f60*/  STS.128 [R177+0x400], R116 ;  /* 0x00040074b1007388 */ /* 0x0003e20000000c00 */
[C---:B------:R-:W-:Y:S01]  /*6f70*/  SHF.L.U32 R83, R138.reuse, 0x10, RZ ;  /* 0x000000108a537819 */ /* 0x040fe200000006ff */
[----:B------:R-:W-:Y:S01]  /*6f80*/  FFMA R50, R81, R85, R50 ;  /* 0x0000005551327223 */ /* 0x000fe20000000032 */
[----:B------:R-:W-:Y:S01]  /*6f90*/  SHF.L.U32 R85, R139, 0x10, RZ ;  /* 0x000000108b557819 */ /* 0x000fe200000006ff */
[----:B------:R-:W-:Y:S01]  /*6fa0*/  FFMA R55, R81, R82, R55 ;  /* 0x0000005251377223 */ /* 0x000fe20000000037 */
[----:B------:R-:W-:Y:S01]  /*6fb0*/  LOP3.LUT R82, R138, 0xffff0000, RZ, 0xc0, !PT ;  /* 0xffff00008a527812 */ /* 0x000fe200078ec0ff */
[C---:B------:R-:W-:Y:S01]  /*6fc0*/  FMUL R52, R78.reuse, R56 ;  /* 0x000000384e347220 */ /* 0x040fe20000400000 */
[----:B------:R-:W-:Y:S01]  /*6fd0*/  LOP3.LUT R84, R139, 0xffff0000, RZ, 0xc0, !PT ;  /* 0xffff00008b547812 */ /* 0x000fe200078ec0ff */
[C---:B------:R-:W-:Y:S01]  /*6fe0*/  FMUL R53, R78.reuse, R57 ;  /* 0x000000394e357220 */ /* 0x040fe20000400000 */
[C---:B------:R-:W-:Y:S01]  /*6ff0*/  FMUL R54, R78.reuse, R58 ;  /* 0x0000003a4e367220 */ /* 0x040fe20000400000 */
[----:B------:R-:W-:Y:S01]  /*7000*/  FMUL R59, R78, R59 ;  /* 0x0000003b4e3b7220 */ /* 0x000fe20000400000 */
[C---:B------:R-:W-:Y:S01]  /*7010*/  FFMA R52, R81.reuse, R83, R52 ;  /* 0x0000005351347223 */ /* 0x040fe20000000034 */
[C---:B------:R-:W-:Y:S01]  /*7020*/  FFMA R53, R81.reuse, R82, R53 ;  /* 0x0000005251357223 */ /* 0x040fe20000000035 */
[C---:B------:R-:W-:Y:S01]  /*7030*/  FFMA R54, R81.reuse, R85, R54 ;  /* 0x0000005551367223 */ /* 0x040fe20000000036 */
[----:B------:R-:W-:Y:S01]  /*7040*/  FFMA R59, R81, R84, R59 ;  /* 0x00000054513b7223 */ /* 0x000fe2000000003b */
[----:B------:R-:W-:Y:S01]  /*7050*/  SHF.L.U32 R82, R144, 0x10, RZ ;  /* 0x0000001090527819 */ /* 0x000fe200000006ff */
[----:B------:R-:W-:Y:S01]  /*7060*/  FMUL R56, R78, R60 ;  /* 0x0000003c4e387220 */ /* 0x000fe20000400000 */
[----:B------:R-:W-:Y:S01]  /*7070*/  LOP3.LUT R84, R144, 0xffff0000, RZ, 0xc0, !PT ;  /* 0xffff000090547812 */ /* 0x000fe200078ec0ff */
[C---:B------:R-:W-:Y:S01]  /*7080*/  FMUL R57, R78.reuse, R61 ;  /* 0x0000003d4e397220 */ /* 0x040fe20000400000 */
[----:B------:R-:W-:Y:S01]  /*7090*/  SHF.L.U32 R83, R145, 0x10, RZ ;  /* 0x0000001091537819 */ /* 0x000fe200000006ff */
[C---:B------:R-:W-:Y:S01]  /*70a0*/  FMUL R58, R78.reuse, R62 ;  /* 0x0000003e4e3a7220 */ /* 0x040fe20000400000 */
[----:B------:R-:W-:Y:S01]  /*70b0*/  F2FP.BF16.F32.PACK_AB R125, R47, R42 ;  /* 0x0000002a2f7d723e */ /* 0x000fe200000010ff */
[----:B------:R-:W-:Y:S01]  /*70c0*/  FFMA R56, R81, R82, R56 ;  /* 0x0000005251387223 */ /* 0x000fe20000000038 */
[----:B------:R-:W-:Y:S01]  /*70d0*/  F2FP.BF16.F32.PACK_AB R126, R45, R44 ;  /* 0x0000002c2d7e723e */ /* 0x000fe200000010ff */
[----:B------:R-:W-:Y:S01]  /*70e0*/  FFMA R57, R81, R84, R57 ;  /* 0x0000005451397223 */ /* 0x000fe20000000039 */
[----:B------:R-:W-:Y:S01]  /*70f0*/  F2FP.BF16.F32.PACK_AB R127, R51, R46 ;  /* 0x0000002e337f723e */ /* 0x000fe200000010ff */
[----:B------:R-:W-:Y:S01]  /*7100*/  FFMA R58, R81, R83, R58 ;  /* 0x00000053513a7223 */ /* 0x000fe2000000003a */
[----:B------:R-:W-:Y:S01]  /*7110*/  LOP3.LUT R82, R145, 0xffff0000, RZ, 0xc0, !PT ;  /* 0xffff000091527812 */ /* 0x000fe200078ec0ff */
[----:B------:R-:W-:Y:S01]  /*7120*/  FMUL R63, R78, R63 ;  /* 0x0000003f4e3f7220 */ /* 0x000fe20000400000 */
[----:B------:R-:W-:Y:S01]  /*7130*/  SHF.L.U32 R83, R146, 0x10, RZ ;  /* 0x0000001092537819 */ /* 0x000fe200000006ff */
[----:B------:R1:W-:Y:S01]  /*7140*/  STS.128 [R176+0x400], R124 ;  /* 0x0004007cb0007388 */ /* 0x0003e20000000c00 */
[----:B------:R-:W-:Y:S01]  /*7150*/  FMUL R60, R78, R64 ;  /* 0x000000404e3c7220 */ /* 0x000fe20000400000 */
[----:B------:R-:W-:Y:S01]  /*7160*/  LOP3.LUT R84, R146, 0xffff0000, RZ, 0xc0, !PT ;  /* 0xffff000092547812 */ /* 0x000fe200078ec0ff */
[C---:B------:R-:W-:Y:S01]  /*7170*/  FMUL R61, R78.reuse, R65 ;  /* 0x000000414e3d7220 */ /* 0x040fe20000400000 */
[----:B------:R-:W-:Y:S01]  /*7180*/  SHF.L.U32 R85, R147, 0x10, RZ ;  /* 0x0000001093557819 */ /* 0x000fe200000006ff */
[C---:B------:R-:W-:Y:S01]  /*7190*/  FMUL R62, R78.reuse, R66 ;  /* 0x000000424e3e7220 */ /* 0x040fe20000400000 */
[----:B------:R-:W-:Y:S01]  /*71a0*/  FFMA R63, R81, R82, R63 ;  /* 0x00000052513f7223 */ /* 0x000fe2000000003f */
[----:B------:R-:W-:Y:S01]  /*71b0*/  FMUL R67, R78, R67 ;  /* 0x000000434e437220 */ /* 0x000fe20000400000 */
[----:B------:R-:W-:Y:S01]  /*71c0*/  F2FP.BF16.F32.PACK_AB R132, R49, R48 ;  /* 0x000000303184723e */ /* 0x000fe200000010ff */
[----:B------:R-:W-:Y:S01]  /*71d0*/  FFMA R60, R81, R83, R60 ;  /* 0x00000053513c7223 */ /* 0x000fe2000000003c */
[----:B------:R-:W-:Y:S01]  /*71e0*/  F2FP.BF16.F32.PACK_AB R133, R55, R50 ;  /* 0x000000323785723e */ /* 0x000fe200000010ff */
[----:B------:R-:W-:Y:S01]  /*71f0*/  FFMA R61, R81, R84, R61 ;  /* 0x00000054513d7223 */ /* 0x000fe2000000003d */
[----:B------:R-:W-:Y:S01]  /*7200*/  F2FP.BF16.F32.PACK_AB R134, R53, R52 ;  /* 0x000000343586723e */ /* 0x000fe200000010ff */
[----:B------:R-:W-:Y:S01]  /*7210*/  FFMA R62, R81, R85, R62 ;  /* 0x00000055513e7223 */ /* 0x000fe2000000003e */
[----:B------:R-:W-:Y:S01]  /*7220*/  F2FP.BF16.F32.PACK_AB R135, R59, R54 ;  /* 0x000000363b87723e */ /* 0x000fe200000010ff */
[----:B------:R-:W-:Y:S01]  /*7230*/  FFMA R67, R81, R86, R67 ;  /* 0x0000005651437223 */ /* 0x000fe20000000043 */
[----:B------:R-:W-:Y:S02]  /*7240*/  F2FP.BF16.F32.PACK_AB R140, R57, R56 ;  /* 0x00000038398c723e */ /* 0x000fe400000010ff */
[----:B------:R-:W-:Y:S01]  /*7250*/  F2FP.BF16.F32.PACK_AB R141, R63, R58 ;  /* 0x0000003a3f8d723e */ /* 0x000fe200000010ff */
[----:B------:R1:W-:Y:S01]  /*7260*/  STS.128 [R175+0x400], R132 ;  /* 0x00040084af007388 */ /* 0x0003e20000000c00 */
[----:B------:R-:W-:Y:S02]  /*7270*/  F2FP.BF16.F32.PACK_AB R142, R61, R60 ;  /* 0x0000003c3d8e723e */ /* 0x000fe400000010ff */
[----:B------:R-:W-:Y:S05]  /*7280*/  F2FP.BF16.F32.PACK_AB R143, R67, R62 ;  /* 0x0000003e438f723e */ /* 0x000fea00000010ff */
[----:B------:R1:W-:Y:S01]  /*7290*/  STS.128 [R174+0x400], R140 ;  /* 0x0004008cae007388 */ /* 0x0003e20000000c00 */
[----:B------:R-:W-:Y:S01]  /*72a0*/  @!PT LDS RZ, [RZ] ;  /* 0x00000000fffff984 */ /* 0x000fe20000000800 */
[----:B------:R-:W-:Y:S01]  /*72b0*/  @!PT LDS RZ, [RZ] ;  /* 0x00000000fffff984 */ /* 0x000fe20000000800 */
[----:B------:R-:W-:Y:S01]  /*72c0*/  @!PT LDS RZ, [RZ] ;  /* 0x00000000fffff984 */ /* 0x000fe20000000800 */
[----:B------:R-:W-:Y:S01]  /*72d0*/  @!PT LDS RZ, [RZ] ;  /* 0x00000000fffff984 */ /* 0x000fe20000000800 */
[----:B------:R2:W-:Y:S07]  /*72e0*/  MEMBAR.ALL.CTA ;  /* 0x0000000000007992 */ /* 0x0005ee0000008000 */
[----:B--2---:R-:W2:Y:S02]  /*72f0*/  FENCE.VIEW.ASYNC.S ;  /* 0x00000000000073c6 */ /* 0x004ea40000000000 */
[----:B--2---:R-:W-:Y:S06]  /*7300*/  BAR.SYNC.DEFER_BLOCKING 0x1, 0x80 ;  /* 0x0042000000007b1d */ /* 0x004fec0000010000 */
[----:B------:R-:W-:Y:S05]  /*7310*/  @P0 BRA `(.L_x_115) ;  /* 0x0000000000280947 */ /* 0x000fea0003800000 */
[----:B------:R-:W-:Y:S02]  /*7320*/  UIADD3 UR4, UPT, UPT, UR48, 0x400, URZ ;  /* 0x0000040030047890 */ /* 0x000fe4000fffe0ff */
[----:B------:R-:W-:Y:S01]  /*7330*/  UIADD3 UR6, UP0, UPT, UR52, 0x680, URZ ;  /* 0x0000068034067890 */ /* 0x000fe2000ff1e0ff */
[----:B------:R-:W-:Y:S03]  /*7340*/  UMOV UR43, UR36 ;  /* 0x00000024002b7c82 */ /* 0x000fe60008000000 */
[----:B------:R-:W-:Y:S01]  /*7350*/  MOV R163, UR4 ;  /* 0x0000000400a37c02 */ /* 0x000fe20008000f00 */
[----:B------:R-:W-:Y:S03]  /*7360*/  UIADD3.X UR7, UPT, UPT, URZ, UR53, URZ, UP0, !UPT ;  /* 0x00000035ff077290 */ /* 0x000fe600087fe4ff */
[----:B------:R-:W-:Y:S11]  /*7370*/  R2UR UR40, R163 ;  /* 0x00000000a32872ca */ /* 0x000ff600000e0000 */
[----:B------:R-:W-:Y:S02]  /*7380*/  @!UPT UIADD3 URZ, UPT, UPT, URZ, URZ, URZ ;  /* 0x000000fffffff290 */ /* 0x000fe4000fffe0ff */
[----:B------:R2:W-:Y:S01]  /*7390*/  UTMASTG.3D [UR40], [UR6] ;  /* 0x00000028060073b5 */ /* 0x0005e20008010000 */
[----:B------:R0:W-:Y:S01]  /*73a0*/  UTMACMDFLUSH ;  /* 0x00000000000079b7 */ /* 0x0001e20000000000 */
[----:B--2---:R-:W-:Y:S04]  /*73b0*/  DEPBAR.LE SB0, 0x1 ;  /* 0x000080400000791a */ /* 0x004fe80000000000 */
.L_x_115:
[----:B------:R-:W-:Y:S05]  /*73c0*/  BSYNC.RECONVERGENT B0 ;  /* 0x0000000000007941 */ /* 0x000fea0003800200 */
.L_x_114:
[----:B------:R-:W-:Y:S01]  /*73d0*/  BAR.SYNC.DEFER_BLOCKING 0x1, 0x80 ;  /* 0x0042000000007b1d */ /* 0x000fe20000010000 */
[----:B------:R-:W-:Y:S01]  /*73e0*/  ISETP.NE.AND P1, PT, R179, RZ, PT ;  /* 0x000000ffb300720c */ /* 0x000fe20003f25270 */
[----:B------:R-:W-:Y:S01]  /*73f0*/  UISETP.NE.AND UP0, UPT, UR49, URZ, UPT ;  /* 0x000000ff3100728c */ /* 0x000fe2000bf05270 */
[----:B------:R-:W-:Y:S11]  /*7400*/  LEA R3, R87, UR48, 0x3 ;  /* 0x0000003057037c11 */ /* 0x000ff6000f8e18ff */
[----:B------:R-:W-:Y:S01]  /*7410*/  @P1 SHF.L.U32 R2, R167, 0x1f, RZ ;  /* 0x0000001fa7021819 */ /* 0x000fe200000006ff */
[----:B------:R-:W-:Y:S06]  /*7420*/  BRA.U !UP0, `(.L_x_116) ;  /* 0x0000000108247547 */ /* 0x000fec000b800000 */
[----:B------:R-:W-:Y:S01]  /*7430*/  IMAD.U32 R5, RZ, RZ, UR51 ;  /* 0x00000033ff057e24 */ /* 0x000fe2000f8e00ff */
[----:B------:R-:W-:Y:S01]  /*7440*/  MOV R0, UR37 ;  /* 0x0000002500007c02 */ /* 0x000fe20008000f00 */
[----:B------:R-:W-:Y:S03]  /*7450*/  UIADD3 UR51, UPT, UPT, UR51, 0x1, URZ ;  /* 0x0000000133337890 */ /* 0x000fe6000fffe0ff */
[----:B------:R-:W-:Y:S01]  /*7460*/  @P1 LEA R5, R5, UR48, 0x3 ;  /* 0x0000003005051c11 */ /* 0x000fe2000f8e18ff */
[----:B------:R-:W-:Y:S04]  /*7470*/  UISETP.NE.AND UP0, UPT, UR51, 0x4, UPT ;  /* 0x000000043300788c */ /* 0x000fe8000bf05270 */
[----:B------:R-:W-:Y:S01]  /*7480*/  @P1 VIADD R5, R5, 0x60 ;  /* 0x0000006005051836 */ /* 0x000fe20000000000 */
[----:B------:R-:W-:Y:S04]  /*7490*/  USEL UR51, UR51, URZ, UP0 ;  /* 0x000000ff33337287 */ /* 0x000fe80008000000 */
[----:B------:R-:W-:Y:S04]  /*74a0*/  @P1 PRMT R0, R0, 0x654, R5 ;  /* 0x0000065400001816 */ /* 0x000fe80000000005 */
[----:B------:R2:W-:Y:S04]  /*74b0*/  @P1 SYNCS.ARRIVE.TRANS64.RED.A1T0 RZ, [R0+URZ], RZ ;  /* 0x000000ff00ff19a7 */ /* 0x0005e800081004ff */
.L_x_116:
[----:B------:R-:W4:Y:S01]  /*74c0*/  @P1 SYNCS.PHASECHK.TRANS64.TRYWAIT P0, [R3+URZ+0x40], R2 ;  /* 0x00004002030015a7 */ /* 0x000f2200080011ff */
[----:B------:R-:W-:Y:S01]  /*74d0*/  BSSY B1, `(.L_x_117) ;  /* 0x000001f000017945 */ /* 0x000fe20003800000 */
[----:B----4-:R-:W-:Y:S03]  /*74e0*/  @P1 SEL R101, RZ, 0x1, !P0 ;  /* 0x00000001ff651807 */ /* 0x010fe60004000000 */
[----:B------:R-:W-:Y:S05]  /*74f0*/  @!P1 BRA `(.L_x_118) ;  /* 0x0000000000709947 */ /* 0x000fea0003800000 */
[----:B------:R-:W-:Y:S01]  /*7500*/  ISETP.NE.AND P1, PT, R103, RZ, PT ;  /* 0x000000ff6700720c */ /* 0x000fe20003f25270 */
[----:B------:R-:W-:Y:S01]  /*7510*/  BSSY B0, `(.L_x_119) ;  /* 0x000000b000007945 */ /* 0x000fe20003800000 */
[----:B------:R-:W-:Y:S11]  /*7520*/  ISETP.NE.AND P0, PT, R101, RZ, PT ;  /* 0x000000ff6500720c */ /* 0x000ff60003f05270 */
[----:B------:R-:W-:Y:S05]  /*7530*/  @P1 IMAD R4, R87, 0x4000, R182 ;  /* 0x0000400057041824 */ /* 0x000fea00078e02b6 */
[----:B------:R-:W-:Y:S04]  /*7540*/  @P1 IADD3 R9, PT, PT, R4, UR48, RZ ;  /* 0x0000003004091c10 */ /* 0x000fe8000fffe0ff */
[----:B------:R-:W-:Y:S01]  /*7550*/  @P1 IADD3 R7, PT, PT, R102, R9, RZ ;  /* 0x0000000966071210 */ /* 0x000fe20007ffe0ff */
[--C-:B------:R-:W-:Y:S02]  /*7560*/  @P1 IMAD.IADD R5, R100, 0x1, R9.reuse ;  /* 0x0000000164051824 */ /* 0x100fe400078e0209 */
[----:B------:R-:W-:Y:S01]  /*7570*/  @P1 IMAD.IADD R2, R108, 0x1, R9 ;  /* 0x000000016c021824 */ /* 0x000fe200078e0209 */
[----:B------:R-:W-:Y:S06]  /*7580*/  @P0 BRA `(.L_x_120) ;  /* 0x00000000000c0947 */ /* 0x000fec0003800000 */
[----:B--2---:R-:W-:Y:S04]  /*7590*/  SHF.L.U32 R0, R167, 0x1f, RZ ;  /* 0x0000001fa7007819 */ /* 0x004fe800000006ff */
[----:B------:R-:W2:Y:S02]  /*75a0*/  SYNCS.PHASECHK.TRANS64.TRYWAIT P0, [R3+URZ+0x40], R0 ;  /* 0x00004000030075a7 */ /* 0x000ea400080011ff */
[----:B--2---:R-:W-:Y:S05]  /*75b0*/  @!P0 BRA `(.L_x_121) ;  /* 0x0000004800588947 */ /* 0x004fea0003800000 */
.L_x_120:
[----:B------:R-:W-:Y:S05]  /*75c0*/  BSYNC B0 ;  /* 0x0000000000007941 */ /* 0x000fea0003800000 */
.L_x_119:
[----:B------:R-:W-:Y:S01]  /*75d0*/  ISETP.NE.AND P0, PT, R103, RZ, PT ;  /* 0x000000ff6700720c */ /* 0x000fe20003f05270 */
[----:B------:R-:W-:Y:S11]  /*75e0*/  VIADD R87, R87, 0x1 ;  /* 0x0000000157577836 */ /* 0x000ff60000000000 */
[----:B------:R-:W-:Y:S01]  /*75f0*/  @!UPT UIADD3 URZ, UPT, UPT, URZ, URZ, URZ ;  /* 0x000000fffffff290 */ /* 0x000fe2000fffe0ff */
[----:B------:R4:W1:Y:S01]  /*7600*/  @P0 LDS.128 R88, [R4+UR48+0x400] ;  /* 0x0004003004580984 */ /* 0x0008620008000c00 */
[--C-:B--2---:R-:W-:Y:S01]  /*7610*/  @P0 IMAD.IADD R3, R102, 0x1, R5.reuse ;  /* 0x0000000166030824 */ /* 0x104fe200078e0205 */
[C---:B------:R-:W-:Y:S01]  /*7620*/  @P0 IADD3 R0, PT, PT, R108.reuse, R7, RZ ;  /* 0x000000076c000210 */ /* 0x040fe20007ffe0ff */
[C---:B------:R-:W-:Y:S01]  /*7630*/  @P0 IMAD.IADD R6, R108.reuse, 0x1, R5 ;  /* 0x000000016c060824 */ /* 0x040fe200078e0205 */
[----:B------:R4:W2:Y:S02]  /*7640*/  @P0 LDS.128 R96, [R2+0x400] ;  /* 0x0004000002600984 */ /* 0x0008a40000000c00 */
[----:B------:R-:W-:Y:S02]  /*7650*/  @P0 IADD3 R8, PT, PT, R108, R3, RZ ;  /* 0x000000036c080210 */ /* 0x000fe40007ffe0ff */
[----:B------:R4:W1:Y:S04]  /*7660*/  @P0 LDS.128 R104, [R7+0x400] ;  /* 0x0004000007680984 */ /* 0x0008680000000c00 */
[----:B------:R4:W1:Y:S04]  /*7670*/  @P0 LDS.128 R112, [R0+0x400] ;  /* 0x0004000000700984 */ /* 0x0008680000000c00 */
[----:B------:R4:W1:Y:S04]  /*7680*/  @P0 LDS.128 R120, [R5+0x400] ;  /* 0x0004000005780984 */ /* 0x0008680000000c00 */
[----:B------:R4:W1:Y:S04]  /*7690*/  @P0 LDS.128 R128, [R6+0x400] ;  /* 0x0004000006800984 */ /* 0x0008680000000c00 */
[----:B------:R4:W1:Y:S04]  /*76a0*/  @P0 LDS.128 R136, [R3+0x400] ;  /* 0x0004000003880984 */ /* 0x0008680000000c00 */
[----:B------:R4:W1:Y:S02]  /*76b0*/  @P0 LDS.128 R144, [R8+0x400] ;  /* 0x0004000008900984 */ /* 0x0008640000000c00 */
.L_x_118:
[----:B------:R-:W-:Y:S05]  /*76c0*/  BSYNC B1 ;  /* 0x0000000000017941 */ /* 0x000fea0003800000 */
.L_x_117:
[----:B----4-:R-:W-:Y:S05]  /*76d0*/  VIADD R3, R80, 0x40 ;  /* 0x0000004050037836 */ /* 0x010fea0000000000 */
[----:B------:R-:W-:Y:S04]  /*76e0*/  SHF.R.U32.HI R3, RZ, 0x15, R3 ;  /* 0x00000015ff037819 */ /* 0x000fe80000011603 */
[----:B------:R-:W-:Y:S11]  /*76f0*/  LOP3.LUT P0, RZ, R3, 0x3, R162, 0x48, !PT ;  /* 0x0000000303ff7812 */ /* 0x000ff600078048a2 */
[----:B------:R-:W-:Y:S02]  /*7700*/  @!UPT UIADD3 URZ, UPT, UPT, URZ, URZ, URZ ;  /* 0x000000fffffff290 */ /* 0x000fe4000fffe0ff */
        /* <DEDUP_REMOVED lines=17> */
.L_x_122:
[----:B------:R-:W-:Y:S01]  /*7820*/  ISETP.NE.AND P6, PT, R179, RZ, PT ;  /* 0x000000ffb300720c */ /* 0x000fe20003fc5270 */
[----:B------:R-:W-:Y:S05]  /*7830*/  WARPSYNC.ALL ;  /* 0x0000000000007948 */ /* 0x000fea0003800000 */
[----:B------:R-:W-:Y:S01]  /*7840*/  R2UR UR4, R80 ;  /* 0x00000000500472ca */ /* 0x000fe200000e0000 */
[----:B------:R-:W-:Y:S01]  /*7850*/  BSSY.RECONVERGENT B0, `(.L_x_123) ;  /* 0x0000103000007945 */ /* 0x000fe20003800200 */
[----:B--2---:R-:W-:Y:S02]  /*7860*/  MOV R0, UR51 ;  /* 0x0000003300007c02 */ /* 0x004fe40008000f00 */
[----:B------:R-:W-:Y:S02]  /*7870*/  MOV R85, UR37 ;  /* 0x0000002500557c02 */ /* 0x000fe40008000f00 */
[----:B-1----:R-:W-:Y:S02]  /*7880*/  SHF.L.U32 R82, R88, 0x10, RZ ;  /* 0x0000001058527819 */ /* 0x002fe400000006ff */
[----:B------:R-:W-:Y:S02]  /*7890*/  @P6 LEA R0, R0, UR48, 0x3 ;  /* 0x0000003000006c11 */ /* 0x000fe4000f8e18ff */
[----:B------:R-:W-:Y:S02]  /*78a0*/  LOP3.LUT R83, R88, 0xffff0000, RZ, 0xc0, !PT ;  /* 0xffff000058537812 */ /* 0x000fe400078ec0ff */
[----:B------:R-:W-:Y:S01]  /*78b0*/  @P6 IADD3 R0, PT, PT, R0, 0x60, RZ ;  /* 0x0000006000006810 */ /* 0x000fe20007ffe0ff */
[----:B------:R-:W1:Y:S01]  /*78c0*/  LDTM.x64 R4, tmem[UR4+0x40] ;  /* 0x00004004000479ee */ /* 0x000e620008340000 */
[----:B------:R-:W-:Y:S02]  /*78d0*/  SHF.L.U32 R84, R89, 0x10, RZ ;  /* 0x0000001059547819 */ /* 0x000fe400000006ff */
[----:B------:R-:W-:Y:S02]  /*78e0*/  @P6 PRMT R85, R85, 0x654, R0 ;  /* 0x0000065455556816 */ /* 0x000fe40000000000 */
[----:B------:R-:W-:Y:S02]  /*78f0*/  LOP3.LUT R86, R89, 0xffff0000, RZ, 0xc0, !PT ;  /* 0xffff000059567812 */ /* 0x000fe400078ec0ff */
[----:B------:R-:W-:Y:S01]  /*7900*/  ISETP.NE.AND P0, PT, R170, RZ, PT ;  /* 0x000000ffaa00720c */ /* 0x000fe20003f05270 */
[C---:B-1----:R-:W-:Y:S01]  /*7910*/  FMUL R0, R78.reuse, R4 ;  /* 0x000000044e007220 */ /* 0x042fe20000400000 */
[C---:B------:R-:W-:Y:S01]  /*7920*/  FMUL R2, R78.reuse, R5 ;  /* 0x000000054e027220 */ /* 0x040fe20000400000 */
[C---:B------:R-:W-:Y:S01]  /*7930*/  FMUL R3, R78.reuse, R6 ;  /* 0x000000064e037220 */ /* 0x040fe20000400000 */
[----:B------:R-:W-:Y:S01]  /*7940*/  FMUL R7, R78, R7 ;  /* 0x000000074e077220 */ /* 0x000fe20000400000 */
[C---:B------:R-:W-:Y:S01]  /*7950*/  FFMA R0, R81.reuse, R82, R0 ;  /* 0x0000005251007223 */ /* 0x040fe20000000000 */
[C---:B------:R-:W-:Y:S01]  /*7960*/  LOP3.LUT R82, R90.reuse, 0xffff0000, RZ, 0xc0, !PT ;  /* 0xffff00005a527812 */ /* 0x040fe200078ec0ff */
[C---:B------:R-:W-:Y:S01]  /*7970*/  FFMA R2, R81.reuse, R83, R2 ;  /* 0x0000005351027223 */ /* 0x040fe20000000002 */
[----:B------:R-:W-:Y:S01]  /*7980*/  SHF.L.U32 R83, R90, 0x10, RZ ;  /* 0x000000105a537819 */ /* 0x000fe200000006ff */
[C---:B------:R-:W-:Y:S01]  /*7990*/  FFMA R3, R81.reuse, R84, R3 ;  /* 0x0000005451037223 */ /* 0x040fe20000000003 */
[----:B------:R-:W-:Y:S01]  /*79a0*/  FMUL R4, R78, R8 ;  /* 0x000000084e047220 */ /* 0x000fe20000400000 */
[----:B------:R-:W-:Y:S01]  /*79b0*/  FFMA R7, R81, R86, R7 ;  /* 0x0000005651077223 */ /* 0x000fe20000000007 */
[----:B------:R-:W-:Y:S01]  /*79c0*/  F2FP.BF16.F32.PACK_AB R92, R2, R0 ;  /* 0x00000000025c723e */ /* 0x000fe200000010ff */
[C---:B------:R-:W-:Y:S01]  /*79d0*/  FMUL R5, R78.reuse, R9 ;  /* 0x000000094e057220 */ /* 0x040fe20000400000 */
[----:B------:R-:W-:Y:S01]  /*79e0*/  LOP3.LUT R0, R91, 0xffff0000, RZ, 0xc0, !PT ;  /* 0xffff00005b007812 */ /* 0x000fe200078ec0ff */
[----:B------:R-:W-:Y:S01]  /*79f0*/  FFMA R4, R81, R83, R4 ;  /* 0x0000005351047223 */ /* 0x000fe20000000004 */
[----:B------:R-:W-:Y:S01]  /*7a00*/  SHF.L.U32 R83, R91, 0x10, RZ ;  /* 0x000000105b537819 */ /* 0x000fe200000006ff */
[----:B------:R-:W-:Y:S01]  /*7a10*/  FFMA R5, R81, R82, R5 ;  /* 0x0000005251057223 */ /* 0x000fe20000000005 */
[----:B------:R-:W-:Y:S01]  /*7a20*/  F2FP.BF16.F32.PACK_AB R93, R7, R3 ;  /* 0x00000003075d723e */ /* 0x000fe200000010ff */
[----:B------:R-:W-:Y:S01]  /*7a30*/  FMUL R6, R78, R10 ;  /* 0x0000000a4e067220 */ /* 0x000fe20000400000 */
[----:B------:R-:W-:Y:S01]  /*7a40*/  SHF.L.U32 R3, R96, 0x10, RZ ;  /* 0x0000001060037819 */ /* 0x000fe200000006ff */
[----:B------:R-:W-:Y:S01]  /*7a50*/  FMUL R11, R78, R11 ;  /* 0x0000000b4e0b7220 */ /* 0x000fe20000400000 */
[----:B------:R-:W-:Y:S01]  /*7a60*/  LOP3.LUT R2, R96, 0xffff0000, RZ, 0xc0, !PT ;  /* 0xffff000060027812 */ /* 0x000fe200078ec0ff */
[C---:B------:R-:W-:Y:S01]  /*7a70*/  FMUL R8, R78.reuse, R12 ;  /* 0x0000000c4e087220 */ /* 0x040fe20000400000 */
[----:B------:R-:W-:Y:S01]  /*7a80*/  LOP3.LUT R82, R107, 0xffff0000, RZ, 0xc0, !PT ;  /* 0xffff00006b527812 */ /* 0x000fe200078ec0ff */
[----:B------:R-:W-:Y:S01]  /*7a90*/  FMUL R9, R78, R13 ;  /* 0x0000000d4e097220 */ /* 0x000fe20000400000 */
[----:B------:R-:W-:Y:S01]  /*7aa0*/  F2FP.BF16.F32.PACK_AB R94, R5, R4 ;  /* 0x00000004055e723e */ /* 0x000fe200000010ff */
[C---:B------:R-:W-:Y:S01]  /*7ab0*/  FFMA R6, R81.reuse, R83, R6 ;  /* 0x0000005351067223 */ /* 0x040fe20000000006 */
[----:B------:R-:W-:Y:S01]  /*7ac0*/  SHF.L.U32 R83, R104, 0x10, RZ ;  /* 0x0000001068537819 */ /* 0x000fe200000006ff */
[----:B------:R-:W-:Y:S01]  /*7ad0*/  FFMA R11, R81, R0, R11 ;  /* 0x00000000510b7223 */ /* 0x000fe2000000000b */
[----:B------:R-:W-:Y:S01]  /*7ae0*/  SHF.L.U32 R0, R97, 0x10, RZ ;  /* 0x0000001061007819 */ /* 0x000fe200000006ff */
[C---:B------:R-:W-:Y:S01]  /*7af0*/  FFMA R8, R81.reuse, R3, R8 ;  /* 0x0000000351087223 */ /* 0x040fe20000000008 */
[----:B------:R-:W-:Y:S01]  /*7b00*/  SHF.L.U32 R3, R98, 0x10, RZ ;  /* 0x0000001062037819 */ /* 0x000fe200000006ff */
[----:B------:R-:W-:Y:S01]  /*7b10*/  FFMA R9, R81, R2, R9 ;  /* 0x0000000251097223 */ /* 0x000fe20000000009 */
[----:B------:R-:W-:Y:S01]  /*7b20*/  LOP3.LUT R2, R97, 0xffff0000, RZ, 0xc0, !PT ;  /* 0xffff000061027812 */ /* 0x000fe200078ec0ff */
[C---:B------:R-:W-:Y:S01]  /*7b30*/  FMUL R10, R78.reuse, R14 ;  /* 0x0000000e4e0a7220 */ /* 0x040fe20000400000 */
[----:B------:R-:W-:Y:S01]  /*7b40*/  F2FP.BF16.F32.PACK_AB R95, R11, R6 ;  /* 0x000000060b5f723e */ /* 0x000fe200000010ff */
[C---:B------:R-:W-:Y:S01]  /*7b50*/  FMUL R15, R78.reuse, R15 ;  /* 0x0000000f4e0f7220 */ /* 0x040fe20000400000 */
[----:B------:R-:W-:Y:S01]  /*7b60*/  F2FP.BF16.F32.PACK_AB R116, R9, R8 ;  /* 0x000000080974723e */ /* 0x000fe200000010ff */
[----:B------:R-:W-:Y:S01]  /*7b70*/  FMUL R12, R78, R16 ;  /* 0x000000104e0c7220 */ /* 0x000fe20000400000 */
[C---:B------:R-:W-:Y:S01]  /*7b80*/  FFMA R10, R81.reuse, R0, R10 ;  /* 0x00000000510a7223 */ /* 0x040fe2000000000a */
[----:B------:R-:W-:Y:S01]  /*7b90*/  LOP3.LUT R0, R98, 0xffff0000, RZ, 0xc0, !PT ;  /* 0xffff000062007812 */ /* 0x000fe200078ec0ff */
[----:B------:R-:W-:Y:S01]  /*7ba0*/  FFMA R15, R81, R2, R15 ;  /* 0x00000002510f7223 */ /* 0x000fe2000000000f */
        /* <DEDUP_REMOVED lines=9> */
[----:B------:R-:W-:Y:S01]  /*7c40*/  FMUL R16, R78, R20 ;  /* 0x000000144e107220 */ /* 0x000fe20000400000 */
[----:B------:R-:W-:Y:S01]  /*7c50*/  FFMA R14, R81, R3, R14 ;  /* 0x00000003510e7223 */ /* 0x000fe2000000000e */
[----:B------:R-:W-:Y:S01]  /*7c60*/  SHF.L.U32 R3, R106, 0x10, RZ ;  /* 0x000000106a037819 */ /* 0x000fe200000006ff */
[C---:B------:R-:W-:Y:S01]  /*7c70*/  FMUL R17, R78.reuse, R21 ;  /* 0x000000154e117220 */ /* 0x040fe20000400000 */
[----:B------:R-:W-:Y:S01]  /*7c80*/  F2FP.BF16.F32.PACK_AB R118, R13, R12 ;  /* 0x0000000c0d76723e */ /* 0x000fe200000010ff */
[----:B------:R-:W-:Y:S01]  /*7c90*/  FFMA R19, R81, R2, R19 ;  /* 0x0000000251137223 */ /* 0x000fe20000000013 */
[----:B------:R-:W-:Y:S01]  /*7ca0*/  SHF.L.U32 R2, R105, 0x10, RZ ;  /* 0x0000001069027819 */ /* 0x000fe200000006ff */
        /* <DEDUP_REMOVED lines=12> */
[C---:B------:R-:W-:Y:S01]  /*7d70*/  FFMA R23, R81.reuse, R0, R23 ;  /* 0x0000000051177223 */ /* 0x040fe20000000017 */
[----:B------:R-:W-:Y:S01]  /*7d80*/  SHF.L.U32 R0, R112, 0x10, RZ ;  /* 0x0000001070007819 */ /* 0x000fe200000006ff */
[C---:B------:R-:W-:Y:S01]  /*7d90*/  FMUL R22, R78.reuse, R26 ;  /* 0x0000001a4e167220 */ /* 0x040fe20000400000 */
[----:B------:R-:W-:Y:S01]  /*7da0*/  FMUL R27, R78, R27 ;  /* 0x0000001b4e1b7220 */ /* 0x000fe20000400000 */
        /* <DEDUP_REMOVED lines=9> */
[----:B------:R-:W-:Y:S01]  /*7e40*/  LOP3.LUT R82, R115, 0xffff0000, RZ, 0xc0, !PT ;  /* 0xffff000073527812 */ /* 0x000fe200078ec0ff */
[----:B------:R-:W-:Y:S01]  /*7e50*/  FFMA R24, R81, R0, R24 ;  /* 0x0000000051187223 */ /* 0x000fe20000000018 */
[----:B------:R-:W-:Y:S01]  /*7e60*/  SHF.L.U32 R0, R113, 0x10, RZ ;  /* 0x0000001071007819 */ /* 0x000fe200000006ff */
[C---:B------:R-:W-:Y:S01]  /*7e70*/  FMUL R25, R78.reuse, R29 ;  /* 0x0000001d4e197220 */ /* 0x040fe20000400000 */
[----:B------:R-:W-:Y:S01]  /*7e80*/  F2FP.BF16.F32.PACK_AB R126, R21, R20 ;  /* 0x00000014157e723e */ /* 0x000fe200000010ff */
[----:B------:R-:W-:Y:S01]  /*7e90*/  FMUL R26, R78, R30 ;  /* 0x0000001e4e1a7220 */ /* 0x000fe20000400000 */
[----:B------:R-:W-:Y:S01]  /*7ea0*/  F2FP.BF16.F32.PACK_AB R127, R27, R22 ;  /* 0x000000161b7f723e */ /* 0x000fe200000010ff */
        /* <DEDUP_REMOVED lines=38> */
[----:B------:R1:W-:Y:S01]  /*8110*/  STS.128 [R182+UR48+0x4400], R92 ;  /* 0x0044005cb6007988 */ /* 0x0003e20008000c30 */
        /* <DEDUP_REMOVED lines=12> */
[----:B------:R2:W-:Y:S01]  /*81e0*/  STS.128 [R181+0x4400], R116 ;  /* 0x00440074b5007388 */ /* 0x0005e20000000c00 */
        /* <DEDUP_REMOVED lines=12> */
[----:B------:R4:W-:Y:S01]  /*82b0*/  STS.128 [R180+0x4400], R124 ;  /* 0x0044007cb4007388 */ /* 0x0009e20000000c00 */
[----:B------:R-:W-:Y:S01]  /*82c0*/  FMUL R51, R78, R51 ;  /* 0x000000334e337220 */ /* 0x000fe20000400000 */
[C---:B------:R-:W-:Y:S01]  /*82d0*/  FFMA R44, R81.reuse, R3, R44 ;  /* 0x00000003512c7223 */ /* 0x040fe2000000002c */
[C---:B------:R-:W-:Y:S01]  /*82e0*/  SHF.L.U32 R3, R136.reuse, 0x10, RZ ;  /* 0x0000001088037819 */ /* 0x040fe200000006ff */
[----:B------:R-:W-:Y:S01]  /*82f0*/  FFMA R45, R81, R2, R45 ;  /* 0x00000002512d7223 */ /* 0x000fe2000000002d */
[----:B------:R-:W-:Y:S01]  /*8300*/  LOP3.LUT R2, R137, 0xffff0000, RZ, 0xc0, !PT ;  /* 0xffff000089027812 */ /* 0x000fe200078ec0ff */
        /* <DEDUP_REMOVED lines=8> */
[C---:B------:R-:W-:Y:S01]  /*8390*/  FMUL R50, R78.reuse, R54 ;  /* 0x000000364e327220 */ /* 0x040fe20000400000 */
[----:B------:R-:W-:Y:S01]  /*83a0*/  F2FP.BF16.F32.PACK_AB R94, R37, R36 ;  /* 0x00000024255e723e */ /* 0x000fe200000010ff */
[----:B------:R1:W-:Y:S01]  /*83b0*/  STS.128 [R178+0x4400], R132 ;  /* 0x00440084b2007388 */ /* 0x0003e20000000c00 */
[----:B------:R-:W-:Y:S01]  /*83c0*/  F2FP.BF16.F32.PACK_AB R95, R43, R38 ;  /* 0x000000262b5f723e */ /* 0x000fe200000010ff */
[----:B------:R-:W-:Y:S01]  /*83d0*/  FMUL R55, R78, R55 ;  /* 0x000000374e377220 */ /* 0x000fe20000400000 */
[----:B--2---:R-:W-:Y:S01]  /*83e0*/  F2FP.BF16.F32.PACK_AB R116, R41, R40 ;  /* 0x000000282974723e */ /* 0x004fe200000010ff */
[----:B------:R-:W-:Y:S01]  /*83f0*/  FFMA R48, R81, R3, R48 ;  /* 0x0000000351307223 */ /* 0x000fe20000000030 */
[----:B------:R-:W-:Y:S01]  /*8400*/  SHF.L.U32 R3, R139, 0x10, RZ ;  /* 0x000000108b037819 */ /* 0x000fe200000006ff */
[----:B------:R-:W-:Y:S01]  /*8410*/  FFMA R49, R81, R0, R49 ;  /* 0x0000000051317223 */ /* 0x000fe20000000031 */
[C---:B------:R-:W-:Y:S01]  /*8420*/  SHF.L.U32 R0, R138.reuse, 0x10, RZ ;  /* 0x000000108a007819 */ /* 0x040fe200000006ff */
[----:B------:R2:W-:Y:S01]  /*8430*/  STS.128 [R177+0x4400], R92 ;  /* 0x0044005cb1007388 */ /* 0x0005e20000000c00 */
[----:B------:R-:W-:Y:S01]  /*8440*/  F2FP.BF16.F32.PACK_AB R117, R47, R42 ;  /* 0x0000002a2f75723e */ /* 0x000fe200000010ff */
[----:B------:R-:W-:Y:S01]  /*8450*/  FFMA R50, R81, R83, R50 ;  /* 0x0000005351327223 */ /* 0x000fe20000000032 */
[----:B------:R-:W-:Y:S01]  /*8460*/  SHF.L.U32 R83, R145, 0x10, RZ ;  /* 0x0000001091537819 */ /* 0x000fe200000006ff */
[----:B------:R-:W-:Y:S01]  /*8470*/  FFMA R55, R81, R2, R55 ;  /* 0x0000000251377223 */ /* 0x000fe20000000037 */
[----:B------:R-:W-:Y:S01]  /*8480*/  LOP3.LUT R2, R138, 0xffff0000, RZ, 0xc0, !PT ;  /* 0xffff00008a027812 */ /* 0x000fe200078ec0ff */
[C---:B------:R-:W-:Y:S01]  /*8490*/  FMUL R52, R78.reuse, R56 ;  /* 0x000000384e347220 */ /* 0x040fe20000400000 */
[----:B------:R-:W-:Y:S01]  /*84a0*/  F2FP.BF16.F32.PACK_AB R118, R45, R44 ;  /* 0x0000002c2d76723e */ /* 0x000fe200000010ff */
[C---:B------:R-:W-:Y:S01]  /*84b0*/  FMUL R53, R78.reuse, R57 ;  /* 0x000000394e357220 */ /* 0x040fe20000400000 */
[C---:B------:R-:W-:Y:S01]  /*84c0*/  FMUL R54, R78.reuse, R58 ;  /* 0x0000003a4e367220 */ /* 0x040fe20000400000 */
[----:B------:R-:W-:Y:S01]  /*84d0*/  FFMA R52, R81, R0, R52 ;  /* 0x0000000051347223 */ /* 0x000fe20000000034 */
[----:B------:R-:W-:Y:S01]  /*84e0*/  LOP3.LUT R0, R139, 0xffff0000, RZ, 0xc0, !PT ;  /* 0xffff00008b007812 */ /* 0x000fe200078ec0ff */
[C---:B------:R-:W-:Y:S01]  /*84f0*/  FFMA R53, R81.reuse, R2, R53 ;  /* 0x0000000251357223 */ /* 0x040fe20000000035 */
[----:B------:R-:W-:Y:S01]  /*8500*/  FFMA R54, R81, R3, R54 ;  /* 0x0000000351367223 */ /* 0x000fe20000000036 */
[----:B------:R-:W-:Y:S01]  /*8510*/  FMUL R59, R78, R59 ;  /* 0x0000003b4e3b7220 */ /* 0x000fe20000400000 */
[----:B------:R-:W-:Y:S01]  /*8520*/  SHF.L.U32 R3, R144, 0x10, RZ ;  /* 0x0000001090037819 */ /* 0x000fe200000006ff */
[----:B------:R-:W-:Y:S01]  /*8530*/  FMUL R56, R78, R60 ;  /* 0x0000003c4e387220 */ /* 0x000fe20000400000 */
[----:B------:R-:W-:Y:S01]  /*8540*/  LOP3.LUT R2, R144, 0xffff0000, RZ, 0xc0, !PT ;  /* 0xffff000090027812 */ /* 0x000fe200078ec0ff */
[C---:B------:R-:W-:Y:S01]  /*8550*/  FMUL R57, R78.reuse, R61 ;  /* 0x0000003d4e397220 */ /* 0x040fe20000400000 */
[----:B------:R-:W-:Y:S01]  /*8560*/  F2FP.BF16.F32.PACK_AB R119, R51, R46 ;  /* 0x0000002e3377723e */ /* 0x000fe200000010ff */
[C---:B------:R-:W-:Y:S01]  /*8570*/  FMUL R58, R78.reuse, R62 ;  /* 0x0000003e4e3a7220 */ /* 0x040fe20000400000 */
[C---:B------:R-:W-:Y:S01]  /*8580*/  FFMA R59, R81.reuse, R0, R59 ;  /* 0x00000000513b7223 */ /* 0x040fe2000000003b */
[----:B------:R-:W-:Y:S01]  /*8590*/  FFMA R56, R81, R3, R56 ;  /* 0x0000000351387223 */ /* 0x000fe20000000038 */
[----:B------:R-:W-:Y:S01]  /*85a0*/  LOP3.LUT R0, R145, 0xffff0000, RZ, 0xc0, !PT ;  /* 0xffff000091007812 */ /* 0x000fe200078ec0ff */
[----:B------:R2:W-:Y:S01]  /*85b0*/  STS.128 [R176+0x4400], R116 ;  /* 0x00440074b0007388 */ /* 0x0005e20000000c00 */
[C---:B------:R-:W-:Y:S01]  /*85c0*/  FFMA R57, R81.reuse, R2, R57 ;  /* 0x0000000251397223 */ /* 0x040fe20000000039 */
[----:B------:R-:W-:Y:S01]  /*85d0*/  FMUL R63, R78, R63 ;  /* 0x0000003f4e3f7220 */ /* 0x000fe20000400000 */
[----:B------:R-:W-:Y:S01]  /*85e0*/  SHF.L.U32 R3, R146, 0x10, RZ ;  /* 0x0000001092037819 */ /* 0x000fe200000006ff */
[----:B------:R-:W-:Y:S01]  /*85f0*/  FFMA R58, R81, R83, R58 ;  /* 0x00000053513a7223 */ /* 0x000fe2000000003a */
[----:B------:R-:W-:Y:S01]  /*8600*/  FMUL R60, R78, R64 ;  /* 0x000000404e3c7220 */ /* 0x000fe20000400000 */
[----:B------:R-:W-:Y:S01]  /*8610*/  LOP3.LUT R2, R146, 0xffff0000, RZ, 0xc0, !PT ;  /* 0xffff000092027812 */ /* 0x000fe200078ec0ff */
[C---:B------:R-:W-:Y:S01]  /*8620*/  FMUL R61, R78.reuse, R65 ;  /* 0x000000414e3d7220 */ /* 0x040fe20000400000 */
[----:B------:R-:W-:Y:S01]  /*8630*/  SHF.L.U32 R83, R147, 0x10, RZ ;  /* 0x0000001093537819 */ /* 0x000fe200000006ff */
[C---:B------:R-:W-:Y:S01]  /*8640*/  FMUL R62, R78.reuse, R66 ;  /* 0x000000424e3e7220 */ /* 0x040fe20000400000 */
[----:B------:R-:W-:Y:S01]  /*8650*/  FFMA R63, R81, R0, R63 ;  /* 0x00000000513f7223 */ /* 0x000fe2000000003f */
[----:B------:R-:W-:Y:S01]  /*8660*/  FMUL R67, R78, R67 ;  /* 0x000000434e437220 */ /* 0x000fe20000400000 */
[----:B----4-:R-:W-:Y:S01]  /*8670*/  F2FP.BF16.F32.PACK_AB R124, R49, R48 ;  /* 0x00000030317c723e */ /* 0x010fe200000010ff */
[----:B------:R-:W-:Y:S01]  /*8680*/  FFMA R60, R81, R3, R60 ;  /* 0x00000003513c7223 */ /* 0x000fe2000000003c */
[----:B------:R-:W-:Y:S01]  /*8690*/  F2FP.BF16.F32.PACK_AB R125, R55, R50 ;  /* 0x00000032377d723e */ /* 0x000fe200000010ff */
[----:B------:R-:W-:Y:S01]  /*86a0*/  FFMA R61, R81, R2, R61 ;  /* 0x00000002513d7223 */ /* 0x000fe2000000003d */
[----:B------:R-:W-:Y:S01]  /*86b0*/  F2FP.BF16.F32.PACK_AB R126, R53, R52 ;  /* 0x00000034357e723e */ /* 0x000fe200000010ff */
[----:B------:R-:W-:Y:S01]  /*86c0*/  FFMA R62, R81, R83, R62 ;  /* 0x00000053513e7223 */ /* 0x000fe2000000003e */
[----:B------:R-:W-:Y:S01]  /*86d0*/  F2FP.BF16.F32.PACK_AB R127, R59, R54 ;  /* 0x000000363b7f723e */ /* 0x000fe200000010ff */
[----:B------:R-:W-:Y:S01]  /*86e0*/  FFMA R67, R81, R82, R67 ;  /* 0x0000005251437223 */ /* 0x000fe20000000043 */
[----:B-1----:R-:W-:Y:S02]  /*86f0*/  F2FP.BF16.F32.PACK_AB R132, R57, R56 ;  /* 0x000000383984723e */ /* 0x002fe400000010ff */
[----:B------:R-:W-:Y:S01]  /*8700*/  F2FP.BF16.F32.PACK_AB R133, R63, R58 ;  /* 0x0000003a3f85723e */ /* 0x000fe200000010ff */
[----:B------:R2:W-:Y:S01]  /*8710*/  STS.128 [R175+0x4400], R124 ;  /* 0x0044007caf007388 */ /* 0x0005e20000000c00 */
[----:B------:R-:W-:Y:S02]  /*8720*/  F2FP.BF16.F32.PACK_AB R134, R61, R60 ;  /* 0x0000003c3d86723e */ /* 0x000fe400000010ff */
[----:B------:R-:W-:Y:S02]  /*8730*/  F2FP.BF16.F32.PACK_AB R135, R67, R62 ;  /* 0x0000003e4387723e */ /* 0x000fe400000010ff */
[----:B------:R-:W-:Y:S02]  /*8740*/  LEA R0, R87, UR48, 0x3 ;  /* 0x0000003057007c11 */ /* 0x000fe4000f8e18ff */
[----:B------:R-:W-:Y:S01]  /*8750*/  @P6 SHF.L.U32 R3, R167, 0x1f, RZ ;  /* 0x0000001fa7036819 */ /* 0x000fe200000006ff */
[----:B------:R2:W-:Y:S01]  /*8760*/  STS.128 [R174+0x4400], R132 ;  /* 0x00440084ae007388 */ /* 0x0005e20000000c00 */
[----:B------:R-:W-:Y:S01]  /*8770*/  @!PT LDS RZ, [RZ] ;  /* 0x00000000fffff984 */ /* 0x000fe20000000800 */
[----:B------:R-:W-:Y:S01]  /*8780*/  @!PT LDS RZ, [RZ] ;  /* 0x00000000fffff984 */ /* 0x000fe20000000800 */
[----:B------:R-:W-:Y:S01]  /*8790*/  @!PT LDS RZ, [RZ] ;  /* 0x00000000fffff984 */ /* 0x000fe20000000800 */
[----:B------:R-:W-:Y:S01]  /*87a0*/  @!PT LDS RZ, [RZ] ;  /* 0x00000000fffff984 */ /* 0x000fe20000000800 */
[----:B------:R1:W-:Y:S07]  /*87b0*/  MEMBAR.ALL.CTA ;  /* 0x0000000000007992 */ /* 0x0003ee0000008000 */
[----:B-1----:R-:W1:Y:S02]  /*87c0*/  FENCE.VIEW.ASYNC.S ;  /* 0x00000000000073c6 */ /* 0x002e640000000000 */
[----:B-1----:R-:W-:Y:S06]  /*87d0*/  BAR.SYNC.DEFER_BLOCKING 0x1, 0x80 ;  /* 0x0042000000007b1d */ /* 0x002fec0000010000 */
[----:B------:R-:W-:Y:S05]  /*87e0*/  @P0 BRA `(.L_x_124) ;  /* 0x0000000000240947 */ /* 0x000fea0003800000 */
[----:B------:R-:W-:Y:S02]  /*87f0*/  UIADD3 UR8, UP0, UPT, UR52, 0x680, URZ ;  /* 0x0000068034087890 */ /* 0x000fe4000ff1e0ff */
[----:B------:R-:W-:Y:S02]  /*8800*/  UIADD3 UR5, UPT, UPT, UR41, 0x40, URZ ;  /* 0x0000004029057890 */ /* 0x000fe4000fffe0ff */
[----:B------:R-:W-:Y:S02]  /*8810*/  UIADD3 UR4, UPT, UPT, UR48, 0x4400, URZ ;  /* 0x0000440030047890 */ /* 0x000fe4000fffe0ff */
[----:B------:R-:W-:Y:S01]  /*8820*/  UIADD3.X UR9, UPT, UPT, URZ, UR53, URZ, UP0, !UPT ;  /* 0x00000035ff097290 */ /* 0x000fe200087fe4ff */
[----:B------:R-:W-:Y:S01]  /*8830*/  UMOV UR6, UR42 ;  /* 0x0000002a00067c82 */ /* 0x000fe20008000000 */
[----:B------:R-:W-:Y:S07]  /*8840*/  UMOV UR7, UR36 ;  /* 0x0000002400077c82 */ /* 0x000fee0008000000 */
[----:B------:R1:W-:Y:S01]  /*8850*/  UTMASTG.3D [UR4], [UR8] ;  /* 0x00000004080073b5 */ /* 0x0003e20008010000 */
[----:B------:R0:W-:Y:S01]  /*8860*/  UTMACMDFLUSH ;  /* 0x00000000000079b7 */ /* 0x0001e20000000000 */
[----:B-1----:R-:W-:Y:S04]  /*8870*/  DEPBAR.LE SB0, 0x1 ;  /* 0x000080400000791a */ /* 0x002fe80000000000 */
.L_x_124:
[----:B------:R-:W-:Y:S05]  /*8880*/  BSYNC.RECONVERGENT B0 ;  /* 0x0000000000007941 */ /* 0x000fea0003800200 */
.L_x_123:
[----:B------:R-:W-:Y:S01]  /*8890*/  BAR.SYNC.DEFER_BLOCKING 0x1, 0x80 ;  /* 0x0042000000007b1d */ /* 0x000fe20000010000 */
[----:B------:R-:W-:Y:S04]  /*88a0*/  UIADD3 UR40, UPT, UPT, UR51, 0x1, URZ ;  /* 0x0000000133287890 */ /* 0x000fe8000fffe0ff */
[----:B------:R-:W-:Y:S04]  /*88b0*/  UISETP.NE.AND UP0, UPT, UR40, 0x4, UPT ;  /* 0x000000042800788c */ /* 0x000fe8000bf05270 */
[----:B------:R-:W-:Y:S01]  /*88c0*/  USEL UR40, UR40, URZ, UP0 ;  /* 0x000000ff28287287 */ /* 0x000fe20008000000 */
[----:B------:R1:W-:Y:S01]  /*88d0*/  @P6 SYNCS.ARRIVE.TRANS64.RED.A1T0 RZ, [R85+URZ], RZ ;  /* 0x000000ff55ff69a7 */ /* 0x0003e200081004ff */
[----:B------:R-:W-:Y:S01]  /*88e0*/  BSSY B1, `(.L_x_125) ;  /* 0x0000020000017945 */ /* 0x000fe20003800000 */
[----:B------:R-:W4:Y:S02]  /*88f0*/  @P6 SYNCS.PHASECHK.TRANS64.TRYWAIT P0, [R0+URZ+0x40], R3 ;  /* 0x00004003000065a7 */ /* 0x000f2400080011ff */
[----:B----4-:R-:W-:Y:S01]  /*8900*/  @P6 SEL R101, RZ, 0x1, !P0 ;  /* 0x00000001ff656807 */ /* 0x010fe20004000000 */
[----:B-1----:R-:W-:Y:S06]  /*8910*/  @!P6 BRA `(.L_x_126) ;  /* 0x000000000070e947 */ /* 0x002fec0003800000 */
        /* <DEDUP_REMOVED lines=9> */
[----:B------:R-:W-:Y:S04]  /*89b0*/  SHF.L.U32 R7, R167, 0x1f, RZ ;  /* 0x0000001fa7077819 */ /* 0x000fe800000006ff */
[----:B------:R-:W1:Y:S02]  /*89c0*/  SYNCS.PHASECHK.TRANS64.TRYWAIT P0, [R0+URZ+0x40], R7 ;  /* 0x00004007000075a7 */ /* 0x000e6400080011ff */
[----:B-1----:R-:W-:Y:S05]  /*89d0*/  @!P0 BRA `(.L_x_129) ;  /* 0x0000003400648947 */ /* 0x002fea0003800000 */
.L_x_128:
[----:B------:R-:W-:Y:S05]  /*89e0*/  BSYNC B0 ;  /* 0x0000000000007941 */ /* 0x000fea0003800000 */
.L_x_127:
[----:B------:R-:W-:Y:S01]  /*89f0*/  ISETP.NE.AND P0, PT, R103, RZ, PT ;  /* 0x000000ff6700720c */ /* 0x000fe20003f05270 */
[----:B------:R-:W-:Y:S11]  /*8a00*/  VIADD R87, R87, 0x1 ;  /* 0x0000000157577836 */ /* 0x000ff60000000000 */
[----:B------:R-:W-:Y:S01]  /*8a10*/  @!UPT UIADD3 URZ, UPT, UPT, URZ, URZ, URZ ;  /* 0x000000fffffff290 */ /* 0x000fe2000fffe0ff */
[----:B------:R4:W2:Y:S01]  /*8a20*/  @P0 LDS.128 R88, [R4+UR48+0x400] ;  /* 0x0004003004580984 */ /* 0x0008a20008000c00 */
[--C-:B-1----:R-:W-:Y:S01]  /*8a30*/  @P0 IMAD.IADD R7, R102, 0x1, R3.reuse ;  /* 0x0000000166070824 */ /* 0x102fe200078e0203 */
[C---:B------:R-:W-:Y:S01]  /*8a40*/  @P0 IADD3 R0, PT, PT, R108.reuse, R5, RZ ;  /* 0x000000056c000210 */ /* 0x040fe20007ffe0ff */
[C---:B------:R-:W-:Y:S01]  /*8a50*/  @P0 IMAD.IADD R6, R108.reuse, 0x1, R3 ;  /* 0x000000016c060824 */ /* 0x040fe200078e0203 */
[----:B------:R4:W1:Y:S02]  /*8a60*/  @P0 LDS.128 R96, [R2+0x400] ;  /* 0x0004000002600984 */ /* 0x0008640000000c00 */
[----:B------:R-:W-:Y:S02]  /*8a70*/  @P0 IADD3 R8, PT, PT, R108, R7, RZ ;  /* 0x000000076c080210 */ /* 0x000fe40007ffe0ff */
[----:B------:R4:W1:Y:S04]  /*8a80*/  @P0 LDS.128 R104, [R5+0x400] ;  /* 0x0004000005680984 */ /* 0x0008680000000c00 */
[----:B------:R4:W1:Y:S04]  /*8a90*/  @P0 LDS.128 R112, [R0+0x400] ;  /* 0x0004000000700984 */ /* 0x0008680000000c00 */
[----:B------:R4:W1:Y:S04]  /*8aa0*/  @P0 LDS.128 R120, [R3+0x400] ;  /* 0x0004000003780984 */ /* 0x0008680000000c00 */
[----:B------:R4:W1:Y:S04]  /*8ab0*/  @P0 LDS.128 R128, [R6+0x400] ;  /* 0x0004000006800984 */ /* 0x0008680000000c00 */
[----:B------:R4:W1:Y:S04]  /*8ac0*/  @P0 LDS.128 R136, [R7+0x400] ;  /* 0x0004000007880984 */ /* 0x0008680000000c00 */
[----:B------:R4:W1:Y:S02]  /*8ad0*/  @P0 LDS.128 R144, [R8+0x400] ;  /* 0x0004000008900984 */ /* 0x0008640000000c00 */
.L_x_126:
[----:B------:R-:W-:Y:S05]  /*8ae0*/  BSYNC B1 ;  /* 0x0000000000017941 */ /* 0x000fea0003800000 */
.L_x_125:
        /* <DEDUP_REMOVED lines=21> */
.L_x_130:
[----:B------:R-:W-:Y:S01]  /*8c40*/  ISETP.NE.AND P6, PT, R179, RZ, PT ;  /* 0x000000ffb300720c */ /* 0x000fe20003fc5270 */
[----:B------:R-:W-:Y:S05]  /*8c50*/  WARPSYNC.ALL ;  /* 0x0000000000007948 */ /* 0x000fea0003800000 */
[----:B------:R-:W-:Y:S01]  /*8c60*/  R2UR UR4, R80 ;  /* 0x00000000500472ca */ /* 0x000fe200000e0000 */
[----:B------:R-:W-:Y:S01]  /*8c70*/  BSSY.RECONVERGENT B0, `(.L_x_131) ;  /* 0x0000103000007945 */ /* 0x000fe20003800200 */
[----:B------:R-:W-:Y:S02]  /*8c80*/  MOV R3, UR40 ;  /* 0x0000002800037c02 */ /* 0x000fe40008000f00 */
[----:B------:R-:W-:Y:S02]  /*8c90*/  MOV R84, UR37 ;  /* 0x0000002500547c02 */ /* 0x000fe40008000f00 */
[C---:B--2---:R-:W-:Y:S02]  /*8ca0*/  SHF.L.U32 R82, R88.reuse, 0x10, RZ ;  /* 0x0000001058527819 */ /* 0x044fe400000006ff */
[----:B------:R-:W-:Y:S02]  /*8cb0*/  @P6 LEA R3, R3, UR48, 0x3 ;  /* 0x0000003003036c11 */ /* 0x000fe4000f8e18ff */
[----:B------:R-:W-:Y:S02]  /*8cc0*/  LOP3.LUT R83, R88, 0xffff0000, RZ, 0xc0, !PT ;  /* 0xffff000058537812 */ /* 0x000fe400078ec0ff */
[----:B------:R-:W-:Y:S01]  /*8cd0*/  @P6 IADD3 R3, PT, PT, R3, 0x60, RZ ;  /* 0x0000006003036810 */ /* 0x000fe20007ffe0ff */
[----:B------:R-:W2:Y:S01]  /*8ce0*/  LDTM.x64 R4, tmem[UR4+0x80] ;  /* 0x00008004000479ee */ /* 0x000ea20008340000 */
[----:B------:R-:W-:Y:S02]  /*8cf0*/  ISETP.NE.AND P0, PT, R170, RZ, PT ;  /* 0x000000ffaa00720c */ /* 0x000fe40003f05270 */
[----:B------:R-:W-:Y:S01]  /*8d00*/  @P6 PRMT R84, R84, 0x654, R3 ;  /* 0x0000065454546816 */ /* 0x000fe20000000003 */
[C---:B--2---:R-:W-:Y:S01]  /*8d10*/  FMUL R0, R78.reuse, R4 ;  /* 0x000000044e007220 */ /* 0x044fe20000400000 */
[C---:B------:R-:W-:Y:S01]  /*8d20*/  FMUL R3, R78.reuse, R6 ;  /* 0x000000064e037220 */ /* 0x040fe20000400000 */
        /* <DEDUP_REMOVED lines=38> */
[C---:B------:R-:W-:Y:S01]  /*8f90*/  FFMA R0, R81.reuse, R82, R0 ;  /* 0x0000005251007223 */ /* 0x040fe20000000000 */
[----:B------:R-:W-:Y:S01]  /*8fa0*/  FFMA R2, R81, R83, R2 ;  /* 0x0000005351027223 */ /* 0x000fe20000000002 */
[C---:B------:R-:W-:Y:S01]  /*8fb0*/  FMUL R45, R78.reuse, R49 ;  /* 0x000000314e2d7220 */ /* 0x040fe20000400000 */
[C---:B------:R-:W-:Y:S01]  /*8fc0*/  FMUL R58, R78.reuse, R62 ;  /* 0x0000003e4e3a7220 */ /* 0x040fe20000400000 */
[C---:B------:R-:W-:Y:S01]  /*8fd0*/  FMUL R60, R78.reuse, R64 ;  /* 0x000000404e3c7220 */ /* 0x040fe20000400000 */
[C---:B------:R-:W-:Y:S01]  /*8fe0*/  SHF.L.U32 R64, R89.reuse, 0x10, RZ ;  /* 0x0000001059407819 */ /* 0x040fe200000006ff */
[----:B------:R-:W-:Y:S01]  /*8ff0*/  FMUL R49, R78, R53 ;  /* 0x000000354e317220 */ /* 0x000fe20000400000 */
[----:B------:R-:W-:Y:S01]  /*9000*/  F2FP.BF16.F32.PACK_AB R92, R2, R0 ;  /* 0x00000000025c723e */ /* 0x000fe200000010ff */
[C---:B------:R-:W-:Y:S01]  /*9010*/  FMUL R62, R78.reuse, R66 ;  /* 0x000000424e3e7220 */ /* 0x040fe20000400000 */
[----:B------:R-:W-:Y:S01]  /*9020*/  LOP3.LUT R66, R89, 0xffff0000, RZ, 0xc0, !PT ;  /* 0xffff000059427812 */ /* 0x000fe200078ec0ff */
[C---:B------:R-:W-:Y:S01]  /*9030*/  FMUL R53, R78.reuse, R57 ;  /* 0x000000394e357220 */ /* 0x040fe20000400000 */
[----:B------:R-:W-:Y:S01]  /*9040*/  LOP3.LUT R0, R91, 0xffff0000, RZ, 0xc0, !PT ;  /* 0xffff00005b007812 */ /* 0x000fe200078ec0ff */
[----:B------:R-:W-:Y:S01]  /*9050*/  FMUL R7, R78, R7 ;  /* 0x000000074e077220 */ /* 0x000fe20000400000 */
[----:B-1----:R-:W-:Y:S01]  /*9060*/  LOP3.LUT R2, R96, 0xffff0000, RZ, 0xc0, !PT ;  /* 0xffff000060027812 */ /* 0x002fe200078ec0ff */
[C---:B------:R-:W-:Y:S01]  /*9070*/  FMUL R57, R78.reuse, R61 ;  /* 0x0000003d4e397220 */ /* 0x040fe20000400000 */
[----:B------:R-:W-:Y:S01]  /*9080*/  FMUL R61, R78, R65 ;  /* 0x000000414e3d7220 */ /* 0x000fe20000400000 */
[C---:B------:R-:W-:Y:S01]  /*9090*/  SHF.L.U32 R65, R90.reuse, 0x10, RZ ;  /* 0x000000105a417819 */ /* 0x040fe200000006ff */
[C---:B------:R-:W-:Y:S01]  /*90a0*/  FFMA R3, R81.reuse, R64, R3 ;  /* 0x0000004051037223 */ /* 0x040fe20000000003 */
[----:B------:R-:W-:Y:S01]  /*90b0*/  LOP3.LUT R64, R90, 0xffff0000, RZ, 0xc0, !PT ;  /* 0xffff00005a407812 */ /* 0x000fe200078ec0ff */
[C---:B------:R-:W-:Y:S01]  /*90c0*/  FFMA R7, R81.reuse, R66, R7 ;  /* 0x0000004251077223 */ /* 0x040fe20000000007 */
[C---:B------:R-:W-:Y:S01]  /*90d0*/  FMUL R11, R78.reuse, R11 ;  /* 0x0000000b4e0b7220 */ /* 0x040fe20000400000 */
[----:B------:R-:W-:Y:S01]  /*90e0*/  FFMA R4, R81, R65, R4 ;  /* 0x0000004151047223 */ /* 0x000fe20000000004 */
[----:B------:R-:W-:Y:S01]  /*90f0*/  SHF.L.U32 R65, R91, 0x10, RZ ;  /* 0x000000105b417819 */ /* 0x000fe200000006ff */
[----:B------:R-:W-:Y:S01]  /*9100*/  FFMA R5, R81, R64, R5 ;  /* 0x0000004051057223 */ /* 0x000fe20000000005 */
[----:B------:R-:W-:Y:S01]  /*9110*/  F2FP.BF16.F32.PACK_AB R93, R7, R3 ;  /* 0x00000003075d723e */ /* 0x000fe200000010ff */
[----:B------:R-:W-:Y:S01]  /*9120*/  FMUL R15, R78, R15 ;  /* 0x0000000f4e0f7220 */ /* 0x000fe20000400000 */
[----:B------:R-:W-:Y:S01]  /*9130*/  SHF.L.U32 R3, R96, 0x10, RZ ;  /* 0x0000001060037819 */ /* 0x000fe200000006ff */
[----:B------:R-:W-:Y:S01]  /*9140*/  FFMA R6, R81, R65, R6 ;  /* 0x0000004151067223 */ /* 0x000fe20000000006 */
[----:B------:R-:W-:Y:S01]  /*9150*/  F2FP.BF16.F32.PACK_AB R94, R5, R4 ;  /* 0x00000004055e723e */ /* 0x000fe200000010ff */
[----:B------:R-:W-:Y:S01]  /*9160*/  FFMA R11, R81, R0, R11 ;  /* 0x00000000510b7223 */ /* 0x000fe2000000000b */
[----:B------:R-:W-:Y:S01]  /*9170*/  SHF.L.U32 R0, R97, 0x10, RZ ;  /* 0x0000001061007819 */ /* 0x000fe200000006ff */
[C---:B------:R-:W-:Y:S01]  /*9180*/  FFMA R8, R81.reuse, R3, R8 ;  /* 0x0000000351087223 */ /* 0x040fe20000000008 */
[C---:B------:R-:W-:Y:S01]  /*9190*/  SHF.L.U32 R3, R98.reuse, 0x10, RZ ;  /* 0x0000001062037819 */ /* 0x040fe200000006ff */
[----:B------:R-:W-:Y:S01]  /*91a0*/  FFMA R9, R81, R2, R9 ;  /* 0x0000000251097223 */ /* 0x000fe20000000009 */
[----:B------:R-:W-:Y:S01]  /*91b0*/  LOP3.LUT R2, R97, 0xffff0000, RZ, 0xc0, !PT ;  /* 0xffff000061027812 */ /* 0x000fe200078ec0ff */
[C---:B------:R-:W-:Y:S01]  /*91c0*/  FFMA R10, R81.reuse, R0, R10 ;  /* 0x00000000510a7223 */ /* 0x040fe2000000000a */
[----:B------:R-:W-:Y:S01]  /*91d0*/  LOP3.LUT R0, R98, 0xffff0000, RZ, 0xc0, !PT ;  /* 0xffff000062007812 */ /* 0x000fe200078ec0ff */
[----:B------:R-:W-:Y:S01]  /*91e0*/  FMUL R19, R78, R19 ;  /* 0x000000134e137220 */ /* 0x000fe20000400000 */
[C---:B------:R-:W-:Y:S01]  /*91f0*/  SHF.L.U32 R5, R104.reuse, 0x10, RZ ;  /* 0x0000001068057819 */ /* 0x040fe200000006ff */
[----:B------:R-:W-:Y:S01]  /*9200*/  FFMA R15, R81, R2, R15 ;  /* 0x00000002510f7223 */ /* 0x000fe2000000000f */
[----:B------:R-:W-:Y:S01]  /*9210*/  LOP3.LUT R2, R99, 0xffff0000, RZ, 0xc0, !PT ;  /* 0xffff000063027812 */ /* 0x000fe200078ec0ff */
[----:B------:R-:W-:Y:S01]  /*9220*/  FFMA R12, R81, R3, R12 ;  /* 0x00000003510c7223 */ /* 0x000fe2000000000c */
[----:B------:R-:W-:Y:S01]  /*9230*/  SHF.L.U32 R3, R99, 0x10, RZ ;  /* 0x0000001063037819 */ /* 0x000fe200000006ff */
[----:B------:R-:W-:Y:S01]  /*9240*/  FFMA R13, R81, R0, R13 ;  /* 0x00000000510d7223 */ /* 0x000fe2000000000d */
[----:B------:R-:W-:Y:S01]  /*9250*/  LOP3.LUT R0, R104, 0xffff0000, RZ, 0xc0, !PT ;  /* 0xffff000068007812 */ /* 0x000fe200078ec0ff */
[----:B------:R-:W-:Y:S01]  /*9260*/  FMUL R23, R78, R23 ;  /* 0x000000174e177220 */ /* 0x000fe20000400000 */
[----:B------:R-:W-:Y:S01]  /*9270*/  LOP3.LUT R4, R107, 0xffff0000, RZ, 0xc0, !PT ;  /* 0xffff00006b047812 */ /* 0x000fe200078ec0ff */
[C---:B------:R-:W-:Y:S01]  /*9280*/  FFMA R14, R81.reuse, R3, R14 ;  /* 0x00000003510e7223 */ /* 0x040fe2000000000e */
[C---:B------:R-:W-:Y:S01]  /*9290*/  SHF.L.U32 R3, R106.reuse, 0x10, RZ ;  /* 0x000000106a037819 */ /* 0x040fe200000006ff */
[----:B------:R-:W-:Y:S01]  /*92a0*/  FFMA R19, R81, R2, R19 ;  /* 0x0000000251137223 */ /* 0x000fe20000000013 */
[----:B------:R-:W-:Y:S01]  /*92b0*/  SHF.L.U32 R2, R105, 0x10, RZ ;  /* 0x0000001069027819 */ /* 0x000fe200000006ff */
[----:B------:R-:W-:Y:S01]  /*92c0*/  FFMA R16, R81, R5, R16 ;  /* 0x0000000551107223 */ /* 0x000fe20000000010 */
[----:B------:R-:W-:Y:S01]  /*92d0*/  SHF.L.U32 R5, R107, 0x10, RZ ;  /* 0x000000106b057819 */ /* 0x000fe200000006ff */
[----:B------:R-:W-:Y:S01]  /*92e0*/  FFMA R17, R81, R0, R17 ;  /* 0x0000000051117223 */ /* 0x000fe20000000011 */
[----:B------:R-:W-:Y:S01]  /*92f0*/  LOP3.LUT R0, R105, 0xffff0000, RZ, 0xc0, !PT ;  /* 0xffff000069007812 */ /* 0x000fe200078ec0ff */
[----:B------:R-:W-:Y:S01]  /*9300*/  FFMA R18, R81, R2, R18 ;  /* 0x0000000251127223 */ /* 0x000fe20000000012 */
[----:B------:R-:W-:Y:S01]  /*9310*/  LOP3.LUT R2, R106, 0xffff0000, RZ, 0xc0, !PT ;  /* 0xffff00006a027812 */ /* 0x000fe200078ec0ff */
[----:B------:R-:W-:Y:S01]  /*9320*/  FMUL R27, R78, R27 ;  /* 0x0000001b4e1b7220 */ /* 0x000fe20000400000 */
[----:B------:R-:W-:Y:S01]  /*9330*/  F2FP.BF16.F32.PACK_AB R95, R11, R6 ;  /* 0x000000060b5f723e */ /* 0x000fe200000010ff */
[C---:B------:R-:W-:Y:S01]  /*9340*/  FFMA R23, R81.reuse, R0, R23 ;  /* 0x0000000051177223 */ /* 0x040fe20000000017 */
[----:B------:R-:W-:Y:S01]  /*9350*/  SHF.L.U32 R0, R112, 0x10, RZ ;  /* 0x0000001070007819 */ /* 0x000fe200000006ff */
[C---:B------:R-:W-:Y:S01]  /*9360*/  FFMA R20, R81.reuse, R3, R20 ;  /* 0x0000000351147223 */ /* 0x040fe20000000014 */
[----:B------:R-:W-:Y:S01]  /*9370*/  SHF.L.U32 R3, R114, 0x10, RZ ;  /* 0x0000001072037819 */ /* 0x000fe200000006ff */
        /* <DEDUP_REMOVED lines=8> */
[----:B------:R-:W-:Y:S01]  /*9400*/  FFMA R25, R81, R2, R25 ;  /* 0x0000000251197223 */ /* 0x000fe20000000019 */
[----:B------:R-:W-:Y:S01]  /*9410*/  LOP3.LUT R2, R114, 0xffff0000, RZ, 0xc0, !PT ;  /* 0xffff000072027812 */ /* 0x000fe200078ec0ff */
[C---:B------:R-:W-:Y:S01]  /*9420*/  FMUL R31, R78.reuse, R31 ;  /* 0x0000001f4e1f7220 */ /* 0x040fe20000400000 */
[----:B------:R-:W-:Y:S01]  /*9430*/  F2FP.BF16.F32.PACK_AB R8, R9, R8 ;  /* 0x000000080908723e */ /* 0x000fe200000010ff */
[----:B------:R-:W-:Y:S01]  /*9440*/  FFMA R26, R81, R0, R26 ;  /* 0x00000000511a7223 */ /* 0x000fe2000000001a */
[----:B------:R-:W-:Y:S01]  /*9450*/  LOP3.LUT R0, R113, 0xffff0000, RZ, 0xc0, !PT ;  /* 0xffff000071007812 */ /* 0x000fe200078ec0ff */
[C---:B------:R-:W-:Y:S01]  /*9460*/  FMUL R35, R78.reuse, R35 ;  /* 0x000000234e237220 */ /* 0x040fe20000400000 */
[----:B------:R-:W-:Y:S01]  /*9470*/  F2FP.BF16.F32.PACK_AB R9, R15, R10 ;  /* 0x0000000a0f09723e */ /* 0x000fe200000010ff */
[----:B------:R-:W-:Y:S01]  /*9480*/  FMUL R39, R78, R39 ;  /* 0x000000274e277220 */ /* 0x000fe20000400000 */
[----:B------:R-:W-:Y:S01]  /*9490*/  F2FP.BF16.F32.PACK_AB R10, R13, R12 ;  /* 0x0000000c0d0a723e */ /* 0x000fe200000010ff */
[C---:B------:R-:W-:Y:S01]  /*94a0*/  FFMA R31, R81.reuse, R0, R31 ;  /* 0x00000000511f7223 */ /* 0x040fe2000000001f */
[C---:B------:R-:W-:Y:S01]  /*94b0*/  SHF.L.U32 R0, R120.reuse, 0x10, RZ ;  /* 0x0000001078007819 */ /* 0x040fe200000006ff */
[----:B------:R-:W-:Y:S01]  /*94c0*/  FFMA R28, R81, R3, R28 ;  /* 0x00000003511c7223 */ /* 0x000fe2000000001c */
[----:B------:R-:W-:Y:S01]  /*94d0*/  SHF.L.U32 R3, R121, 0x10, RZ ;  /* 0x0000001079037819 */ /* 0x000fe200000006ff */
        /* <DEDUP_REMOVED lines=8> */
[----:B------:R-:W-:Y:S01]  /*9560*/  FFMA R33, R81, R2, R33 ;  /* 0x0000000251217223 */ /* 0x000fe20000000021 */
[----:B------:R-:W-:Y:S01]  /*9570*/  LOP3.LUT R2, R123, 0xffff0000, RZ, 0xc0, !PT ;  /* 0xffff00007b027812 */ /* 0x000fe200078ec0ff */
[C---:B------:R-:W-:Y:S01]  /*9580*/  FFMA R34, R81.reuse, R3, R34 ;  /* 0x0000000351227223 */ /* 0x040fe20000000022 */
[C---:B------:R-:W-:Y:S01]  /*9590*/  SHF.L.U32 R3, R122.reuse, 0x10, RZ ;  /* 0x000000107a037819 */ /* 0x040fe200000006ff */
[----:B------:R-:W-:Y:S01]  /*95a0*/  FFMA R39, R81, R0, R39 ;  /* 0x0000000051277223 */ /* 0x000fe20000000027 */
[----:B------:R-:W-:Y:S01]  /*95b0*/  LOP3.LUT R0, R122, 0xffff0000, RZ, 0xc0, !PT ;  /* 0xffff00007a007812 */ /* 0x000fe200078ec0ff */
[----:B------:R-:W-:Y:S01]  /*95c0*/  FMUL R43, R78, R43 ;  /* 0x0000002b4e2b7220 */ /* 0x000fe20000400000 */
[----:B------:R-:W-:Y:S01]  /*95d0*/  F2FP.BF16.F32.PACK_AB R16, R17, R16 ;  /* 0x000000101110723e */ /* 0x000fe200000010ff */
[----:B------:R-:W-:Y:S01]  /*95e0*/  FFMA R36, R81, R3, R36 ;  /* 0x0000000351247223 */ /* 0x000fe20000000024 */
[----:B------:R-:W-:Y:S01]  /*95f0*/  SHF.L.U32 R3, R129, 0x10, RZ ;  /* 0x0000001081037819 */ /* 0x000fe200000006ff */
[C---:B------:R-:W-:Y:S01]  /*9600*/  FFMA R37, R81.reuse, R0, R37 ;  /* 0x0000000051257223 */ /* 0x040fe20000000025 */
[C---:B------:R-:W-:Y:S01]  /*9610*/  SHF.L.U32 R0, R128.reuse, 0x10, RZ ;  /* 0x0000001080007819 */ /* 0x040fe200000006ff */
[----:B------:R-:W-:Y:S01]  /*9620*/  FFMA R38, R81, R5, R38 ;  /* 0x0000000551267223 */ /* 0x000fe20000000026 */
[----:B------:R-:W-:Y:S01]  /*9630*/  F2FP.BF16.F32.PACK_AB R17, R23, R18 ;  /* 0x000000121711723e */ /* 0x000fe200000010ff */
[----:B------:R1:W-:Y:S01]  /*9640*/  STS.128 [R182+UR48+0x8400], R92 ;  /* 0x0084005cb6007988 */ /* 0x0003e20008000c30 */
[----:B------:R-:W-:Y:S01]  /*9650*/  SHF.L.U32 R5, R131, 0x10, RZ ;  /* 0x0000001083057819 */ /* 0x000fe200000006ff */
[C---:B------:R-:W-:Y:S01]  /*9660*/  FFMA R43, R81.reuse, R2, R43 ;  /* 0x00000002512b7223 */ /* 0x040fe2000000002b */
[----:B------:R-:W-:Y:S01]  /*9670*/  LOP3.LUT R2, R128, 0xffff0000, RZ, 0xc0, !PT ;  /* 0xffff000080027812 */ /* 0x000fe200078ec0ff */
[----:B------:R-:W-:Y:S01]  /*9680*/  FFMA R40, R81, R0, R40 ;  /* 0x0000000051287223 */ /* 0x000fe20000000028 */
[----:B------:R-:W-:Y:S01]  /*9690*/  LOP3.LUT R0, R129, 0xffff0000, RZ, 0xc0, !PT ;  /* 0xffff000081007812 */ /* 0x000fe200078ec0ff */
[----:B------:R-:W-:Y:S01]  /*96a0*/  FMUL R47, R78, R47 ;  /* 0x0000002f4e2f7220 */ /* 0x000fe20000400000 */
[----:B------:R-:W-:Y:S01]  /*96b0*/  F2FP.BF16.F32.PACK_AB R18, R21, R20 ;  /* 0x000000141512723e */ /* 0x000fe200000010ff */
[C---:B------:R-:W-:Y:S01]  /*96c0*/  FFMA R41, R81.reuse, R2, R41 ;  /* 0x0000000251297223 */ /* 0x040fe20000000029 */
[C---:B------:R-:W-:Y:S01]  /*96d0*/  LOP3.LUT R2, R130.reuse, 0xffff0000, RZ, 0xc0, !PT ;  /* 0xffff000082027812 */ /* 0x040fe200078ec0ff */
[----:B------:R-:W-:Y:S01]  /*96e0*/  FFMA R42, R81, R3, R42 ;  /* 0x00000003512a7223 */ /* 0x000fe2000000002a */
[----:B------:R-:W-:Y:S01]  /*96f0*/  SHF.L.U32 R3, R130, 0x10, RZ ;  /* 0x0000001082037819 */ /* 0x000fe200000006ff */
[----:B------:R1:W-:Y:S01]  /*9700*/  STS.128 [R181+0x8400], R8 ;  /* 0x00840008b5007388 */ /* 0x0003e20000000c00 */
[----:B------:R-:W-:Y:S01]  /*9710*/  F2FP.BF16.F32.PACK_AB R19, R27, R22 ;  /* 0x000000161b13723e */ /* 0x000fe200000010ff */
[----:B------:R-:W-:Y:S01]  /*9720*/  FFMA R47, R81, R0, R47 ;  /* 0x00000000512f7223 */ /* 0x000fe2000000002f */
[----:B------:R-:W-:Y:S01]  /*9730*/  LOP3.LUT R0, R131, 0xffff0000, RZ, 0xc0, !PT ;  /* 0xffff000083007812 */ /* 0x000fe200078ec0ff */
[----:B------:R-:W-:Y:S01]  /*9740*/  FMUL R51, R78, R51 ;  /* 0x000000334e337220 */ /* 0x000fe20000400000 */
[----:B------:R-:W-:Y:S01]  /*9750*/  F2FP.BF16.F32.PACK_AB R24, R25, R24 ;  /* 0x000000181918723e */ /* 0x000fe200000010ff */
[C---:B------:R-:W-:Y:S01]  /*9760*/  FFMA R44, R81.reuse, R3, R44 ;  /* 0x00000003512c7223 */ /* 0x040fe2000000002c */
[C---:B------:R-:W-:Y:S01]  /*9770*/  SHF.L.U32 R3, R136.reuse, 0x10, RZ ;  /* 0x0000001088037819 */ /* 0x040fe200000006ff */
[----:B------:R-:W-:Y:S01]  /*9780*/  FFMA R45, R81, R2, R45 ;  /* 0x00000002512d7223 */ /* 0x000fe2000000002d */
[----:B------:R-:W-:Y:S01]  /*9790*/  F2FP.BF16.F32.PACK_AB R25, R31, R26 ;  /* 0x0000001a1f19723e */ /* 0x000fe200000010ff */
[----:B------:R-:W-:Y:S01]  /*97a0*/  FFMA R46, R81, R5, R46 ;  /* 0x00000005512e7223 */ /* 0x000fe2000000002e */
[----:B------:R-:W-:Y:S01]  /*97b0*/  SHF.L.U32 R5, R137, 0x10, RZ ;  /* 0x0000001089057819 */ /* 0x000fe200000006ff */
[----:B------:R1:W-:Y:S01]  /*97c0*/  STS.128 [R180+0x8400], R16 ;  /* 0x00840010b4007388 */ /* 0x0003e20000000c00 */
[----:B------:R-:W-:Y:S01]  /*97d0*/  F2FP.BF16.F32.PACK_AB R26, R29, R28 ;  /* 0x0000001c1d1a723e */ /* 0x000fe200000010ff */
[C---:B------:R-:W-:Y:S01]  /*97e0*/  FFMA R51, R81.reuse, R0, R51 ;  /* 0x0000000051337223 */ /* 0x040fe20000000033 */
[----:B------:R-:W-:Y:S01]  /*97f0*/  LOP3.LUT R0, R136, 0xffff0000, RZ, 0xc0, !PT ;  /* 0xffff000088007812 */ /* 0x000fe200078ec0ff */
[----:B------:R-:W-:Y:S01]  /*9800*/  FFMA R48, R81, R3, R48 ;  /* 0x0000000351307223 */ /* 0x000fe20000000030 */
[----:B------:R-:W-:Y:S01]  /*9810*/  F2FP.BF16.F32.PACK_AB R27, R35, R30 ;  /* 0x0000001e231b723e */ /* 0x000fe200000010ff */
[----:B------:R-:W-:Y:S01]  /*9820*/  FMUL R55, R78, R55 ;  /* 0x000000374e377220 */ /* 0x000fe20000400000 */
[----:B------:R-:W-:Y:S01]  /*9830*/  LOP3.LUT R2, R137, 0xffff0000, RZ, 0xc0, !PT ;  /* 0xffff000089027812 */ /* 0x000fe200078ec0ff */
[C---:B------:R-:W-:Y:S01]  /*9840*/  FFMA R49, R81.reuse, R0, R49 ;  /* 0x0000000051317223 */ /* 0x040fe20000000031 */
[C---:B------:R-:W-:Y:S01]  /*9850*/  SHF.L.U32 R0, R138.reuse, 0x10, RZ ;  /* 0x000000108a007819 */ /* 0x040fe200000006ff */
[----:B------:R-:W-:Y:S01]  /*9860*/  FFMA R50, R81, R5, R50 ;  /* 0x0000000551327223 */ /* 0x000fe20000000032 */
[----:B------:R-:W-:Y:S01]  /*9870*/  F2FP.BF16.F32.PACK_AB R32, R33, R32 ;  /* 0x000000202120723e */ /* 0x000fe200000010ff */
[----:B------:R1:W-:Y:S01]  /*9880*/  STS.128 [R178+0x8400], R24 ;  /* 0x00840018b2007388 */ /* 0x0003e20000000c00 */
[----:B------:R-:W-:Y:S01]  /*9890*/  F2FP.BF16.F32.PACK_AB R33, R39, R34 ;  /* 0x000000222721723e */ /* 0x000fe200000010ff */
[C---:B------:R-:W-:Y:S01]  /*98a0*/  FFMA R55, R81.reuse, R2, R55 ;  /* 0x0000000251377223 */ /* 0x040fe20000000037 */
[----:B------:R-:W-:Y:S01]  /*98b0*/  LOP3.LUT R2, R138, 0xffff0000, RZ, 0xc0, !PT ;  /* 0xffff00008a027812 */ /* 0x000fe200078ec0ff */
[----:B------:R-:W-:Y:S01]  /*98c0*/  FFMA R52, R81, R0, R52 ;  /* 0x0000000051347223 */ /* 0x000fe20000000034 */
[----:B------:R-:W-:Y:S01]  /*98d0*/  SHF.L.U32 R3, R139, 0x10, RZ ;  /* 0x000000108b037819 */ /* 0x000fe200000006ff */
[C---:B------:R-:W-:Y:S01]  /*98e0*/  FMUL R59, R78.reuse, R59 ;  /* 0x0000003b4e3b7220 */ /* 0x040fe20000400000 */
[----:B------:R-:W-:Y:S01]  /*98f0*/  F2FP.BF16.F32.PACK_AB R34, R37, R36 ;  /* 0x000000242522723e */ /* 0x000fe200000010ff */
[----:B------:R-:W-:Y:S01]  /*9900*/  FFMA R53, R81, R2, R53 ;  /* 0x0000000251357223 */ /* 0x000fe20000000035 */
[----:B------:R-:W-:Y:S01]  /*9910*/  F2FP.BF16.F32.PACK_AB R35, R43, R38 ;  /* 0x000000262b23723e */ /* 0x000fe200000010ff */
[----:B------:R-:W-:Y:S01]  /*9920*/  FFMA R54, R81, R3, R54 ;  /* 0x0000000351367223 */ /* 0x000fe20000000036 */
[----:B------:R-:W-:Y:S01]  /*9930*/  LOP3.LUT R0, R139, 0xffff0000, RZ, 0xc0, !PT ;  /* 0xffff00008b007812 */ /* 0x000fe200078ec0ff */
[----:B------:R-:W-:Y:S01]  /*9940*/  FMUL R63, R78, R63 ;  /* 0x0000003f4e3f7220 */ /* 0x000fe20000400000 */
[----:B------:R-:W-:Y:S01]  /*9950*/  F2FP.BF16.F32.PACK_AB R40, R41, R40 ;  /* 0x000000282928723e */ /* 0x000fe200000010ff */
[----:B------:R1:W-:Y:S01]  /*9960*/  STS.128 [R177+0x8400], R32 ;  /* 0x00840020b1007388 */ /* 0x0003e20000000c00 */
[C---:B------:R-:W-:Y:S01]  /*9970*/  SHF.L.U32 R3, R144.reuse, 0x10, RZ ;  /* 0x0000001090037819 */ /* 0x040fe200000006ff */
[----:B------:R-:W-:Y:S01]  /*9980*/  FFMA R59, R81, R0, R59 ;  /* 0x00000000513b7223 */ /* 0x000fe2000000003b */
[----:B------:R-:W-:Y:S01]  /*9990*/  LOP3.LUT R2, R144, 0xffff0000, RZ, 0xc0, !PT ;  /* 0xffff000090027812 */ /* 0x000fe200078ec0ff */
[----:B------:R-:W-:Y:S01]  /*99a0*/  FMUL R67, R78, R67 ;  /* 0x000000434e437220 */ /* 0x000fe20000400000 */
[----:B------:R-:W-:Y:S01]  /*99b0*/  F2FP.BF16.F32.PACK_AB R41, R47, R42 ;  /* 0x0000002a2f29723e */ /* 0x000fe200000010ff */
[----:B------:R-:W-:Y:S01]  /*99c0*/  FFMA R56, R81, R3, R56 ;  /* 0x0000000351387223 */ /* 0x000fe20000000038 */
[----:B------:R-:W-:Y:S01]  /*99d0*/  SHF.L.U32 R5, R145, 0x10, RZ ;  /* 0x0000001091057819 */ /* 0x000fe200000006ff */
[----:B------:R-:W-:Y:S01]  /*99e0*/  FFMA R57, R81, R2, R57 ;  /* 0x0000000251397223 */ /* 0x000fe20000000039 */
[----:B------:R-:W-:Y:S02]  /*99f0*/  F2FP.BF16.F32.PACK_AB R42, R45, R44 ;  /* 0x0000002c2d2a723e */ /* 0x000fe400000010ff */
[----:B------:R-:W-:Y:S01]  /*9a00*/  F2FP.BF16.F32.PACK_AB R43, R51, R46 ;  /* 0x0000002e332b723e */ /* 0x000fe200000010ff */
[----:B------:R-:W-:Y:S01]  /*9a10*/  FFMA R58, R81, R5, R58 ;  /* 0x00000005513a7223 */ /* 0x000fe2000000003a */
[----:B------:R-:W-:Y:S02]  /*9a20*/  LOP3.LUT R0, R145, 0xffff0000, RZ, 0xc0, !PT ;  /* 0xffff000091007812 */ /* 0x000fe400078ec0ff */
[C---:B------:R-:W-:Y:S01]  /*9a30*/  SHF.L.U32 R3, R146.reuse, 0x10, RZ ;  /* 0x0000001092037819 */ /* 0x040fe200000006ff */
[----:B------:R1:W-:Y:S01]  /*9a40*/  STS.128 [R176+0x8400], R40 ;  /* 0x00840028b0007388 */ /* 0x0003e20000000c00 */
        /* <DEDUP_REMOVED lines=8> */
[----:B------:R-:W-:Y:S02]  /*9ad0*/  F2FP.BF16.F32.PACK_AB R49, R55, R50 ;  /* 0x000000323731723e */ /* 0x000fe400000010ff */
[----:B------:R-:W-:Y:S01]  /*9ae0*/  F2FP.BF16.F32.PACK_AB R50, R53, R52 ;  /* 0x000000343532723e */ /* 0x000fe200000010ff */
[----:B------:R-:W-:Y:S01]  /*9af0*/  FFMA R67, R81, R4, R67 ;  /* 0x0000000451437223 */ /* 0x000fe20000000043 */
[----:B------:R-:W-:Y:S02]  /*9b00*/  F2FP.BF16.F32.PACK_AB R51, R59, R54 ;  /* 0x000000363b33723e */ /* 0x000fe400000010ff */
[----:B------:R-:W-:Y:S02]  /*9b10*/  F2FP.BF16.F32.PACK_AB R56, R57, R56 ;  /* 0x000000383938723e */ /* 0x000fe400000010ff */
        /* <DEDUP_REMOVED lines=23> */
[----:B--2---:R-:W-:Y:S04]  /*9c90*/  DEPBAR.LE SB0, 0x1 ;  /* 0x000080400000791a */ /* 0x004fe80000000000 */
.L_x_132:
[----:B------:R-:W-:Y:S05]  /*9ca0*/  BSYNC.RECONVERGENT B0 ;  /* 0x0000000000007941 */ /* 0x000fea0003800200 */
.L_x_131:
        /* <DEDUP_REMOVED lines=8> */
[----:B--2---:R-:W-:Y:S06]  /*9d30*/  @!P6 BRA `(.L_x_134) ;  /* 0x00000000006ce947 */ /* 0x004fec0003800000 */
[----:B------:R-:W-:Y:S01]  /*9d40*/  ISETP.NE.AND P1, PT, R103, RZ, PT ;  /* 0x000000ff6700720c */ /* 0x000fe20003f25270 */
[----:B------:R-:W-:Y:S01]  /*9d50*/  BSSY B0, `(.L_x_135) ;  /* 0x000000b000007945 */ /* 0x000fe20003800000 */
[----:B------:R-:W-:Y:S11]  /*9d60*/  ISETP.NE.AND P0, PT, R101, RZ, PT ;  /* 0x000000ff6500720c */ /* 0x000ff60003f05270 */
[----:B------:R-:W-:Y:S05]  /*9d70*/  @P1 IMAD R87, R87, 0x4000, R182 ;  /* 0x0000400057571824 */ /* 0x000fea00078e02b6 */
[----:B-1----:R-:W-:Y:S04]  /*9d80*/  @P1 IADD3 R9, PT, PT, R87, UR48, RZ ;  /* 0x0000003057091c10 */ /* 0x002fe8000fffe0ff */
[----:B------:R-:W-:Y:S01]  /*9d90*/  @P1 IADD3 R7, PT, PT, R102, R9, RZ ;  /* 0x0000000966071210 */ /* 0x000fe20007ffe0ff */
[--C-:B------:R-:W-:Y:S02]  /*9da0*/  @P1 IMAD.IADD R5, R100, 0x1, R9.reuse ;  /* 0x0000000164051824 */ /* 0x100fe400078e0209 */
[----:B------:R-:W-:Y:S01]  /*9db0*/  @P1 IMAD.IADD R2, R108, 0x1, R9 ;  /* 0x000000016c021824 */ /* 0x000fe200078e0209 */
[----:B------:R-:W-:Y:S06]  /*9dc0*/  @P0 BRA `(.L_x_136) ;  /* 0x00000000000c0947 */ /* 0x000fec0003800000 */
[----:B------:R-:W-:Y:S04]  /*9dd0*/  SHF.L.U32 R0, R167, 0x1f, RZ ;  /* 0x0000001fa7007819 */ /* 0x000fe800000006ff */
[----:B------:R-:W1:Y:S02]  /*9de0*/  SYNCS.PHASECHK.TRANS64.TRYWAIT P0, [R3+URZ+0x40], R0 ;  /* 0x00004000030075a7 */ /* 0x000e6400080011ff */
[----:B-1----:R-:W-:Y:S05]  /*9df0*/  @!P0 BRA `(.L_x_137) ;  /* 0x0000002000708947 */ /* 0x002fea0003800000 */
.L_x_136:
[----:B------:R-:W-:Y:S05]  /*9e00*/  BSYNC B0 ;  /* 0x0000000000007941 */ /* 0x000fea0003800000 */
.L_x_135:
[----:B------:R-:W-:Y:S11]  /*9e10*/  ISETP.NE.AND P0, PT, R103, RZ, PT ;  /* 0x000000ff6700720c */ /* 0x000ff60003f05270 */
[----:B------:R-:W-:Y:S02]  /*9e20*/  @!UPT UIADD3 URZ, UPT, UPT, URZ, URZ, URZ ;  /* 0x000000fffffff290 */ /* 0x000fe4000fffe0ff */
[----:B------:R2:W4:Y:S01]  /*9e30*/  @P0 LDS.128 R88, [R87+UR48+0x400] ;  /* 0x0004003057580984 */ /* 0x0005220008000c00 */
[----:B-1----:R-:W-:Y:S01]  /*9e40*/  @P0 IMAD.IADD R3, R102, 0x1, R5 ;  /* 0x0000000166030824 */ /* 0x002fe200078e0205 */
        /* <DEDUP_REMOVED lines=10> */
.L_x_134:
[----:B------:R-:W-:Y:S05]  /*9ef0*/  BSYNC B1 ;  /* 0x0000000000017941 */ /* 0x000fea0003800000 */
.L_x_133:
[----:B--2---:R-:W-:Y:S05]  /*9f00*/  VIADD R3, R80, 0xc0 ;  /* 0x000000c050037836 */ /* 0x004fea0000000000 */
[----:B------:R-:W-:Y:S04]  /*9f10*/  SHF.R.U32.HI R3, RZ, 0x15, R3 ;  /* 0x00000015ff037819 */ /* 0x000fe80000011603 */
[----:B------:R-:W-:Y:S11]  /*9f20*/  LOP3.LUT P0, RZ, R3, 0x3, R162, 0x48, !PT ;  /* 0x0000000303ff7812 */ /* 0x000ff600078048a2 */
[----:B------:R-:W-:Y:S02]  /*9f30*/  @!UPT UIADD3 URZ, UPT, UPT, URZ, URZ, URZ ;  /* 0x000000fffffff290 */ /* 0x000fe4000fffe0ff */
[----:B------:R-:W-:Y:S05]  /*9f40*/  @!P0 BRA `(.L_x_138) ;  /* 0x0000000000408947 */ /* 0x000fea0003800000 */
[----:B------:R-:W2:Y:S01]  /*9f50*/  LDCU.64 UR8, c[0x4][0x70] ;  /* 0x01000e00ff0877ac */ /* 0x000ea20008000a00 */
[----:B------:R-:W-:Y:S01]  /*9f60*/  MOV R3, 0x0 ;  /* 0x0000000000037802 */ /* 0x000fe20000000f00 */
[----:B------:R-:W-:Y:S02]  /*9f70*/  HFMA2 R12, -RZ, RZ, 0, 5.9604644775390625e-08 ;  /* 0x00000001ff0c7431 */ /* 0x000fe400000001ff */
[----:B-1----:R-:W-:Y:S02]  /*9f80*/  IMAD.MOV.U32 R8, RZ, RZ, 0x192 ;  /* 0x00000192ff087424 */ /* 0x002fe400078e00ff */
[----:B------:R-:W-:Y:S01]  /*9f90*/  IMAD.MOV.U32 R13, RZ, RZ, RZ ;  /* 0x000000ffff0d7224 */ /* 0x000fe200078e00ff */
[----:B------:R-:W1:Y:S01]  /*9fa0*/  LDCU.64 UR6, c[0x4][0x78] ;  /* 0x01000f00ff0677ac */ /* 0x000e620008000a00 */
[----:B------:R-:W3:Y:S01]  /*9fb0*/  LDC.64 R2, c[0x4][R3] ;  /* 0x0100000003027b82 */ /* 0x000ee20000000a00 */
[----:B------:R-:W5:Y:S01]  /*9fc0*/  LDCU.64 UR4, c[0x4][0x10] ;  /* 0x01000200ff0477ac */ /* 0x000f620008000a00 */
[----:B--2---:R-:W-:Y:S01]  /*9fd0*/  MOV R5, UR9 ;  /* 0x0000000900057c02 */ /* 0x004fe20008000f00 */
[----:B------:R-:W-:Y:S01]  /*9fe0*/  IMAD.U32 R4, RZ, RZ, UR8 ;  /* 0x00000008ff047e24 */ /* 0x000fe2000f8e00ff */
[----:B-1----:R-:W-:Y:S01]  /*9ff0*/  MOV R7, UR7 ;  /* 0x0000000700077c02 */ /* 0x002fe20008000f00 */
[----:B------:R-:W-:Y:S01]  /*a000*/  IMAD.U32 R6, RZ, RZ, UR6 ;  /* 0x00000006ff067e24 */ /* 0x000fe2000f8e00ff */
[----:B-----5:R-:W-:Y:S01]  /*a010*/  MOV R11, UR5 ;  /* 0x00000005000b7c02 */ /* 0x020fe20008000f00 */
[----:B------:R-:W-:Y:S02]  /*a020*/  IMAD.U32 R10, RZ, RZ, UR4 ;  /* 0x00000004ff0a7e24 */ /* 0x000fe4000f8e00ff */
[----:B------:R-:W-:Y:S07]  /*a030*/  LEPC R20, `(.L_x_138) ;  /* 0x000000001014794e */ /* 0x000fee0000000000 */
[----:B---34-:R-:W-:Y:S05]  /*a040*/  CALL.ABS.NOINC R2 ;  /* 0x0000000002007343 */ /* 0x018fea0003c00000 */
.L_x_138:
[----:B------:R-:W-:Y:S01]  /*a050*/  ISETP.NE.AND P0, PT, R170, RZ, PT ;  /* 0x000000ffaa00720c */ /* 0x000fe20003f05270 */
[----:B------:R-:W-:Y:S05]  /*a060*/  WARPSYNC.ALL ;  /* 0x0000000000007948 */ /* 0x000fea0003800000 */
[----:B------:R-:W-:Y:S01]  /*a070*/  R2UR UR4, R80 ;  /* 0x00000000500472ca */ /* 0x000fe200000e0000 */
[----:B------:R-:W-:Y:S01]  /*a080*/  BSSY.RECONVERGENT B0, `(.L_x_139) ;  /* 0x00000ff000007945 */ /* 0x000fe20003800200 */
[C---:B----4-:R-:W-:Y:S02]  /*a090*/  SHF.L.U32 R82, R88.reuse, 0x10, RZ ;  /* 0x0000001058527819 */ /* 0x050fe400000006ff */
[----:B------:R-:W-:Y:S02]  /*a0a0*/  LOP3.LUT R84, R88, 0xffff0000, RZ, 0xc0, !PT ;  /* 0xffff000058547812 */ /* 0x000fe400078ec0ff */
[C---:B------:R-:W-:Y:S02]  /*a0b0*/  SHF.L.U32 R83, R89.reuse, 0x10, RZ ;  /* 0x0000001059537819 */ /* 0x040fe400000006ff */
[----:B------:R-:W-:Y:S02]  /*a0c0*/  LOP3.LUT R86, R89, 0xffff0000, RZ, 0xc0, !PT ;  /* 0xffff000059567812 */ /* 0x000fe400078ec0ff */
[C---:B------:R-:W-:Y:S02]  /*a0d0*/  SHF.L.U32 R85, R90.reuse, 0x10, RZ ;  /* 0x000000105a557819 */ /* 0x040fe400000006ff */
[----:B------:R-:W-:Y:S01]  /*a0e0*/  LOP3.LUT R88, R90, 0xffff0000, RZ, 0xc0, !PT ;  /* 0xffff00005a587812 */ /* 0x000fe200078ec0ff */
[----:B-1----:R-:W1:Y:S01]  /*a0f0*/  LDTM.x64 R4, tmem[UR4+0xc0] ;  /* 0x0000c004000479ee */ /* 0x002e620008340000 */
[C---:B------:R-:W-:Y:S01]  /*a100*/  SHF.L.U32 R87, R91.reuse, 0x10, RZ ;  /* 0x000000105b577819 */ /* 0x040fe200000006ff */
[----:B------:R-:W-:Y:S01]  /*a110*/  NOP ;  /* 0x0000000000007918 */ /* 0x000fe20000000000 */
[----:B------:R-:W-:Y:S02]  /*a120*/  LOP3.LUT R90, R91, 0xffff0000, RZ, 0xc0, !PT ;  /* 0xffff00005b5a7812 */ /* 0x000fe400078ec0ff */
[C---:B------:R-:W-:Y:S02]  /*a130*/  SHF.L.U32 R89, R96.reuse, 0x10, RZ ;  /* 0x0000001060597819 */ /* 0x040fe400000006ff */
[----:B------:R-:W-:Y:S02]  /*a140*/  LOP3.LUT R91, R96, 0xffff0000, RZ, 0xc0, !PT ;  /* 0xffff0000605b7812 */ /* 0x000fe400078ec0ff */
[C---:B------:R-:W-:Y:S02]  /*a150*/  SHF.L.U32 R92, R97.reuse, 0x10, RZ ;  /* 0x00000010615c7819 */ /* 0x040fe400000006ff */
[----:B------:R-:W-:Y:S02]  /*a160*/  LOP3.LUT R94, R97, 0xffff0000, RZ, 0xc0, !PT ;  /* 0xffff0000615e7812 */ /* 0x000fe400078ec0ff */
[C---:B------:R-:W-:Y:S02]  /*a170*/  SHF.L.U32 R93, R98.reuse, 0x10, RZ ;  /* 0x00000010625d7819 */ /* 0x040fe400000006ff */
[----:B------:R-:W-:Y:S02]  /*a180*/  LOP3.LUT R96, R98, 0xffff0000, RZ, 0xc0, !PT ;  /* 0xffff000062607812 */ /* 0x000fe400078ec0ff */
[----:B------:R-:W-:Y:S02]  /*a190*/  SHF.L.U32 R95, R99, 0x10, RZ ;  /* 0x00000010635f7819 */ /* 0x000fe400000006ff */
[----:B------:R-:W-:Y:S02]  /*a1a0*/  IADD3 R183, PT, PT, R183, 0xc0, RZ ;  /* 0x000000c0b7b77810 */ /* 0x000fe40007ffe0ff */
[----:B------:R-:W-:Y:S02]  /*a1b0*/  LOP3.LUT R98, R99, 0xffff0000, RZ, 0xc0, !PT ;  /* 0xffff000063627812 */ /* 0x000fe400078ec0ff */
[----:B------:R-:W-:Y:S01]  /*a1c0*/  SHF.L.U32 R97, R104, 0x10, RZ ;  /* 0x0000001068617819 */ /* 0x000fe200000006ff */
[----:B-1----:R-:W-:Y:S01]  /*a1d0*/  FMUL R4, R78, R4 ;  /* 0x000000044e047220 */ /* 0x002fe20000400000 */
[----:B------:R-:W-:Y:S01]  /*a1e0*/  LOP3.LUT R100, R104, 0xffff0000, RZ, 0xc0, !PT ;  /* 0xffff000068647812 */ /* 0x000fe200078ec0ff */
[C---:B------:R-:W-:Y:S01]  /*a1f0*/  FMUL R5, R78.reuse, R5 ;  /* 0x000000054e057220 */ /* 0x040fe20000400000 */
[----:B------:R-:W-:Y:S01]  /*a200*/  SHF.L.U32 R99, R105, 0x10, RZ ;  /* 0x0000001069637819 */ /* 0x000fe200000006ff */
[----:B------:R-:W-:Y:S01]  /*a210*/  FFMA R4, R81, R82, R4 ;  /* 0x0000005251047223 */ /* 0x000fe20000000004 */
[----:B------:R-:W-:Y:S01]  /*a220*/  LOP3.LUT R183, R183, 0xfefffff8, RZ, 0xc0, !PT ;  /* 0xfefffff8b7b77812 */ /* 0x000fe200078ec0ff */
[----:B------:R-:W-:Y:S01]  /*a230*/  FFMA R5, R81, R84, R5 ;  /* 0x0000005451057223 */ /* 0x000fe20000000005 */
[----:B------:R-:W-:Y:S01]  /*a240*/  LOP3.LUT R102, R105, 0xffff0000, RZ, 0xc0, !PT ;  /* 0xffff000069667812 */ /* 0x000fe200078ec0ff */
[----:B------:R-:W-:Y:S01]  /*a250*/  FMUL R6, R78, R6 ;  /* 0x000000064e067220 */ /* 0x000fe20000400000 */
[C---:B------:R-:W-:Y:S01]  /*a260*/  SHF.L.U32 R101, R106.reuse, 0x10, RZ ;  /* 0x000000106a657819 */ /* 0x040fe200000006ff */
[----:B------:R1:W-:Y:S01]  /*a270*/  SYNCS.ARRIVE.TRANS64.RED.A1T0 RZ, [R183+URZ], RZ ;  /* 0x000000ffb7ff79a7 */ /* 0x0003e200081004ff */
[----:B------:R-:W-:Y:S01]  /*a280*/  F2FP.BF16.F32.PACK_AB R4, R5, R4 ;  /* 0x000000040504723e */ /* 0x000fe200000010ff */
[----:B------:R-:W-:Y:S01]  /*a290*/  FFMA R6, R81, R83, R6 ;  /* 0x0000005351067223 */ /* 0x000fe20000000006 */
[----:B------:R-:W-:Y:S01]  /*a2a0*/  LOP3.LUT R104, R106, 0xffff0000, RZ, 0xc0, !PT ;  /* 0xffff00006a687812 */ /* 0x000fe200078ec0ff */
[C---:B------:R-:W-:Y:S01]  /*a2b0*/  FMUL R7, R78.reuse, R7 ;  /* 0x000000074e077220 */ /* 0x040fe20000400000 */
[C---:B------:R-:W-:Y:S01]  /*a2c0*/  SHF.L.U32 R103, R107.reuse, 0x10, RZ ;  /* 0x000000106b677819 */ /* 0x040fe200000006ff */
[----:B------:R-:W-:Y:S01]  /*a2d0*/  FMUL R8, R78, R8 ;  /* 0x000000084e087220 */ /* 0x000fe20000400000 */
[----:B------:R-:W-:Y:S01]  /*a2e0*/  LOP3.LUT R106, R107, 0xffff0000, RZ, 0xc0, !PT ;  /* 0xffff00006b6a7812 */ /* 0x000fe200078ec0ff */
[C---:B------:R-:W-:Y:S01]  /*a2f0*/  FFMA R7, R81.reuse, R86, R7 ;  /* 0x0000005651077223 */ /* 0x040fe20000000007 */
[C---:B------:R-:W-:Y:S01]  /*a300*/  SHF.L.U32 R105, R112.reuse, 0x10, RZ ;  /* 0x0000001070697819 */ /* 0x040fe200000006ff */
[----:B------:R-:W-:Y:S01]  /*a310*/  FFMA R8, R81, R85, R8 ;  /* 0x0000005551087223 */ /* 0x000fe20000000008 */
[----:B------:R-:W-:Y:S01]  /*a320*/  LOP3.LUT R108, R112, 0xffff0000, RZ, 0xc0, !PT ;  /* 0xffff0000706c7812 */ /* 0x000fe200078ec0ff */
[C---:B------:R-:W-:Y:S01]  /*a330*/  FMUL R9, R78.reuse, R9 ;  /* 0x000000094e097220 */ /* 0x040fe20000400000 */
[----:B------:R-:W-:Y:S01]  /*a340*/  F2FP.BF16.F32.PACK_AB R5, R7, R6 ;  /* 0x000000060705723e */ /* 0x000fe200000010ff */
[----:B------:R-:W-:Y:S01]  /*a350*/  FMUL R10, R78, R10 ;  /* 0x0000000a4e0a7220 */ /* 0x000fe20000400000 */
        /* <DEDUP_REMOVED lines=8> */
[----:B------:R-:W-:Y:S01]  /*a3e0*/  LOP3.LUT R112, R114, 0xffff0000, RZ, 0xc0, !PT ;  /* 0xffff000072707812 */ /* 0x000fe200078ec0ff */
[----:B------:R-:W-:Y:S01]  /*a3f0*/  FFMA R11, R81, R90, R11 ;  /* 0x0000005a510b7223 */ /* 0x000fe2000000000b */
[----:B------:R-:W-:Y:S01]  /*a400*/  SHF.L.U32 R111, R115, 0x10, RZ ;  /* 0x00000010736f7819 */ /* 0x000fe200000006ff */
[----:B------:R-:W-:Y:S01]  /*a410*/  FFMA R0, R81, R89, R0 ;  /* 0x0000005951007223 */ /* 0x000fe20000000000 */
[----:B------:R-:W-:Y:S01]  /*a420*/  LOP3.LUT R114, R115, 0xffff0000, RZ, 0xc0, !PT ;  /* 0xffff000073727812 */ /* 0x000fe200078ec0ff */
[C---:B------:R-:W-:Y:S01]  /*a430*/  FMUL R2, R78.reuse, R13 ;  /* 0x0000000d4e027220 */ /* 0x040fe20000400000 */
[----:B------:R-:W-:Y:S01]  /*a440*/  F2FP.BF16.F32.PACK_AB R7, R11, R10 ;  /* 0x0000000a0b07723e */ /* 0x000fe200000010ff */
[----:B------:R-:W-:Y:S01]  /*a450*/  FMUL R3, R78, R14 ;  /* 0x0000000e4e037220 */ /* 0x000fe20000400000 */
[----:B------:R-:W-:Y:S01]  /*a460*/  SHF.L.U32 R113, R120, 0x10, RZ ;  /* 0x0000001078717819 */ /* 0x000fe200000006ff */
[----:B------:R-:W-:Y:S01]  /*a470*/  FMUL R15, R78, R15 ;  /* 0x0000000f4e0f7220 */ /* 0x000fe20000400000 */
[----:B------:R-:W-:Y:S01]  /*a480*/  LOP3.LUT R116, R120, 0xffff0000, RZ, 0xc0, !PT ;  /* 0xffff000078747812 */ /* 0x000fe200078ec0ff */
[C---:B------:R-:W-:Y:S01]  /*a490*/  FMUL R12, R78.reuse, R16 ;  /* 0x000000104e0c7220 */ /* 0x040fe20000400000 */
[----:B------:R-:W-:Y:S01]  /*a4a0*/  SHF.L.U32 R115, R121, 0x10, RZ ;  /* 0x0000001079737819 */ /* 0x000fe200000006ff */
[----:B------:R-:W-:Y:S01]  /*a4b0*/  FFMA R2, R81, R91, R2 ;  /* 0x0000005b51027223 */ /* 0x000fe20000000002 */
[----:B------:R-:W-:Y:S01]  /*a4c0*/  LOP3.LUT R118, R121, 0xffff0000, RZ, 0xc0, !PT ;  /* 0xffff000079767812 */ /* 0x000fe200078ec0ff */
[----:B------:R-:W-:Y:S01]  /*a4d0*/  FMUL R13, R78, R17 ;  /* 0x000000114e0d7220 */ /* 0x000fe20000400000 */
[----:B------:R-:W-:Y:S01]  /*a4e0*/  SHF.L.U32 R117, R122, 0x10, RZ ;  /* 0x000000107a757819 */ /* 0x000fe200000006ff */
[C---:B------:R-:W-:Y:S01]  /*a4f0*/  FFMA R3, R81.reuse, R92, R3 ;  /* 0x0000005c51037223 */ /* 0x040fe20000000003 */
[----:B------:R-:W-:Y:S01]  /*a500*/  F2FP.BF16.F32.PACK_AB R8, R2, R0 ;  /* 0x000000000208723e */ /* 0x000fe200000010ff */
[----:B------:R-:W-:Y:S01]  /*a510*/  FMUL R14, R78, R18 ;  /* 0x000000124e0e7220 */ /* 0x000fe20000400000 */
[----:B------:R-:W-:Y:S01]  /*a520*/  LOP3.LUT R120, R122, 0xffff0000, RZ, 0xc0, !PT ;  /* 0xffff00007a787812 */ /* 0x000fe200078ec0ff */
[----:B------:R-:W-:Y:S01]  /*a530*/  FFMA R15, R81, R94, R15 ;  /* 0x0000005e510f7223 */ /* 0x000fe2000000000f */
[C---:B------:R-:W-:Y:S01]  /*a540*/  SHF.L.U32 R119, R123.reuse, 0x10, RZ ;  /* 0x000000107b777819 */ /* 0x040fe200000006ff */
[C---:B------:R-:W-:Y:S01]  /*a550*/  FMUL R19, R78.reuse, R19 ;  /* 0x000000134e137220 */ /* 0x040fe20000400000 */
[----:B------:R-:W-:Y:S01]  /*a560*/  LOP3.LUT R122, R123, 0xffff0000, RZ, 0xc0, !PT ;  /* 0xffff00007b7a7812 */ /* 0x000fe200078ec0ff */
[----:B------:R-:W-:Y:S01]  /*a570*/  FFMA R12, R81, R93, R12 ;  /* 0x0000005d510c7223 */ /* 0x000fe2000000000c */
[----:B------:R-:W-:Y:S01]  /*a580*/  F2FP.BF16.F32.PACK_AB R9, R15, R3 ;  /* 0x000000030f09723e */ /* 0x000fe200000010ff */
[----:B------:R-:W-:Y:S01]  /*a590*/  FMUL R16, R78, R20 ;  /* 0x000000144e107220 */ /* 0x000fe20000400000 */
[C---:B------:R-:W-:Y:S01]  /*a5a0*/  SHF.L.U32 R121, R128.reuse, 0x10, RZ ;  /* 0x0000001080797819 */ /* 0x040fe200000006ff */
[----:B------:R1:W-:Y:S01]  /*a5b0*/  STS.128 [R182+UR48+0xc400], R4 ;  /* 0x00c40004b6007988 */ /* 0x0003e20008000c30 */
[C---:B------:R-:W-:Y:S01]  /*a5c0*/  FFMA R13, R81.reuse, R96, R13 ;  /* 0x00000060510d7223 */ /* 0x040fe2000000000d */
[----:B------:R-:W-:Y:S01]  /*a5d0*/  LOP3.LUT R124, R128, 0xffff0000, RZ, 0xc0, !PT ;  /* 0xffff0000807c7812 */ /* 0x000fe200078ec0ff */
[C---:B------:R-:W-:Y:S01]  /*a5e0*/  FFMA R14, R81.reuse, R95, R14 ;  /* 0x0000005f510e7223 */ /* 0x040fe2000000000e */
[----:B------:R-:W-:Y:S01]  /*a5f0*/  FFMA R19, R81, R98, R19 ;  /* 0x0000006251137223 */ /* 0x000fe20000000013 */
[----:B------:R-:W-:Y:S01]  /*a600*/  SHF.L.U32 R123, R129, 0x10, RZ ;  /* 0x00000010817b7819 */ /* 0x000fe200000006ff */
[----:B------:R-:W-:Y:S01]  /*a610*/  FFMA R16, R81, R97, R16 ;  /* 0x0000006151107223 */ /* 0x000fe20000000010 */
[----:B------:R-:W-:Y:S01]  /*a620*/  F2FP.BF16.F32.PACK_AB R10, R13, R12 ;  /* 0x0000000c0d0a723e */ /* 0x000fe200000010ff */
[C---:B------:R-:W-:Y:S01]  /*a630*/  FMUL R17, R78.reuse, R21 ;  /* 0x000000154e117220 */ /* 0x040fe20000400000 */
[----:B------:R-:W-:Y:S01]  /*a640*/  F2FP.BF16.F32.PACK_AB R11, R19, R14 ;  /* 0x0000000e130b723e */ /* 0x000fe200000010ff */
[C---:B------:R-:W-:Y:S01]  /*a650*/  FMUL R18, R78.reuse, R22 ;  /* 0x000000164e127220 */ /* 0x040fe20000400000 */
[C---:B------:R-:W-:Y:S01]  /*a660*/  FMUL R23, R78.reuse, R23 ;  /* 0x000000174e177220 */ /* 0x040fe20000400000 */
[----:B------:R-:W-:Y:S01]  /*a670*/  FFMA R17, R81, R100, R17 ;  /* 0x0000006451117223 */ /* 0x000fe20000000011 */
[C---:B------:R-:W-:Y:S01]  /*a680*/  FMUL R20, R78.reuse, R24 ;  /* 0x000000184e147220 */ /* 0x040fe20000400000 */
[----:B------:R-:W-:Y:S01]  /*a690*/  LOP3.LUT R126, R129, 0xffff0000, RZ, 0xc0, !PT ;  /* 0xffff0000817e7812 */ /* 0x000fe200078ec0ff */
[----:B------:R1:W-:Y:S01]  /*a6a0*/  STS.128 [R181+0xc400], R8 ;  /* 0x00c40008b5007388 */ /* 0x0003e20000000c00 */
[----:B------:R-:W-:Y:S01]  /*a6b0*/  FFMA R18, R81, R99, R18 ;  /* 0x0000006351127223 */ /* 0x000fe20000000012 */
[----:B------:R-:W-:Y:S01]  /*a6c0*/  F2FP.BF16.F32.PACK_AB R16, R17, R16 ;  /* 0x000000101110723e */ /* 0x000fe200000010ff */
[C---:B------:R-:W-:Y:S01]  /*a6d0*/  FFMA R23, R81.reuse, R102, R23 ;  /* 0x0000006651177223 */ /* 0x040fe20000000017 */
[----:B------:R-:W-:Y:S01]  /*a6e0*/  FFMA R20, R81, R101, R20 ;  /* 0x0000006551147223 */ /* 0x000fe20000000014 */
[----:B------:R-:W-:Y:S01]  /*a6f0*/  FMUL R21, R78, R25 ;  /* 0x000000194e157220 */ /* 0x000fe20000400000 */
[----:B------:R-:W-:Y:S01]  /*a700*/  SHF.L.U32 R125, R130, 0x10, RZ ;  /* 0x00000010827d7819 */ /* 0x000fe200000006ff */
[C---:B------:R-:W-:Y:S01]  /*a710*/  FMUL R22, R78.reuse, R26 ;  /* 0x0000001a4e167220 */ /* 0x040fe20000400000 */
[----:B------:R-:W-:Y:S01]  /*a720*/  F2FP.BF16.F32.PACK_AB R17, R23, R18 ;  /* 0x000000121711723e */ /* 0x000fe200000010ff */
[C---:B------:R-:W-:Y:S01]  /*a730*/  FFMA R21, R81.reuse, R104, R21 ;  /* 0x0000006851157223 */ /* 0x040fe20000000015 */
[----:B------:R-:W-:Y:S01]  /*a740*/  FMUL R27, R78, R27 ;  /* 0x0000001b4e1b7220 */ /* 0x000fe20000400000 */
[----:B------:R-:W-:Y:S01]  /*a750*/  FFMA R22, R81, R103, R22 ;  /* 0x0000006751167223 */ /* 0x000fe20000000016 */
[----:B------:R-:W-:Y:S01]  /*a760*/  LOP3.LUT R128, R130, 0xffff0000, RZ, 0xc0, !PT ;  /* 0xffff000082807812 */ /* 0x000fe200078ec0ff */
[C---:B------:R-:W-:Y:S01]  /*a770*/  FMUL R24, R78.reuse, R28 ;  /* 0x0000001c4e187220 */ /* 0x040fe20000400000 */
[----:B------:R-:W-:Y:S01]  /*a780*/  F2FP.BF16.F32.PACK_AB R18, R21, R20 ;  /* 0x000000141512723e */ /* 0x000fe200000010ff */
[C---:B------:R-:W-:Y:S01]  /*a790*/  FFMA R27, R81.reuse, R106, R27 ;  /* 0x0000006a511b7223 */ /* 0x040fe2000000001b */
[C---:B------:R-:W-:Y:S01]  /*a7a0*/  FMUL R25, R78.reuse, R29 ;  /* 0x0000001d4e197220 */ /* 0x040fe20000400000 */
[----:B------:R-:W-:Y:S01]  /*a7b0*/  FFMA R24, R81, R105, R24 ;  /* 0x0000006951187223 */ /* 0x000fe20000000018 */
[----:B------:R-:W-:Y:S01]  /*a7c0*/  SHF.L.U32 R127, R131, 0x10, RZ ;  /* 0x00000010837f7819 */ /* 0x000fe200000006ff */
[C---:B------:R-:W-:Y:S01]  /*a7d0*/  FMUL R26, R78.reuse, R30 ;  /* 0x0000001e4e1a7220 */ /* 0x040fe20000400000 */
[----:B------:R-:W-:Y:S01]  /*a7e0*/  F2FP.BF16.F32.PACK_AB R19, R27, R22 ;  /* 0x000000161b13723e */ /* 0x000fe200000010ff */
[C---:B------:R-:W-:Y:S01]  /*a7f0*/  FFMA R25, R81.reuse, R108, R25 ;  /* 0x0000006c51197223 */ /* 0x040fe20000000019 */
[C---:B------:R-:W-:Y:S01]  /*a800*/  FMUL R31, R78.reuse, R31 ;  /* 0x0000001f4e1f7220 */ /* 0x040fe20000400000 */
[----:B------:R-:W-:Y:S01]  /*a810*/  FFMA R26, R81, R107, R26 ;  /* 0x0000006b511a7223 */ /* 0x000fe2000000001a */
[----:B------:R-:W-:Y:S01]  /*a820*/  LOP3.LUT R130, R131, 0xffff0000, RZ, 0xc0, !PT ;  /* 0xffff000083827812 */ /* 0x000fe200078ec0ff */
[----:B------:R1:W-:Y:S01]  /*a830*/  STS.128 [R180+0xc400], R16 ;  /* 0x00c40010b4007388 */ /* 0x0003e20000000c00 */
[----:B------:R-:W-:Y:S01]  /*a840*/  F2FP.BF16.F32.PACK_AB R24, R25, R24 ;  /* 0x000000181918723e */ /* 0x000fe200000010ff */
[C---:B------:R-:W-:Y:S01]  /*a850*/  FFMA R31, R81.reuse, R110, R31 ;  /* 0x0000006e511f7223 */ /* 0x040fe2000000001f */
[C---:B------:R-:W-:Y:S01]  /*a860*/  FMUL R28, R78.reuse, R32 ;  /* 0x000000204e1c7220 */ /* 0x040fe20000400000 */
[C---:B------:R-:W-:Y:S01]  /*a870*/  FMUL R29, R78.reuse, R33 ;  /* 0x000000214e1d7220 */ /* 0x040fe20000400000 */
[----:B------:R-:W-:Y:S01]  /*a880*/  FMUL R30, R78, R34 ;  /* 0x000000224e1e7220 */ /* 0x000fe20000400000 */
[----:B------:R-:W-:Y:S01]  /*a890*/  SHF.L.U32 R129, R136, 0x10, RZ ;  /* 0x0000001088817819 */ /* 0x000fe200000006ff */
[----:B------:R-:W-:Y:S01]  /*a8a0*/  FFMA R28, R81, R109, R28 ;  /* 0x0000006d511c7223 */ /* 0x000fe2000000001c */
[----:B------:R-:W-:Y:S01]  /*a8b0*/  F2FP.BF16.F32.PACK_AB R25, R31, R26 ;  /* 0x0000001a1f19723e */ /* 0x000fe200000010ff */
[C---:B------:R-:W-:Y:S01]  /*a8c0*/  FFMA R29, R81.reuse, R112, R29 ;  /* 0x00000070511d7223 */ /* 0x040fe2000000001d */
[----:B------:R-:W-:Y:S01]  /*a8d0*/  FFMA R30, R81, R111, R30 ;  /* 0x0000006f511e7223 */ /* 0x000fe2000000001e */
[----:B------:R-:W-:Y:S01]  /*a8e0*/  FMUL R35, R78, R35 ;  /* 0x000000234e237220 */ /* 0x000fe20000400000 */
        /* <DEDUP_REMOVED lines=34> */
[----:B------:R-:W-:Y:S01]  /*ab10*/  FFMA R41, R81, R124, R41 ;  /* 0x0000007c51297223 */ /* 0x000fe20000000029 */
[C---:B------:R-:W-:Y:S01]  /*ab20*/  FMUL R47, R78.reuse, R47 ;  /* 0x0000002f4e2f7220 */ /* 0x040fe20000400000 */
[C---:B------:R-:W-:Y:S01]  /*ab30*/  FMUL R44, R78.reuse, R48 ;  /* 0x000000304e2c7220 */ /* 0x040fe20000400000 */
[----:B------:R-:W-:Y:S01]  /*ab40*/  FMUL R45, R78, R49 ;  /* 0x000000314e2d7220 */ /* 0x000fe20000400000 */
[----:B------:R1:W-:Y:S01]  /*ab50*/  STS.128 [R177+0xc400], R32 ;  /* 0x00c40020b1007388 */ /* 0x0003e20000000c00 */
[----:B------:R-:W-:Y:S01]  /*ab60*/  LOP3.LUT R138, R139, 0xffff0000, RZ, 0xc0, !PT ;  /* 0xffff00008b8a7812 */ /* 0x000fe200078ec0ff */
[----:B------:R-:W-:Y:S01]  /*ab70*/  FFMA R42, R81, R123, R42 ;  /* 0x0000007b512a7223 */ /* 0x000fe2000000002a */
[----:B------:R-:W-:Y:S01]  /*ab80*/  F2FP.BF16.F32.PACK_AB R40, R41, R40 ;  /* 0x000000282928723e */ /* 0x000fe200000010ff */
[C---:B------:R-:W-:Y:S01]  /*ab90*/  FFMA R47, R81.reuse, R126, R47 ;  /* 0x0000007e512f7223 */ /* 0x040fe2000000002f */
[C---:B------:R-:W-:Y:S01]  /*aba0*/  FFMA R44, R81.reuse, R125, R44 ;  /* 0x0000007d512c7223 */ /* 0x040fe2000000002c */
[----:B------:R-:W-:Y:S01]  /*abb0*/  SHF.L.U32 R137, R144, 0x10, RZ ;  /* 0x0000001090897819 */ /* 0x000fe200000006ff */
[C---:B------:R-:W-:Y:S01]  /*abc0*/  FFMA R45, R81.reuse, R128, R45 ;  /* 0x00000080512d7223 */ /* 0x040fe2000000002d */
[C---:B------:R-:W-:Y:S01]  /*abd0*/  FMUL R46, R78.reuse, R50 ;  /* 0x000000324e2e7220 */ /* 0x040fe20000400000 */
[C---:B------:R-:W-:Y:S01]  /*abe0*/  FMUL R51, R78.reuse, R51 ;  /* 0x000000334e337220 */ /* 0x040fe20000400000 */
[C---:B------:R-:W-:Y:S01]  /*abf0*/  FMUL R48, R78.reuse, R52 ;  /* 0x000000344e307220 */ /* 0x040fe20000400000 */
[C---:B------:R-:W-:Y:S01]  /*ac00*/  FMUL R49, R78.reuse, R53 ;  /* 0x000000354e317220 */ /* 0x040fe20000400000 */
[C---:B------:R-:W-:Y:S01]  /*ac10*/  FFMA R46, R81.reuse, R127, R46 ;  /* 0x0000007f512e7223 */ /* 0x040fe2000000002e */
[C---:B------:R-:W-:Y:S01]  /*ac20*/  FMUL R50, R78.reuse, R54 ;  /* 0x000000364e327220 */ /* 0x040fe20000400000 */
[C---:B------:R-:W-:Y:S01]  /*ac30*/  FFMA R51, R81.reuse, R130, R51 ;  /* 0x0000008251337223 */ /* 0x040fe20000000033 */
[C---:B------:R-:W-:Y:S01]  /*ac40*/  FMUL R55, R78.reuse, R55 ;  /* 0x000000374e377220 */ /* 0x040fe20000400000 */
[C---:B------:R-:W-:Y:S01]  /*ac50*/  FFMA R48, R81.reuse, R129, R48 ;  /* 0x0000008151307223 */ /* 0x040fe20000000030 */
[C---:B------:R-:W-:Y:S01]  /*ac60*/  FMUL R52, R78.reuse, R56 ;  /* 0x000000384e347220 */ /* 0x040fe20000400000 */
[C---:B------:R-:W-:Y:S01]  /*ac70*/  FFMA R49, R81.reuse, R132, R49 ;  /* 0x0000008451317223 */ /* 0x040fe20000000031 */
[C---:B------:R-:W-:Y:S01]  /*ac80*/  FMUL R53, R78.reuse, R57 ;  /* 0x000000394e357220 */ /* 0x040fe20000400000 */
[----:B------:R-:W-:Y:S01]  /*ac90*/  FFMA R50, R81, R131, R50 ;  /* 0x0000008351327223 */ /* 0x000fe20000000032 */
[C---:B------:R-:W-:Y:S01]  /*aca0*/  FMUL R54, R78.reuse, R58 ;  /* 0x0000003a4e367220 */ /* 0x040fe20000400000 */
[----:B------:R-:W-:Y:S01]  /*acb0*/  F2FP.BF16.F32.PACK_AB R41, R47, R42 ;  /* 0x0000002a2f29723e */ /* 0x000fe200000010ff */
[----:B------:R-:W-:Y:S01]  /*acc0*/  FFMA R55, R81, R134, R55 ;  /* 0x0000008651377223 */ /* 0x000fe20000000037 */
[C---:B------:R-:W-:Y:S01]  /*acd0*/  FMUL R59, R78.reuse, R59 ;  /* 0x0000003b4e3b7220 */ /* 0x040fe20000400000 */
[----:B------:R-:W-:Y:S01]  /*ace0*/  F2FP.BF16.F32.PACK_AB R42, R45, R44 ;  /* 0x0000002c2d2a723e */ /* 0x000fe200000010ff */
[----:B------:R-:W-:Y:S01]  /*acf0*/  FFMA R52, R81, R133, R52 ;  /* 0x0000008551347223 */ /* 0x000fe20000000034 */
[----:B------:R-:W-:Y:S01]  /*ad00*/  F2FP.BF16.F32.PACK_AB R43, R51, R46 ;  /* 0x0000002e332b723e */ /* 0x000fe200000010ff */
[----:B------:R-:W-:Y:S01]  /*ad10*/  FMUL R56, R78, R60 ;  /* 0x0000003c4e387220 */ /* 0x000fe20000400000 */
[----:B------:R-:W-:Y:S01]  /*ad20*/  LOP3.LUT R140, R144, 0xffff0000, RZ, 0xc0, !PT ;  /* 0xffff0000908c7812 */ /* 0x000fe200078ec0ff */
[----:B------:R-:W-:Y:S01]  /*ad30*/  FFMA R53, R81, R136, R53 ;  /* 0x0000008851357223 */ /* 0x000fe20000000035 */
[----:B------:R-:W-:Y:S01]  /*ad40*/  SHF.L.U32 R139, R145, 0x10, RZ ;  /* 0x00000010918b7819 */ /* 0x000fe200000006ff */
[----:B------:R1:W-:Y:S01]  /*ad50*/  STS.128 [R176+0xc400], R40 ;  /* 0x00c40028b0007388 */ /* 0x0003e20000000c00 */
[C---:B------:R-:W-:Y:S01]  /*ad60*/  FMUL R57, R78.reuse, R61 ;  /* 0x0000003d4e397220 */ /* 0x040fe20000400000 */
[----:B------:R-:W-:Y:S01]  /*ad70*/  FFMA R54, R81, R135, R54 ;  /* 0x0000008751367223 */ /* 0x000fe20000000036 */
[----:B------:R-:W-:Y:S01]  /*ad80*/  LOP3.LUT R142, R145, 0xffff0000, RZ, 0xc0, !PT ;  /* 0xffff0000918e7812 */ /* 0x000fe200078ec0ff */
[----:B------:R-:W-:Y:S01]  /*ad90*/  FMUL R58, R78, R62 ;  /* 0x0000003e4e3a7220 */ /* 0x000fe20000400000 */
[C---:B------:R-:W-:Y:S01]  /*ada0*/  FFMA R59, R81.reuse, R138, R59 ;  /* 0x0000008a513b7223 */ /* 0x040fe2000000003b */
[----:B------:R-:W-:Y:S01]  /*adb0*/  SHF.L.U32 R141, R146, 0x10, RZ ;  /* 0x00000010928d7819 */ /* 0x000fe200000006ff */
[----:B------:R-:W-:Y:S01]  /*adc0*/  FMUL R63, R78, R63 ;  /* 0x0000003f4e3f7220 */ /* 0x000fe20000400000 */
        /* <DEDUP_REMOVED lines=9> */
[C---:B------:R-:W-:Y:S01]  /*ae60*/  FMUL R62, R78.reuse, R66 ;  /* 0x000000424e3e7220 */ /* 0x040fe20000400000 */
[----:B------:R-:W-:Y:S01]  /*ae70*/  F2FP.BF16.F32.PACK_AB R49, R55, R50 ;  /* 0x000000323731723e */ /* 0x000fe200000010ff */
[----:B------:R-:W-:Y:S01]  /*ae80*/  FFMA R63, R81, R142, R63 ;  /* 0x0000008e513f7223 */ /* 0x000fe2000000003f */
[----:B------:R-:W-:Y:S01]  /*ae90*/  FMUL R67, R78, R67 ;  /* 0x000000434e437220 */ /* 0x000fe20000400000 */
[----:B------:R-:W-:Y:S01]  /*aea0*/  F2FP.BF16.F32.PACK_AB R50, R53, R52 ;  /* 0x000000343532723e */ /* 0x000fe200000010ff */
[----:B------:R-:W-:Y:S01]  /*aeb0*/  FFMA R60, R81, R141, R60 ;  /* 0x0000008d513c7223 */ /* 0x000fe2000000003c */
[----:B------:R-:W-:Y:S01]  /*aec0*/  F2FP.BF16.F32.PACK_AB R51, R59, R54 ;  /* 0x000000363b33723e */ /* 0x000fe200000010ff */
[C---:B------:R-:W-:Y:S01]  /*aed0*/  FFMA R61, R81.reuse, R144, R61 ;  /* 0x00000090513d7223 */ /* 0x040fe2000000003d */
[C---:B------:R-:W-:Y:S01]  /*aee0*/  FFMA R62, R81.reuse, R143, R62 ;  /* 0x0000008f513e7223 */ /* 0x040fe2000000003e */
[----:B------:R-:W-:Y:S01]  /*aef0*/  FFMA R67, R81, R146, R67 ;  /* 0x0000009251437223 */ /* 0x000fe20000000043 */
[----:B------:R-:W-:Y:S01]  /*af00*/  F2FP.BF16.F32.PACK_AB R56, R57, R56 ;  /* 0x000000383938723e */ /* 0x000fe200000010ff */
[----:B------:R1:W-:Y:S01]  /*af10*/  STS.128 [R175+0xc400], R48 ;  /* 0x00c40030af007388 */ /* 0x0003e20000000c00 */
[----:B------:R-:W-:Y:S02]  /*af20*/  F2FP.BF16.F32.PACK_AB R57, R63, R58 ;  /* 0x0000003a3f39723e */ /* 0x000fe400000010ff */
        /* <DEDUP_REMOVED lines=20> */
.L_x_140:
[----:B------:R-:W-:Y:S05]  /*b070*/  BSYNC.RECONVERGENT B0 ;  /* 0x0000000000007941 */ /* 0x000fea0003800200 */
.L_x_139:
[----:B------:R-:W-:Y:S01]  /*b080*/  BAR.SYNC.DEFER_BLOCKING 0x1, 0x80 ;  /* 0x0042000000007b1d */ /* 0x000fe20000010000 */
[----:B------:R-:W-:Y:S01]  /*b090*/  UISETP.NE.AND UP0, UPT, UR49, -0x4, UPT ;  /* 0xfffffffc3100788c */ /* 0x000fe2000bf05270 */
[----:B------:R-:W-:Y:S08]  /*b0a0*/  IADD3 R76, PT, PT, R76, 0x1, RZ ;  /* 0x000000014c4c7810 */ /* 0x000ff00007ffe0ff */
[----:B------:R-:W-:Y:S05]  /*b0b0*/  BRA.U !UP0, `(.L_x_141) ;  /* 0x0000000108287547 */ /* 0x000fea000b800000 */
[----:B------:R-:W-:Y:S01]  /*b0c0*/  ISETP.NE.AND P0, PT, R179, RZ, PT ;  /* 0x000000ffb300720c */ /* 0x000fe20003f05270 */
[----:B------:R-:W-:Y:S01]  /*b0d0*/  IMAD.U32 R3, RZ, RZ, UR51 ;  /* 0x00000033ff037e24 */ /* 0x000fe2000f8e00ff */
[----:B------:R-:W-:Y:S01]  /*b0e0*/  UIADD3 UR51, UPT, UPT, UR51, 0x1, URZ ;  /* 0x0000000133337890 */ /* 0x000fe2000fffe0ff */
[----:B------:R-:W-:Y:S03]  /*b0f0*/  IMAD.U32 R0, RZ, RZ, UR37 ;  /* 0x00000025ff007e24 */ /* 0x000fe6000f8e00ff */
[----:B------:R-:W-:Y:S04]  /*b100*/  UISETP.NE.AND UP0, UPT, UR51, 0x4, UPT ;  /* 0x000000043300788c */ /* 0x000fe8000bf05270 */
[----:B------:R-:W-:Y:S03]  /*b110*/  USEL UR51, UR51, URZ, UP0 ;  /* 0x000000ff33337287 */ /* 0x000fe60008000000 */
[----:B------:R-:W-:Y:S05]  /*b120*/  @P0 LEA R3, R3, UR48, 0x3 ;  /* 0x0000003003030c11 */ /* 0x000fea000f8e18ff */
[----:B------:R-:W-:Y:S05]  /*b130*/  @P0 VIADD R3, R3, 0x60 ;  /* 0x0000006003030836 */ /* 0x000fea0000000000 */
[----:B------:R-:W-:Y:S04]  /*b140*/  @P0 PRMT R0, R0, 0x654, R3 ;  /* 0x0000065400000816 */ /* 0x000fe80000000003 */
[----:B------:R2:W-:Y:S03]  /*b150*/  @P0 SYNCS.ARRIVE.TRANS64.RED.A1T0 RZ, [R0+URZ], RZ ;  /* 0x000000ff00ff09a7 */ /* 0x0005e600081004ff */
.L_x_141:
[----:B------:R-:W-:Y:S01]  /*b160*/  ISETP.NE.AND P2, PT, R171, RZ, PT ;  /* 0x000000ffab00720c */ /* 0x000fe20003f45270 */
[----:B------:R-:W-:Y:S01]  /*b170*/  UIADD3 UR49, UPT, UPT, UR49, 0x4, URZ ;  /* 0x0000000431317890 */ /* 0x000fe2000fffe0ff */
[----:B------:R-:W-:Y:S01]  /*b180*/  ISETP.NE.AND P0, PT, R173, 0x2, PT ;  /* 0x00000002ad00780c */ /* 0x000fe20003f05270 */
[----:B------:R-:W-:Y:S01]  /*b190*/  IMAD.IADD R20, R75, 0x1, R154 ;  /* 0x000000014b147824 */ /* 0x000fe200078e029a */
[----:B------:R-:W-:Y:S01]  /*b1a0*/  ISETP.NE.AND P1, PT, R76, 0x2, PT ;  /* 0x000000024c00780c */ /* 0x000fe20003f25270 */
[----:B------:R-:W-:Y:S01]  /*b1b0*/  IMAD.IADD R21, R77, 0x1, R156 ;  /* 0x000000014d157824 */ /* 0x000fe200078e029c */
[----:B--2---:R-:W-:Y:S02]  /*b1c0*/  SEL R0, RZ, 0x1, P0 ;  /* 0x00000001ff007807 */ /* 0x004fe40000000000 */
[----:B------:R-:W-:Y:S02]  /*b1d0*/  SEL R3, RZ, 0x1, P1 ;  /* 0x00000001ff037807 */ /* 0x000fe40000800000 */
[----:B------:R-:W-:Y:S02]  /*b1e0*/  LOP3.LUT R165, R165, R0, RZ, 0x3c, !PT ;  /* 0x00000000a5a57212 */ /* 0x000fe400078e3cff */
[----:B------:R-:W-:Y:S02]  /*b1f0*/  LOP3.LUT R166, R166, R3, RZ, 0x3c, !PT ;  /* 0x00000003a6a67212 */ /* 0x000fe400078e3cff */
[----:B------:R-:W-:Y:S02]  /*b200*/  @P2 R2UR UR36, R164 ;  /* 0x00000000a42422ca */ /* 0x000fe400000e0000 */
[----:B------:R-:W-:Y:S02]  /*b210*/  SEL R173, R173, RZ, P0 ;  /* 0x000000ffadad7207 */ /* 0x000fe40000000000 */
[----:B------:R-:W-:Y:S01]  /*b220*/  SEL R76, R76, RZ, P1 ;  /* 0x000000ff4c4c7207 */ /* 0x000fe20000800000 */
[----:B------:R-:W-:Y:S10]  /*b230*/  @P2 BRA `(.L_x_142) ;  /* 0xffffffa000282947 */ /* 0x000ff4000383ffff */
[----:B------:R-:W-:-:S09]  /*b240*/  UISETP.NE.AND UP0, UPT, UR50, URZ, UPT ;  /* 0x000000ff3200728c */ /* 0x000fd2000bf05270 */
[----:B------:R-:W-:Y:S05]  /*b250*/  BRA.U !UP0, `(.L_x_143) ;  /* 0x0000000108487547 */ /* 0x000fea000b800000 */
[----:B------:R-:W2:Y:S02]  /*b260*/  LDCU.64 UR4, c[0x0][0x890] ;  /* 0x00011200ff0477ac */ /* 0x000ea40008000a00 */
[----:B--2---:R-:W-:-:S04]  /*b270*/  UISETP.NE.U32.AND UP0, UPT, UR4, URZ, UPT ;  /* 0x000000ff0400728c */ /* 0x004fc8000bf05070 */
[----:B------:R-:W-:-:S09]  /*b280*/  UISETP.NE.AND.EX UP0, UPT, UR5, URZ, UPT, UP0 ;  /* 0x000000ff0500728c */ /* 0x000fd2000bf05300 */
[----:B------:R-:W-:Y:S05]  /*b290*/  BRA.U UP0, `(.L_x_144) ;  /* 0x00000001000c7547 */ /* 0x000fea000b800000 */
[----:B------:R-:W-:-:S13]  /*b2a0*/  FSETP.NEU.AND P0, PT, R81, RZ, PT ;  /* 0x000000ff5100720b */ /* 0x000fda0003f0d000 */
[----:B------:R-:W-:Y:S05]  /*b2b0*/  @!P0 EXIT ;  /* 0x000000000000894d */ /* 0x000fea0003800000 */
[----:B------:R-:W-:Y:S05]  /*b2c0*/  BRA `(.L_x_143) ;  /* 0x00000000002c7947 */ /* 0x000fea0003800000 */
.L_x_144:
[----:B------:R-:W-:Y:S01]  /*b2d0*/  ISETP.NE.AND P0, PT, R172, RZ, PT ;  /* 0x000000ffac00720c */ /* 0x000fe20003f05270 */
[----:B------:R-:W-:-:S12]  /*b2e0*/  BSSY.RECONVERGENT B0, `(.L_x_143) ;  /* 0x0000009000007945 */ /* 0x000fd80003800200 */
[----:B------:R-:W-:Y:S05]  /*b2f0*/  @P0 BRA `(.L_x_145) ;  /* 0x0000000000140947 */ /* 0x000fea0003800000 */
[----:B------:R-:W2:Y:S02]  /*b300*/  LDCU.64 UR4, c[0x0][0x888] ;  /* 0x00011100ff0477ac */ /* 0x000ea40008000a00 */
[----:B--2---:R-:W-:-:S04]  /*b310*/  ISETP.NE.U32.AND P0, PT, RZ, UR4, PT ;  /* 0x00000004ff007c0c */ /* 0x004fc8000bf05070 */
[----:B------:R-:W-:-:S13]  /*b320*/  ISETP.NE.AND.EX P0, PT, RZ, UR5, PT, P0 ;  /* 0x00000005ff007c0c */ /* 0x000fda000bf05300 */
[----:B------:R-:W-:Y:S05]  /*b330*/  @!P0 EXIT ;  /* 0x000000000000894d */ /* 0x000fea0003800000 */
[----:B------:R-:W-:Y:S05]  /*b340*/  BRA `(.L_x_146) ;  /* 0x0000000000087947 */ /* 0x000fea0003800000 */
.L_x_145:
[----:B------:R-:W-:-:S13]  /*b350*/  FSETP.NEU.AND P0, PT, R81, RZ, PT ;  /* 0x000000ff5100720b */ /* 0x000fda0003f0d000 */
[----:B------:R-:W-:Y:S05]  /*b360*/  @!P0 EXIT ;  /* 0x000000000000894d */ /* 0x000fea0003800000 */
.L_x_146:
[----:B------:R-:W-:Y:S05]  /*b370*/  BSYNC.RECONVERGENT B0 ;  /* 0x0000000000007941 */ /* 0x000fea0003800200 */
.L_x_143:
[----:B------:R-:W-:Y:S01]  /*b380*/  ULEA UR4, UR51, UR48, 0x3 ;  /* 0x0000003033047291 */ /* 0x000fe2000f8e18ff */
[----:B------:R-:W-:-:S04]  /*b390*/  DEPBAR.LE SB0, 0x0 ;  /* 0x000080000000791a */ /* 0x000fc80000000000 */
[----:B------:R-:W-:-:S04]  /*b3a0*/  UIADD3 UR4, UPT, UPT, UR4, 0x60, URZ ;  /* 0x0000006004047890 */ /* 0x000fc8000fffe0ff */
[----:B------:R-:W-:-:S09]  /*b3b0*/  UPRMT UR4, UR37, 0x654, UR4 ;  /* 0x0000065425047896 */ /* 0x000fd20008000004 */
[----:B------:R-:W-:Y:S01]  /*b3c0*/  SYNCS.ARRIVE.TRANS64.RED.A1T0 RZ, [UR4], RZ ;  /* 0x000000ffffff79a7 */ /* 0x000fe20008100404 */
[----:B------:R-:W-:Y:S05]  /*b3d0*/  EXIT ;  /* 0x000000000000794d */ /* 0x000fea0003800000 */
.L_x_24:
[----:B--2---:R2:W4:Y:S02]  /*b3e0*/  SYNCS.PHASECHK.TRANS64.TRYWAIT P0, [R3+URZ+0xe0], R2 ;  /* 0x0000e002030075a7 */ /* 0x00452400080011ff */
[----:B----4-:R-:W-:Y:S05]  /*b3f0*/  @!P0 NANOSLEEP.SYNCS 0x989680 ;  /* 0x009896800000895d */ /* 0x010fea0003900000 */
[----:B------:R-:W4:Y:S02]  /*b400*/  @!P0 SYNCS.PHASECHK.TRANS64 P0, [R3+URZ+0xe0], R2 ;  /* 0x0000e002030085a7 */ /* 0x000f2400080010ff */
[----:B----4-:R-:W-:Y:S05]  /*b410*/  @!P0 BRA `(.L_x_24) ;  /* 0xfffffffc00f08947 */ /* 0x010fea000383ffff */
[----:B------:R-:W-:Y:S05]  /*b420*/  BRA `(.L_x_147) ;  /* 0xffffff6000e87947 */ /* 0x000fea000383ffff */
.L_x_27:
[----:B-1----:R-:W-:-:S07]  /*b430*/  MOV R2, UR33 ;  /* 0x0000002100027c02 */ /* 0x002fce0008000f00 */
.L_x_148:
[----:B-1----:R1:W2:Y:S02]  /*b440*/  SYNCS.PHASECHK.TRANS64.TRYWAIT P0, [R2+URZ+0x20], R5 ;  /* 0x00002005020075a7 */ /* 0x0022a400080011ff */
[----:B--2---:R-:W-:Y:S05]  /*b450*/  @!P0 NANOSLEEP.SYNCS 0x989680 ;  /* 0x009896800000895d */ /* 0x004fea0003900000 */
[----:B------:R-:W2:Y:S02]  /*b460*/  @!P0 SYNCS.PHASECHK.TRANS64 P0, [R2+URZ+0x20], R5 ;  /* 0x00002005020085a7 */ /* 0x000ea400080010ff */
[----:B--2---:R-:W-:Y:S05]  /*b470*/  @!P0 BRA `(.L_x_148) ;  /* 0xfffffffc00f08947 */ /* 0x004fea000383ffff */
[----:B------:R-:W-:Y:S05]  /*b480*/  BRA `(.L_x_26) ;  /* 0xffffff64004c7947 */ /* 0x000fea000383ffff */
.L_x_34:
[----:B-1----:R-:W-:-:S07]  /*b490*/  MOV R2, UR17 ;  /* 0x0000001100027c02 */ /* 0x002fce0008000f00 */
.L_x_149:
[----:B-1----:R1:W2:Y:S02]  /*b4a0*/  SYNCS.PHASECHK.TRANS64.TRYWAIT P0, [R2+URZ+0x20], R5 ;  /* 0x00002005020075a7 */ /* 0x0022a400080011ff */
[----:B--2---:R-:W-:Y:S05]  /*b4b0*/  @!P0 NANOSLEEP.SYNCS 0x989680 ;  /* 0x009896800000895d */ /* 0x004fea0003900000 */
[----:B------:R-:W2:Y:S02]  /*b4c0*/  @!P0 SYNCS.PHASECHK.TRANS64 P0, [R2+URZ+0x20], R5 ;  /* 0x00002005020085a7 */ /* 0x000ea400080010ff */
[----:B--2---:R-:W-:Y:S05]  /*b4d0*/  @!P0 BRA `(.L_x_149) ;  /* 0xfffffffc00f08947 */ /* 0x004fea000383ffff */
[----:B------:R-:W-:Y:S05]  /*b4e0*/  BRA `(.L_x_33) ;  /* 0xffffff6800047947 */ /* 0x000fea000383ffff */
.L_x_39:
[----:B-1----:R1:W2:Y:S02]  /*b4f0*/  SYNCS.PHASECHK.TRANS64.TRYWAIT P0, [R2+URZ+0x90], R3 ;  /* 0x00009003020075a7 */ /* 0x0022a400080011ff */
[----:B--2---:R-:W-:Y:S05]  /*b500*/  @!P0 NANOSLEEP.SYNCS 0x989680 ;  /* 0x009896800000895d */ /* 0x004fea0003900000 */
[----:B------:R-:W2:Y:S02]  /*b510*/  @!P0 SYNCS.PHASECHK.TRANS64 P0, [R2+URZ+0x90], R3 ;  /* 0x00009003020085a7 */ /* 0x000ea400080010ff */
[----:B--2---:R-:W-:Y:S05]  /*b520*/  @!P0 BRA `(.L_x_39) ;  /* 0xfffffffc00f08947 */ /* 0x004fea000383ffff */
[----:B------:R-:W-:Y:S05]  /*b530*/  BRA `(.L_x_150) ;  /* 0xffffff6800a47947 */ /* 0x000fea000383ffff */
.L_x_43:
[----:B---3--:R-:W-:-:S07]  /*b540*/  MOV R0, UR4 ;  /* 0x0000000400007c02 */ /* 0x008fce0008000f00 */
.L_x_151:
[----:B-1----:R1:W2:Y:S02]  /*b550*/  SYNCS.PHASECHK.TRANS64.TRYWAIT P0, [R0+URZ], R3 ;  /* 0x00000003000075a7 */ /* 0x0022a400080011ff */
[----:B--2---:R-:W-:Y:S05]  /*b560*/  @!P0 NANOSLEEP.SYNCS 0x989680 ;  /* 0x009896800000895d */ /* 0x004fea0003900000 */
[----:B------:R-:W2:Y:S02]  /*b570*/  @!P0 SYNCS.PHASECHK.TRANS64 P0, [R0+URZ], R3 ;  /* 0x00000003000085a7 */ /* 0x000ea400080010ff */
[----:B--2---:R-:W-:Y:S05]  /*b580*/  @!P0 BRA `(.L_x_151) ;  /* 0xfffffffc00f08947 */ /* 0x004fea000383ffff */
[----:B------:R-:W-:Y:S05]  /*b590*/  BRA `(.L_x_152) ;  /* 0xffffff7000147947 */ /* 0x000fea000383ffff */
.L_x_44:
[----:B---3--:R-:W-:-:S07]  /*b5a0*/  MOV R0, UR4 ;  /* 0x0000000400007c02 */ /* 0x008fce0008000f00 */
.L_x_153:
[----:B-1----:R1:W2:Y:S02]  /*b5b0*/  SYNCS.PHASECHK.TRANS64.TRYWAIT P0, [R0+URZ], R3 ;  /* 0x00000003000075a7 */ /* 0x0022a400080011ff */
[----:B--2---:R-:W-:Y:S05]  /*b5c0*/  @!P0 NANOSLEEP.SYNCS 0x989680 ;  /* 0x009896800000895d */ /* 0x004fea0003900000 */
[----:B------:R-:W2:Y:S02]  /*b5d0*/  @!P0 SYNCS.PHASECHK.TRANS64 P0, [R0+URZ], R3 ;  /* 0x00000003000085a7 */ /* 0x000ea400080010ff */
[----:B--2---:R-:W-:Y:S05]  /*b5e0*/  @!P0 BRA `(.L_x_153) ;  /* 0xfffffffc00f08947 */ /* 0x004fea000383ffff */
[----:B------:R-:W-:Y:S05]  /*b5f0*/  BRA `(.L_x_154) ;  /* 0xffffff7000207947 */ /* 0x000fea000383ffff */
.L_x_45:
[----:B---3--:R-:W-:-:S07]  /*b600*/  MOV R0, UR4 ;  /* 0x0000000400007c02 */ /* 0x008fce0008000f00 */
.L_x_155:
[----:B-1----:R1:W2:Y:S02]  /*b610*/  SYNCS.PHASECHK.TRANS64.TRYWAIT P0, [R0+URZ], R3 ;  /* 0x00000003000075a7 */ /* 0x0022a400080011ff */
[----:B--2---:R-:W-:Y:S05]  /*b620*/  @!P0 NANOSLEEP.SYNCS 0x989680 ;  /* 0x009896800000895d */ /* 0x004fea0003900000 */
[----:B------:R-:W2:Y:S02]  /*b630*/  @!P0 SYNCS.PHASECHK.TRANS64 P0, [R0+URZ], R3 ;  /* 0x00000003000085a7 */ /* 0x000ea400080010ff */
[----:B--2---:R-:W-:Y:S05]  /*b640*/  @!P0 BRA `(.L_x_155) ;  /* 0xfffffffc00f08947 */ /* 0x004fea000383ffff */
[----:B------:R-:W-:Y:S05]  /*b650*/  BRA `(.L_x_156) ;  /* 0xffffff70002c7947 */ /* 0x000fea000383ffff */
.L_x_48:
[----:B-1----:R1:W2:Y:S02]  /*b660*/  SYNCS.PHASECHK.TRANS64.TRYWAIT P0, [R0+URZ+0xd0], R5 ;  /* 0x0000d005000075a7 */ /* 0x0022a400080011ff */
[----:B--2---:R-:W-:Y:S05]  /*b670*/  @!P0 NANOSLEEP.SYNCS 0x989680 ;  /* 0x009896800000895d */ /* 0x004fea0003900000 */
[----:B------:R-:W2:Y:S02]  /*b680*/  @!P0 SYNCS.PHASECHK.TRANS64 P0, [R0+URZ+0xd0], R5 ;  /* 0x0000d005000085a7 */ /* 0x000ea400080010ff */
[----:B--2---:R-:W-:Y:S05]  /*b690*/  @!P0 BRA `(.L_x_48) ;  /* 0xfffffffc00f08947 */ /* 0x004fea000383ffff */
[----:B------:R-:W-:Y:S05]  /*b6a0*/  BRA `(.L_x_157) ;  /* 0xffffff70008c7947 */ /* 0x000fea000383ffff */
.L_x_49:
[----:B------:R-:W-:-:S07]  /*b6b0*/  MOV R0, UR5 ;  /* 0x0000000500007c02 */ /* 0x000fce0008000f00 */
.L_x_158:
[----:B-1----:R1:W2:Y:S02]  /*b6c0*/  SYNCS.PHASECHK.TRANS64.TRYWAIT P0, [R0+URZ+0xa0], R7 ;  /* 0x0000a007000075a7 */ /* 0x0022a400080011ff */
[----:B--2---:R-:W-:Y:S05]  /*b6d0*/  @!P0 NANOSLEEP.SYNCS 0x989680 ;  /* 0x009896800000895d */ /* 0x004fea0003900000 */
[----:B------:R-:W2:Y:S02]  /*b6e0*/  @!P0 SYNCS.PHASECHK.TRANS64 P0, [R0+URZ+0xa0], R7 ;  /* 0x0000a007000085a7 */ /* 0x000ea400080010ff */
[----:B--2---:R-:W-:Y:S05]  /*b6f0*/  @!P0 BRA `(.L_x_158) ;  /* 0xfffffffc00f08947 */ /* 0x004fea000383ffff */
[----:B------:R-:W-:Y:S05]  /*b700*/  BRA `(.L_x_159) ;  /* 0xffffff70009c7947 */ /* 0x000fea000383ffff */
.L_x_50:
[----:B-1----:R1:W2:Y:S02]  /*b710*/  SYNCS.PHASECHK.TRANS64.TRYWAIT P1, [R0+URZ+0x90], R5 ;  /* 0x00009005000075a7 */ /* 0x0022a400080211ff */
[----:B--2---:R-:W-:Y:S05]  /*b720*/  @!P1 NANOSLEEP.SYNCS 0x989680 ;  /* 0x009896800000995d */ /* 0x004fea0003900000 */
[----:B------:R-:W2:Y:S02]  /*b730*/  @!P1 SYNCS.PHASECHK.TRANS64 P1, [R0+URZ+0x90], R5 ;  /* 0x00009005000095a7 */ /* 0x000ea400080210ff */
[----:B--2---:R-:W-:Y:S05]  /*b740*/  @!P1 BRA `(.L_x_50) ;  /* 0xfffffffc00f09947 */ /* 0x004fea000383ffff */
[----:B------:R-:W-:Y:S05]  /*b750*/  BRA `(.L_x_160) ;  /* 0xffffff7000cc7947 */ /* 0x000fea000383ffff */
.L_x_53:
[----:B------:R-:W-:-:S07]  /*b760*/  MOV R0, UR5 ;  /* 0x0000000500007c02 */ /* 0x000fce0008000f00 */
.L_x_161:
[----:B-1----:R1:W2:Y:S02]  /*b770*/  SYNCS.PHASECHK.TRANS64.TRYWAIT P0, [R0+URZ+0xa0], R3 ;  /* 0x0000a003000075a7 */ /* 0x0022a400080011ff */
[----:B--2---:R-:W-:Y:S05]  /*b780*/  @!P0 NANOSLEEP.SYNCS 0x989680 ;  /* 0x009896800000895d */ /* 0x004fea0003900000 */
[----:B------:R-:W2:Y:S02]  /*b790*/  @!P0 SYNCS.PHASECHK.TRANS64 P0, [R0+URZ+0xa0], R3 ;  /* 0x0000a003000085a7 */ /* 0x000ea400080010ff */
[----:B--2---:R-:W-:Y:S05]  /*b7a0*/  @!P0 BRA `(.L_x_161) ;  /* 0xfffffffc00f08947 */ /* 0x004fea000383ffff */
[----:B------:R-:W-:Y:S05]  /*b7b0*/  BRA `(.L_x_52) ;  /* 0xffffff7400207947 */ /* 0x000fea000383ffff */
.L_x_62:
[----:B-1----:R-:W-:-:S04]  /*b7c0*/  MOV R4, UR6 ;  /* 0x0000000600047c02 */ /* 0x002fc80008000f00 */
[----:B------:R1:W2:Y:S03]  /*b7d0*/  SYNCS.PHASECHK.TRANS64.TRYWAIT P0, [R4+URZ+0x8], R5 ;  /* 0x00000805040075a7 */ /* 0x0002a600080011ff */
[----:B--2---:R-:W-:Y:S05]  /*b7e0*/  @!P0 NANOSLEEP.SYNCS 0x989680 ;  /* 0x009896800000895d */ /* 0x004fea0003900000 */
[----:B------:R-:W2:Y:S02]  /*b7f0*/  @!P0 SYNCS.PHASECHK.TRANS64 P0, [R4+URZ+0x8], R5 ;  /* 0x00000805040085a7 */ /* 0x000ea400080010ff */
[----:B--2---:R-:W-:Y:S05]  /*b800*/  @!P0 BRA `(.L_x_62) ;  /* 0xfffffffc00ec8947 */ /* 0x004fea000383ffff */
[----:B------:R-:W-:Y:S05]  /*b810*/  BRA `(.L_x_61) ;  /* 0xffffff7400d47947 */ /* 0x000fea000383ffff */
.L_x_64:
[----:B------:R-:W-:Y:S01]  /*b820*/  BSSY B0, `(.L_x_162) ;  /* 0x0000006000007945 */ /* 0x000fe20003800000 */
[----:B------:R-:W-:-:S07]  /*b830*/  MOV R15, 0xffffffff ;  /* 0xffffffff000f7802 */ /* 0x000fce0000000f00 */
[----:B-1---5:R-:W-:Y:S05]  /*b840*/  WARPSYNC.COLLECTIVE R15, `(.L_x_163) ;  /* 0x000000000f0c7348 */ /* 0x022fea0003c00000 */
[----:B------:R-:W-:Y:S02]  /*b850*/  ELECT P6, UR79, PT ;  /* 0x00000000004f782f */ /* 0x000fe400038c0000 */
[----:B------:R-:W-:Y:S01]  /*b860*/  MOV R14, UR79 ;  /* 0x0000004f000e7c02 */ /* 0x000fe20008000f00 */
[----:B-1---5:R-:W-:Y:S10]  /*b870*/  ENDCOLLECTIVE ;  /* 0x000000000000791b */ /* 0x022ff40003800000 */
.L_x_163:
[----:B------:R-:W-:Y:S05]  /*b880*/  BSYNC B0 ;  /* 0x0000000000007941 */ /* 0x000fea0003800000 */
.L_x_162:
[----:B------:R-:W-:Y:S05]  /*b890*/  BRA `(.L_x_164) ;  /* 0xffffff7800047947 */ /* 0x000fea000383ffff */
.L_x_66:
[----:B-1----:R-:W-:-:S04]  /*b8a0*/  MOV R2, UR6 ;  /* 0x0000000600027c02 */ /* 0x002fc80008000f00 */
[----:B------:R1:W2:Y:S03]  /*b8b0*/  SYNCS.PHASECHK.TRANS64.TRYWAIT P0, [R2+URZ+0x8], R3 ;  /* 0x00000803020075a7 */ /* 0x0002a600080011ff */
[----:B--2---:R-:W-:Y:S05]  /*b8c0*/  @!P0 NANOSLEEP.SYNCS 0x989680 ;  /* 0x009896800000895d */ /* 0x004fea0003900000 */
[----:B------:R-:W2:Y:S02]  /*b8d0*/  @!P0 SYNCS.PHASECHK.TRANS64 P0, [R2+URZ+0x8], R3 ;  /* 0x00000803020085a7 */ /* 0x000ea400080010ff */
[----:B--2---:R-:W-:Y:S05]  /*b8e0*/  @!P0 BRA `(.L_x_66) ;  /* 0xfffffffc00ec8947 */ /* 0x004fea000383ffff */
[----:B------:R-:W-:Y:S05]  /*b8f0*/  BRA `(.L_x_65) ;  /* 0xffffff7800087947 */ /* 0x000fea000383ffff */
.L_x_67:
[----:B-1----:R1:W2:Y:S02]  /*b900*/  SYNCS.PHASECHK.TRANS64.TRYWAIT P0, [R0+URZ+0x90], R5 ;  /* 0x00009005000075a7 */ /* 0x0022a400080011ff */
[----:B--2---:R-:W-:Y:S05]  /*b910*/  @!P0 NANOSLEEP.SYNCS 0x989680 ;  /* 0x009896800000895d */ /* 0x004fea0003900000 */
[----:B------:R-:W2:Y:S02]  /*b920*/  @!P0 SYNCS.PHASECHK.TRANS64 P0, [R0+URZ+0x90], R5 ;  /* 0x00009005000085a7 */ /* 0x000ea400080010ff */
[----:B--2---:R-:W-:Y:S05]  /*b930*/  @!P0 BRA `(.L_x_67) ;  /* 0xfffffffc00f08947 */ /* 0x004fea000383ffff */
[----:B------:R-:W-:Y:S05]  /*b940*/  BRA `(.L_x_165) ;  /* 0xffffff7800f47947 */ /* 0x000fea000383ffff */
.L_x_69:
[----:B------:R-:W-:-:S07]  /*b950*/  MOV R0, UR9 ;  /* 0x0000000900007c02 */ /* 0x000fce0008000f00 */
.L_x_166:
[----:B-1----:R1:W2:Y:S02]  /*b960*/  SYNCS.PHASECHK.TRANS64.TRYWAIT P0, [R0+URZ+0xc0], R5 ;  /* 0x0000c005000075a7 */ /* 0x0022a400080011ff */
[----:B--2---:R-:W-:Y:S05]  /*b970*/  @!P0 NANOSLEEP.SYNCS 0x989680 ;  /* 0x009896800000895d */ /* 0x004fea0003900000 */
[----:B------:R-:W2:Y:S02]  /*b980*/  @!P0 SYNCS.PHASECHK.TRANS64 P0, [R0+URZ+0xc0], R5 ;  /* 0x0000c005000085a7 */ /* 0x000ea400080010ff */
[----:B--2---:R-:W-:Y:S05]  /*b990*/  @!P0 BRA `(.L_x_166) ;  /* 0xfffffffc00f08947 */ /* 0x004fea000383ffff */
[----:B------:R-:W-:Y:S05]  /*b9a0*/  BRA `(.L_x_167) ;  /* 0xffffff7c00407947 */ /* 0x000fea000383ffff */
.L_x_72:
[----:B------:R-:W-:Y:S07]  /*b9b0*/  MOV R0, UR8 ;  /* 0x0000000800007c02 */ /* 0x000fee0008000f00 */
.L_x_168:
[----:B-1----:R1:W2:Y:S02]  /*b9c0*/  SYNCS.PHASECHK.TRANS64.TRYWAIT P0, [R0+URZ], R5 ;  /* 0x00000005000075a7 */ /* 0x0022a400080011ff */
[----:B--2---:R-:W-:Y:S05]  /*b9d0*/  @!P0 NANOSLEEP.SYNCS 0x989680 ;  /* 0x009896800000895d */ /* 0x004fea0003900000 */
[----:B------:R-:W2:Y:S02]  /*b9e0*/  @!P0 SYNCS.PHASECHK.TRANS64 P0, [R0+URZ], R5 ;  /* 0x00000005000085a7 */ /* 0x000ea400080010ff */
[----:B--2---:R-:W-:Y:S05]  /*b9f0*/  @!P0 BRA `(.L_x_168) ;  /* 0xfffffffc00f08947 */ /* 0x004fea000383ffff */
[----:B------:R-:W-:Y:S05]  /*ba00*/  BRA `(.L_x_71) ;  /* 0xffffff7c00547947 */ /* 0x000fea000383ffff */
.L_x_76:
[----:B-1----:R-:W-:-:S07]  /*ba10*/  MOV R0, UR5 ;  /* 0x0000000500007c02 */ /* 0x002fce0008000f00 */
.L_x_169:
[----:B-1----:R1:W2:Y:S02]  /*ba20*/  SYNCS.PHASECHK.TRANS64.TRYWAIT P0, [R0+URZ], R3 ;  /* 0x00000003000075a7 */ /* 0x0022a400080011ff */
[----:B--2---:R-:W-:Y:S05]  /*ba30*/  @!P0 NANOSLEEP.SYNCS 0x989680 ;  /* 0x009896800000895d */ /* 0x004fea0003900000 */
[----:B------:R-:W2:Y:S02]  /*ba40*/  @!P0 SYNCS.PHASECHK.TRANS64 P0, [R0+URZ], R3 ;  /* 0x00000003000085a7 */ /* 0x000ea400080010ff */
[----:B--2---:R-:W-:Y:S05]  /*ba50*/  @!P0 BRA `(.L_x_169) ;  /* 0xfffffffc00f08947 */ /* 0x004fea000383ffff */
[----:B------:R-:W-:Y:S05]  /*ba60*/  BRA `(.L_x_170) ;  /* 0xffffff8000487947 */ /* 0x000fea000383ffff */
.L_x_79:
[----:B------:R-:W-:-:S07]  /*ba70*/  MOV R0, UR7 ;  /* 0x0000000700007c02 */ /* 0x000fce0008000f00 */
.L_x_171:
[----:B-1----:R1:W2:Y:S02]  /*ba80*/  SYNCS.PHASECHK.TRANS64.TRYWAIT P1, [R0+URZ+0xf0], R3 ;  /* 0x0000f003000075a7 */ /* 0x0022a400080211ff */
[----:B--2---:R-:W-:Y:S05]  /*ba90*/  @!P1 NANOSLEEP.SYNCS 0x989680 ;  /* 0x009896800000995d */ /* 0x004fea0003900000 */
[----:B------:R-:W2:Y:S02]  /*baa0*/  @!P1 SYNCS.PHASECHK.TRANS64 P1, [R0+URZ+0xf0], R3 ;  /* 0x0000f003000095a7 */ /* 0x000ea400080210ff */
[----:B--2---:R-:W-:Y:S05]  /*bab0*/  @!P1 BRA `(.L_x_171) ;  /* 0xfffffffc00f09947 */ /* 0x004fea000383ffff */
[----:B------:R-:W-:Y:S05]  /*bac0*/  BRA `(.L_x_172) ;  /* 0xffffff8000947947 */ /* 0x000fea000383ffff */
.L_x_84:
[----:B--2---:R2:W4:Y:S02]  /*bad0*/  SYNCS.PHASECHK.TRANS64.TRYWAIT P0, [R0+URZ+0x90], R3 ;  /* 0x00009003000075a7 */ /* 0x00452400080011ff */
[----:B----4-:R-:W-:Y:S05]  /*bae0*/  @!P0 NANOSLEEP.SYNCS 0x989680 ;  /* 0x009896800000895d */ /* 0x010fea0003900000 */
[----:B------:R-:W4:Y:S02]  /*baf0*/  @!P0 SYNCS.PHASECHK.TRANS64 P0, [R0+URZ+0x90], R3 ;  /* 0x00009003000085a7 */ /* 0x000f2400080010ff */
[----:B----4-:R-:W-:Y:S05]  /*bb00*/  @!P0 BRA `(.L_x_84) ;  /* 0xfffffffc00f08947 */ /* 0x010fea000383ffff */
[----:B------:R-:W-:Y:S05]  /*bb10*/  BRA `(.L_x_173) ;  /* 0xffffff8400a87947 */ /* 0x000fea000383ffff */
.L_x_87:
[----:B------:R-:W-:Y:S07]  /*bb20*/  MOV R0, UR7 ;  /* 0x0000000700007c02 */ /* 0x000fee0008000f00 */
.L_x_174:
[----:B--2---:R2:W4:Y:S02]  /*bb30*/  SYNCS.PHASECHK.TRANS64.TRYWAIT P0, [R0+URZ+0x88], R3 ;  /* 0x00008803000075a7 */ /* 0x00452400080011ff */
[----:B----4-:R-:W-:Y:S05]  /*bb40*/  @!P0 NANOSLEEP.SYNCS 0x989680 ;  /* 0x009896800000895d */ /* 0x010fea0003900000 */
[----:B------:R-:W4:Y:S02]  /*bb50*/  @!P0 SYNCS.PHASECHK.TRANS64 P0, [R0+URZ+0x88], R3 ;  /* 0x00008803000085a7 */ /* 0x000f2400080010ff */
[----:B----4-:R-:W-:Y:S05]  /*bb60*/  @!P0 BRA `(.L_x_174) ;  /* 0xfffffffc00f08947 */ /* 0x010fea000383ffff */
[----:B------:R-:W-:Y:S05]  /*bb70*/  BRA `(.L_x_86) ;  /* 0xffffff8800887947 */ /* 0x000fea000383ffff */
.L_x_90:
[----:B------:R-:W-:Y:S07]  /*bb80*/  MOV R3, UR7 ;  /* 0x0000000700037c02 */ /* 0x000fee0008000f00 */
.L_x_175:
[----:B-1----:R1:W2:Y:S02]  /*bb90*/  SYNCS.PHASECHK.TRANS64.TRYWAIT P0, [R3+URZ+0x60], R12 ;  /* 0x0000600c030075a7 */ /* 0x0022a400080011ff */
[----:B--2---:R-:W-:Y:S05]  /*bba0*/  @!P0 NANOSLEEP.SYNCS 0x989680 ;  /* 0x009896800000895d */ /* 0x004fea0003900000 */
[----:B------:R-:W2:Y:S02]  /*bbb0*/  @!P0 SYNCS.PHASECHK.TRANS64 P0, [R3+URZ+0x60], R12 ;  /* 0x0000600c030085a7 */ /* 0x000ea400080010ff */
[----:B--2---:R-:W-:Y:S05]  /*bbc0*/  @!P0 BRA `(.L_x_175) ;  /* 0xfffffffc00f08947 */ /* 0x004fea000383ffff */
[----:B------:R-:W-:Y:S05]  /*bbd0*/  BRA `(.L_x_176) ;  /* 0xffffff8c00007947 */ /* 0x000fea000383ffff */
.L_x_91:
[----:B-1----:R-:W-:Y:S07]  /*bbe0*/  MOV R3, UR7 ;  /* 0x0000000700037c02 */ /* 0x002fee0008000f00 */
.L_x_177:
[----:B-1----:R1:W2:Y:S02]  /*bbf0*/  SYNCS.PHASECHK.TRANS64.TRYWAIT P0, [R3+URZ+0x68], R12 ;  /* 0x0000680c030075a7 */ /* 0x0022a400080011ff */
[----:B--2---:R-:W-:Y:S05]  /*bc00*/  @!P0 NANOSLEEP.SYNCS 0x989680 ;  /* 0x009896800000895d */ /* 0x004fea0003900000 */
[----:B------:R-:W2:Y:S02]  /*bc10*/  @!P0 SYNCS.PHASECHK.TRANS64 P0, [R3+URZ+0x68], R12 ;  /* 0x0000680c030085a7 */ /* 0x000ea400080010ff */
[----:B--2---:R-:W-:Y:S05]  /*bc20*/  @!P0 BRA `(.L_x_177) ;  /* 0xfffffffc00f08947 */ /* 0x004fea000383ffff */
[----:B------:R-:W-:Y:S05]  /*bc30*/  BRA `(.L_x_178) ;  /* 0xffffff8c003c7947 */ /* 0x000fea000383ffff */
.L_x_92:
[----:B-1----:R-:W-:Y:S07]  /*bc40*/  MOV R3, UR7 ;  /* 0x0000000700037c02 */ /* 0x002fee0008000f00 */
.L_x_179:
[----:B-1----:R1:W2:Y:S02]  /*bc50*/  SYNCS.PHASECHK.TRANS64.TRYWAIT P0, [R3+URZ+0x70], R12 ;  /* 0x0000700c030075a7 */ /* 0x0022a400080011ff */
[----:B--2---:R-:W-:Y:S05]  /*bc60*/  @!P0 NANOSLEEP.SYNCS 0x989680 ;  /* 0x009896800000895d */ /* 0x004fea0003900000 */
[----:B------:R-:W2:Y:S02]  /*bc70*/  @!P0 SYNCS.PHASECHK.TRANS64 P0, [R3+URZ+0x70], R12 ;  /* 0x0000700c030085a7 */ /* 0x000ea400080010ff */
[----:B--2---:R-:W-:Y:S05]  /*bc80*/  @!P0 BRA `(.L_x_179) ;  /* 0xfffffffc00f08947 */ /* 0x004fea000383ffff */
[----:B------:R-:W-:Y:S05]  /*bc90*/  BRA `(.L_x_180) ;  /* 0xffffff8c00847947 */ /* 0x000fea000383ffff */
.L_x_93:
[----:B------:R-:W-:Y:S07]  /*bca0*/  MOV R3, UR7 ;  /* 0x0000000700037c02 */ /* 0x000fee0008000f00 */
.L_x_181:
[----:B-1----:R1:W2:Y:S02]  /*bcb0*/  SYNCS.PHASECHK.TRANS64.TRYWAIT P0, [R3+URZ+0x78], R12 ;  /* 0x0000780c030075a7 */ /* 0x0022a400080011ff */
[----:B--2---:R-:W-:Y:S05]  /*bcc0*/  @!P0 NANOSLEEP.SYNCS 0x989680 ;  /* 0x009896800000895d */ /* 0x004fea0003900000 */
[----:B------:R-:W2:Y:S02]  /*bcd0*/  @!P0 SYNCS.PHASECHK.TRANS64 P0, [R3+URZ+0x78], R12 ;  /* 0x0000780c030085a7 */ /* 0x000ea400080010ff */
[----:B--2---:R-:W-:Y:S05]  /*bce0*/  @!P0 BRA `(.L_x_181) ;  /* 0xfffffffc00f08947 */ /* 0x004fea000383ffff */
[----:B------:R-:W-:Y:S05]  /*bcf0*/  BRA `(.L_x_182) ;  /* 0xffffff90000c7947 */ /* 0x000fea000383ffff */
.L_x_95:
[----:B------:R-:W-:-:S07]  /*bd00*/  MOV R0, UR7 ;  /* 0x0000000700007c02 */ /* 0x000fce0008000f00 */
.L_x_183:
[----:B-1----:R1:W4:Y:S02]  /*bd10*/  SYNCS.PHASECHK.TRANS64.TRYWAIT P0, [R0+URZ+0x60], R3 ;  /* 0x00006003000075a7 */ /* 0x00232400080011ff */
[----:B----4-:R-:W-:Y:S05]  /*bd20*/  @!P0 NANOSLEEP.SYNCS 0x989680 ;  /* 0x009896800000895d */ /* 0x010fea0003900000 */
[----:B------:R-:W4:Y:S02]  /*bd30*/  @!P0 SYNCS.PHASECHK.TRANS64 P0, [R0+URZ+0x60], R3 ;  /* 0x00006003000085a7 */ /* 0x000f2400080010ff */
[----:B----4-:R-:W-:Y:S05]  /*bd40*/  @!P0 BRA `(.L_x_183) ;  /* 0xfffffffc00f08947 */ /* 0x010fea000383ffff */
[----:B------:R-:W-:Y:S05]  /*bd50*/  BRA `(.L_x_184) ;  /* 0xffffff90007c7947 */ /* 0x000fea000383ffff */
.L_x_96:
[----:B-1----:R-:W-:-:S07]  /*bd60*/  MOV R0, UR7 ;  /* 0x0000000700007c02 */ /* 0x002fce0008000f00 */
.L_x_185:
[----:B-1----:R1:W4:Y:S02]  /*bd70*/  SYNCS.PHASECHK.TRANS64.TRYWAIT P0, [R0+URZ+0x68], R3 ;  /* 0x00006803000075a7 */ /* 0x00232400080011ff */
[----:B----4-:R-:W-:Y:S05]  /*bd80*/  @!P0 NANOSLEEP.SYNCS 0x989680 ;  /* 0x009896800000895d */ /* 0x010fea0003900000 */
[----:B------:R-:W4:Y:S02]  /*bd90*/  @!P0 SYNCS.PHASECHK.TRANS64 P0, [R0+URZ+0x68], R3 ;  /* 0x00006803000085a7 */ /* 0x000f2400080010ff */
[----:B----4-:R-:W-:Y:S05]  /*bda0*/  @!P0 BRA `(.L_x_185) ;  /* 0xfffffffc00f08947 */ /* 0x010fea000383ffff */
[----:B------:R-:W-:Y:S05]  /*bdb0*/  BRA `(.L_x_186) ;  /* 0xffffff90006c7947 */ /* 0x000fea000383ffff */
.L_x_97:
[----:B-1----:R-:W-:-:S07]  /*bdc0*/  MOV R0, UR7 ;  /* 0x0000000700007c02 */ /* 0x002fce0008000f00 */
.L_x_187:
[----:B-1----:R1:W4:Y:S02]  /*bdd0*/  SYNCS.PHASECHK.TRANS64.TRYWAIT P0, [R0+URZ+0x70], R3 ;  /* 0x00007003000075a7 */ /* 0x00232400080011ff */
[----:B----4-:R-:W-:Y:S05]  /*bde0*/  @!P0 NANOSLEEP.SYNCS 0x989680 ;  /* 0x009896800000895d */ /* 0x010fea0003900000 */
[----:B------:R-:W4:Y:S02]  /*bdf0*/  @!P0 SYNCS.PHASECHK.TRANS64 P0, [R0+URZ+0x70], R3 ;  /* 0x00007003000085a7 */ /* 0x000f2400080010ff */
[----:B----4-:R-:W-:Y:S05]  /*be00*/  @!P0 BRA `(.L_x_187) ;  /* 0xfffffffc00f08947 */ /* 0x010fea000383ffff */
[----:B------:R-:W-:Y:S05]  /*be10*/  BRA `(.L_x_188) ;  /* 0xffffff90005c7947 */ /* 0x000fea000383ffff */
.L_x_99:
[----:B--2---:R2:W3:Y:S02]  /*be20*/  SYNCS.PHASECHK.TRANS64.TRYWAIT P0, [R0+URZ+0x90], R3 ;  /* 0x00009003000075a7 */ /* 0x0044e400080011ff */
[----:B---3--:R-:W-:Y:S05]  /*be30*/  @!P0 NANOSLEEP.SYNCS 0x989680 ;  /* 0x009896800000895d */ /* 0x008fea0003900000 */
[----:B------:R-:W3:Y:S02]  /*be40*/  @!P0 SYNCS.PHASECHK.TRANS64 P0, [R0+URZ+0x90], R3 ;  /* 0x00009003000085a7 */ /* 0x000ee400080010ff */
[----:B---3--:R-:W-:Y:S05]  /*be50*/  @!P0 BRA `(.L_x_99) ;  /* 0xfffffffc00f08947 */ /* 0x008fea000383ffff */
[----:B------:R-:W-:Y:S05]  /*be60*/  BRA `(.L_x_189) ;  /* 0xffffff9400307947 */ /* 0x000fea000383ffff */
.L_x_110:
[----:B-1----:R-:W-:Y:S04]  /*be70*/  MOV R2, UR48 ;  /* 0x0000003000027c02 */ /* 0x002fe80008000f00 */
[----:B------:R1:W3:Y:S03]  /*be80*/  SYNCS.PHASECHK.TRANS64.TRYWAIT P1, [R2+URZ+0x40], R3 ;  /* 0x00004003020075a7 */ /* 0x0002e600080211ff */
[----:B---3--:R-:W-:Y:S05]  /*be90*/  @!P1 NANOSLEEP.SYNCS 0x989680 ;  /* 0x009896800000995d */ /* 0x008fea0003900000 */
[----:B------:R-:W3:Y:S02]  /*bea0*/  @!P1 SYNCS.PHASECHK.TRANS64 P1, [R2+URZ+0x40], R3 ;  /* 0x00004003020095a7 */ /* 0x000ee400080210ff */
[----:B---3--:R-:W-:Y:S05]  /*beb0*/  @!P1 BRA `(.L_x_110) ;  /* 0xfffffffc00ec9947 */ /* 0x008fea000383ffff */
[----:B------:R-:W-:Y:S05]  /*bec0*/  BRA `(.L_x_109) ;  /* 0xffffffa000b07947 */ /* 0x000fea000383ffff */
.L_x_112:
[----:B-1----:R1:W4:Y:S02]  /*bed0*/  SYNCS.PHASECHK.TRANS64.TRYWAIT P0, [R183+URZ+0xb0], R0 ;  /* 0x0000b000b70075a7 */ /* 0x00232400080011ff */
[----:B----4-:R-:W-:Y:S05]  /*bee0*/  @!P0 NANOSLEEP.SYNCS 0x989680 ;  /* 0x009896800000895d */ /* 0x010fea0003900000 */
[----:B------:R-:W4:Y:S02]  /*bef0*/  @!P0 SYNCS.PHASECHK.TRANS64 P0, [R183+URZ+0xb0], R0 ;  /* 0x0000b000b70085a7 */ /* 0x000f2400080010ff */
[----:B----4-:R-:W-:Y:S05]  /*bf00*/  @!P0 BRA `(.L_x_112) ;  /* 0xfffffffc00f08947 */ /* 0x010fea000383ffff */
[----:B------:R-:W-:Y:S05]  /*bf10*/  BRA `(.L_x_111) ;  /* 0xffffffa000e87947 */ /* 0x000fea000383ffff */
.L_x_121:
[----:B--2---:R2:W4:Y:S02]  /*bf20*/  SYNCS.PHASECHK.TRANS64.TRYWAIT P0, [R3+URZ+0x40], R0 ;  /* 0x00004000030075a7 */ /* 0x00452400080011ff */
[----:B----4-:R-:W-:Y:S05]  /*bf30*/  @!P0 NANOSLEEP.SYNCS 0x989680 ;  /* 0x009896800000895d */ /* 0x010fea0003900000 */
[----:B------:R-:W4:Y:S02]  /*bf40*/  @!P0 SYNCS.PHASECHK.TRANS64 P0, [R3+URZ+0x40], R0 ;  /* 0x00004000030085a7 */ /* 0x000f2400080010ff */
[----:B----4-:R-:W-:Y:S05]  /*bf50*/  @!P0 BRA `(.L_x_121) ;  /* 0xfffffffc00f08947 */ /* 0x010fea000383ffff */
[----:B------:R-:W-:Y:S05]  /*bf60*/  BRA `(.L_x_120) ;  /* 0xffffffb400947947 */ /* 0x000fea000383ffff */
.L_x_129:
[----:B-1----:R1:W4:Y:S02]  /*bf70*/  SYNCS.PHASECHK.TRANS64.TRYWAIT P0, [R0+URZ+0x40], R7 ;  /* 0x00004007000075a7 */ /* 0x00232400080011ff */
[----:B----4-:R-:W-:Y:S05]  /*bf80*/  @!P0 NANOSLEEP.SYNCS 0x989680 ;  /* 0x009896800000895d */ /* 0x010fea0003900000 */
[----:B------:R-:W4:Y:S02]  /*bf90*/  @!P0 SYNCS.PHASECHK.TRANS64 P0, [R0+URZ+0x40], R7 ;  /* 0x00004007000085a7 */ /* 0x000f2400080010ff */
[----:B----4-:R-:W-:Y:S05]  /*bfa0*/  @!P0 BRA `(.L_x_129) ;  /* 0xfffffffc00f08947 */ /* 0x010fea000383ffff */
[----:B------:R-:W-:Y:S05]  /*bfb0*/  BRA `(.L_x_128) ;  /* 0xffffffc800887947 */ /* 0x000fea000383ffff */
.L_x_137:
[----:B-1----:R1:W2:Y:S02]  /*bfc0*/  SYNCS.PHASECHK.TRANS64.TRYWAIT P0, [R3+URZ+0x40], R0 ;  /* 0x00004000030075a7 */ /* 0x0022a400080011ff */
[----:B--2---:R-:W-:Y:S05]  /*bfd0*/  @!P0 NANOSLEEP.SYNCS 0x989680 ;  /* 0x009896800000895d */ /* 0x004fea0003900000 */
[----:B------:R-:W2:Y:S02]  /*bfe0*/  @!P0 SYNCS.PHASECHK.TRANS64 P0, [R3+URZ+0x40], R0 ;  /* 0x00004000030085a7 */ /* 0x000ea400080010ff */
[----:B--2---:R-:W-:Y:S05]  /*bff0*/  @!P0 BRA `(.L_x_137) ;  /* 0xfffffffc00f08947 */ /* 0x004fea000383ffff */
[----:B------:R-:W-:Y:S05]  /*c000*/  BRA `(.L_x_136) ;  /* 0xffffffdc007c7947 */ /* 0x000fea000383ffff */
        .weak           $__internal_0_$__cuda_sm10x_tcgen05_guardrail_trap_col_being_dealloced_not_returned_by_alloc
        .type           $__internal_0_$__cuda_sm10x_tcgen05_guardrail_trap_col_being_dealloced_not_returned_by_alloc,@function
        .size           $__internal_0_$__cuda_sm10x_tcgen05_guardrail_trap_col_being_dealloced_not_returned_by_alloc,($__internal_1_$__cuda_sm10x_tcgen05_guardrail_trap_phase_invalid_during_alloc - $__internal_0_$__cuda_sm10x_tcgen05_guardrail_trap_col_being_dealloced_not_returned_by_alloc)
$__internal_0_$__cuda_sm10x_tcgen05_guardrail_trap_col_being_dealloced_not_returned_by_alloc:
[----:B------:R-:W-:Y:S05]  /*c010*/  BPT.TRAP 0x1 ;  /* 0x000000040000795c */ /* 0x000fea0000300000 */
[----:B------:R-:W-:-:S04]  /*c020*/  HFMA2 R3, -RZ, RZ, 0, 0 ;  /* 0x00000000ff037431 */ /* 0x000fc800000001ff */
[----:B------:R-:W-:Y:S05]  /*c030*/  RET.REL.NODEC R2 `(_ZN7cutlass13device_kernelINS_4gemm6kernel13GemmUniversalIN4cute5tupleIJiiiiEEENS1_10collective13CollectiveMmaINS1_35MainloopSm100TmaUmmaWarpSpecializedILi4ELi2ELi2ENS5_IJNS4_1CILi2EEENSA_ILi1EEESC_EEEEENS5_IJNSA_ILi256EEESF_NSA_ILi64EEEEEENS_10bfloat16_tENS5_IJlSC_lEEESI_SJ_NS4_8TiledMMAINS4_8MMA_AtomIJNS4_26SM100_MMA_F16BF16_2x1SM_SSISI_SI_fLi256ELi256ELNS4_4UMMA5MajorE0ELSO_0ELNSN_7ScaleInE0ELSP_0EEEEEENS4_6LayoutINS5_IJSC_SC_SC_EEENS5_IJNSA_ILi0EEESU_SU_EEEEENS5_IJNS4_10UnderscoreESX_SX_EEEEENS4_18SM100_TMA_2SM_LOADENS4_14ComposedLayoutINS4_7SwizzleILi3ELi4ELi3EEENS4_18smem_ptr_flag_bitsILi16EEENSS_INS5_IJNSA_ILi8EEESG_EEENS5_IJSG_SC_EEEEEEEvNS4_8identityES10_S1A_vS1B_EENS_8epilogue10collective18CollectiveEpilogueINS1D_23Sm100TmaWarpSpecializedILi4ELi2ELi64ELb1ELb0EEEJNS5_IJNSA_ILi128EEESF_SG_EEENS5_IJNSS_IS1I_SC_EENSS_ISG_SC_EEEEESI_SJ_SI_SJ_NS1D_6fusion15FusionCallbacksIS1H_NS1N_17LinearCombinationISI_fSI_fLNS_15FloatRoundStyleE2EEES1J_S1M_JEEENS4_5SM1004TMEM4LOAD26SM100_TMEM_LOAD_32dp32b64xENS4_13SM90_TMA_LOADES1A_NS4_39AutoVectorizingCopyWithAssumedAlignmentILi128EEENS4_14SM90_TMA_STOREES1A_S1Z_S1Z_EEEvvEEEEvNT_6ParamsE) ;  /* 0xffffff3c02f07950 */ /* 0x000fea0003c3ffff */
        .weak           $__internal_1_$__cuda_sm10x_tcgen05_guardrail_trap_phase_invalid_during_alloc
        .type           $__internal_1_$__cuda_sm10x_tcgen05_guardrail_trap_phase_invalid_during_alloc,@function
        .size           $__internal_1_$__cuda_sm10x_tcgen05_guardrail_trap_phase_invalid_during_alloc,($__internal_2_$__cuda_sm10x_tcgen05_guardrail_trap_unallocated_columns_being_dealloced - $__internal_1_$__cuda_sm10x_tcgen05_guardrail_trap_phase_invalid_during_alloc)
$__internal_1_$__cuda_sm10x_tcgen05_guardrail_trap_phase_invalid_during_alloc:
[----:B------:R-:W-:Y:S05]  /*c040*/  BPT.TRAP 0x1 ;  /* 0x000000040000795c */ /* 0x000fea0000300000 */
[----:B------:R-:W-:-:S04]  /*c050*/  MOV R3, 0x0 ;  /* 0x0000000000037802 */ /* 0x000fc80000000f00 */
[----:B------:R-:W-:Y:S05]  /*c060*/  RET.REL.NODEC R2 `(_ZN7cutlass13device_kernelINS_4gemm6kernel13GemmUniversalIN4cute5tupleIJiiiiEEENS1_10collective13CollectiveMmaINS1_35MainloopSm100TmaUmmaWarpSpecializedILi4ELi2ELi2ENS5_IJNS4_1CILi2EEENSA_ILi1EEESC_EEEEENS5_IJNSA_ILi256EEESF_NSA_ILi64EEEEEENS_10bfloat16_tENS5_IJlSC_lEEESI_SJ_NS4_8TiledMMAINS4_8MMA_AtomIJNS4_26SM100_MMA_F16BF16_2x1SM_SSISI_SI_fLi256ELi256ELNS4_4UMMA5MajorE0ELSO_0ELNSN_7ScaleInE0ELSP_0EEEEEENS4_6LayoutINS5_IJSC_SC_SC_EEENS5_IJNSA_ILi0EEESU_SU_EEEEENS5_IJNS4_10UnderscoreESX_SX_EEEEENS4_18SM100_TMA_2SM_LOADENS4_14ComposedLayoutINS4_7SwizzleILi3ELi4ELi3EEENS4_18smem_ptr_flag_bitsILi16EEENSS_INS5_IJNSA_ILi8EEESG_EEENS5_IJSG_SC_EEEEEEEvNS4_8identityES10_S1A_vS1B_EENS_8epilogue10collective18CollectiveEpilogueINS1D_23Sm100TmaWarpSpecializedILi4ELi2ELi64ELb1ELb0EEEJNS5_IJNSA_ILi128EEESF_SG_EEENS5_IJNSS_IS1I_SC_EENSS_ISG_SC_EEEEESI_SJ_SI_SJ_NS1D_6fusion15FusionCallbacksIS1H_NS1N_17LinearCombinationISI_fSI_fLNS_15FloatRoundStyleE2EEES1J_S1M_JEEENS4_5SM1004TMEM4LOAD26SM100_TMEM_LOAD_32dp32b64xENS4_13SM90_TMA_LOADES1A_NS4_39AutoVectorizingCopyWithAssumedAlignmentILi128EEENS4_14SM90_TMA_STOREES1A_S1Z_S1Z_EEEvvEEEEvNT_6ParamsE) ;  /* 0xffffff3c02e47950 */ /* 0x000fea0003c3ffff */
        .weak           $__internal_2_$__cuda_sm10x_tcgen05_guardrail_trap_unallocated_columns_being_dealloced
        .type           $__internal_2_$__cuda_sm10x_tcgen05_guardrail_trap_unallocated_columns_being_dealloced,@function
        .size           $__internal_2_$__cuda_sm10x_tcgen05_guardrail_trap_unallocated_columns_being_dealloced,(.L_x_191 - $__internal_2_$__cuda_sm10x_tcgen05_guardrail_trap_unallocated_columns_being_dealloced)
$__internal_2_$__cuda_sm10x_tcgen05_guardrail_trap_unallocated_columns_being_dealloced:
[----:B------:R-:W-:Y:S05]  /*c070*/  BPT.TRAP 0x1 ;  /* 0x000000040000795c */ /* 0x000fea0000300000 */
[----:B------:R-:W-:-:S04]  /*c080*/  HFMA2 R3, -RZ, RZ, 0, 0 ;  /* 0x00000000ff037431 */ /* 0x000fc800000001ff */
[----:B------:R-:W-:Y:S05]  /*c090*/  RET.REL.NODEC R2 `(_ZN7cutlass13device_kernelINS_4gemm6kernel13GemmUniversalIN4cute5tupleIJiiiiEEENS1_10collective13CollectiveMmaINS1_35MainloopSm100TmaUmmaWarpSpecializedILi4ELi2ELi2ENS5_IJNS4_1CILi2EEENSA_ILi1EEESC_EEEEENS5_IJNSA_ILi256EEESF_NSA_ILi64EEEEEENS_10bfloat16_tENS5_IJlSC_lEEESI_SJ_NS4_8TiledMMAINS4_8MMA_AtomIJNS4_26SM100_MMA_F16BF16_2x1SM_SSISI_SI_fLi256ELi256ELNS4_4UMMA5MajorE0ELSO_0ELNSN_7ScaleInE0ELSP_0EEEEEENS4_6LayoutINS5_IJSC_SC_SC_EEENS5_IJNSA_ILi0EEESU_SU_EEEEENS5_IJNS4_10UnderscoreESX_SX_EEEEENS4_18SM100_TMA_2SM_LOADENS4_14ComposedLayoutINS4_7SwizzleILi3ELi4ELi3EEENS4_18smem_ptr_flag_bitsILi16EEENSS_INS5_IJNSA_ILi8EEESG_EEENS5_IJSG_SC_EEEEEEEvNS4_8identityES10_S1A_vS1B_EENS_8epilogue10collective18CollectiveEpilogueINS1D_23Sm100TmaWarpSpecializedILi4ELi2ELi64ELb1ELb0EEEJNS5_IJNSA_ILi128EEESF_SG_EEENS5_IJNSS_IS1I_SC_EENSS_ISG_SC_EEEEESI_SJ_SI_SJ_NS1D_6fusion15FusionCallbacksIS1H_NS1N_17LinearCombinationISI_fSI_fLNS_15FloatRoundStyleE2EEES1J_S1M_JEEENS4_5SM1004TMEM4LOAD26SM100_TMEM_LOAD_32dp32b64xENS4_13SM90_TMA_LOADES1A_NS4_39AutoVectorizingCopyWithAssumedAlignmentILi128EEENS4_14SM90_TMA_STOREES1A_S1Z_S1Z_EEEvvEEEEvNT_6ParamsE) ;  /* 0xffffff3c02d87950 */ /* 0x000fea0003c3ffff */
.L_x_190:
[----:B------:R-:W-:-:S00]  /*c0a0*/  BRA `(.L_x_190) ;  /* 0xfffffffc00fc7947 */ /* 0x000fc0000383ffff */
[----:B------:R-:W-:-:S00]  /*c0b0*/  NOP ;  /* 0x0000000000007918 */ /* 0x000fc00000000000 */
        /* <DEDUP_REMOVED lines=12> */
.L_x_191:


//--------------------- .nv.global.init           --------------------------
	.section	.nv.global.init,"aw",@progbits
.nv.global.init:
	.type		$str$27,@object
	.size		$str$27,($str$28 - $str$27)
$str$27:
        /*0000*/ 	.byte	0x28, 0x61, 0x64, 0x64, 0x72, 0x65, 0x73, 0x73, 0x20, 0x26, 0x20, 0x6d, 0x61, 0x73, 0x6b, 0x29
        /*0010*/ 	.byte	0x20, 0x3d, 0x3d, 0x20, 0x30, 0x00
	.type		$str$28,@object
	.size		$str$28,($str$26 - $str$28)
$str$28:
        /*0016*/ 	.byte	0x2f, 0x74, 0x6d, 0x70, 0x2f, 0x63, 0x75, 0x74, 0x6c, 0x61, 0x73, 0x73, 0x5f, 0x73, 0x77, 0x65
        /*0026*/ 	.byte	0x65, 0x70, 0x5f, 0x73, 0x72, 0x63, 0x2f, 0x69, 0x6e, 0x63, 0x6c, 0x75, 0x64, 0x65, 0x2f, 0x63
        /*0036*/ 	.byte	0x75, 0x74, 0x65, 0x2f, 0x70, 0x6f, 0x69, 0x6e, 0x74, 0x65, 0x72, 0x5f, 0x66, 0x6c, 0x61, 0x67
        /*0046*/ 	.byte	0x67, 0x65, 0x64, 0x2e, 0x68, 0x70, 0x70, 0x00
	.type		$str$26,@object
	.size		$str$26,($str$25 - $str$26)
$str$26:
        /*004e*/ 	.byte	0x2f, 0x74, 0x6d, 0x70, 0x2f, 0x63, 0x75, 0x74, 0x6c, 0x61, 0x73, 0x73, 0x5f, 0x73, 0x77, 0x65
        /*005e*/ 	.byte	0x65, 0x70, 0x5f, 0x73, 0x72, 0x63, 0x2f, 0x69, 0x6e, 0x63, 0x6c, 0x75, 0x64, 0x65, 0x2f, 0x63
        /*006e*/ 	.byte	0x75, 0x74, 0x65, 0x2f, 0x61, 0x74, 0x6f, 0x6d, 0x2f, 0x63, 0x6f, 0x70, 0x79, 0x5f, 0x74, 0x72
        /*007e*/ 	.byte	0x61, 0x69, 0x74, 0x73, 0x5f, 0x73, 0x6d, 0x31, 0x30, 0x30, 0x2e, 0x68, 0x70, 0x70, 0x00
	.type		$str$25,@object
	.size		$str$25,(__unnamed_1 - $str$25)
$str$25:
        /*008d*/ 	.byte	0x28, 0x28, 0x75, 0x69, 0x6e, 0x74, 0x33, 0x32, 0x5f, 0x74, 0x28, 0x74, 0x68, 0x72, 0x65, 0x61
        /*009d*/ 	.byte	0x64, 0x49, 0x64, 0x78, 0x2e, 0x78, 0x29, 0x20, 0x2f, 0x20, 0x33, 0x32, 0x29, 0x20, 0x25, 0x20
        /*00ad*/ 	.byte	0x34, 0x29, 0x20, 0x3d, 0x3d, 0x20, 0x28, 0x28, 0x28, 0x74, 0x6d, 0x65, 0x6d, 0x5f, 0x61, 0x64
        /*00bd*/ 	.byte	0x64, 0x72, 0x20, 0x3e, 0x3e, 0x20, 0x31, 0x36, 0x29, 0x20, 0x2f, 0x20, 0x33, 0x32, 0x29, 0x20
        /*00cd*/ 	.byte	0x25, 0x20, 0x34, 0x29, 0x00
	.type		__unnamed_1,@object
	.size		__unnamed_1,(__unnamed_2 - __unnamed_1)
__unnamed_1:
        /*00d2*/ 	.byte	0x61, 0x75, 0x74, 0x6f, 0x20, 0x63, 0x75, 0x74, 0x65, 0x3a, 0x3a, 0x61, 0x73, 0x5f, 0x70, 0x6f
        /* <DEDUP_REMOVED lines=24> */
        /*0262*/ 	.byte	0x38, 0x31, 0x39, 0x32, 0x3e, 0x3e, 0x3e, 0x3e, 0x5d, 0x00
	.type		__unnamed_2,@object
	.size		__unnamed_2,(.L_2 - __unnamed_2)
__unnamed_2:
        /* <DEDUP_REMOVED lines=43> */
        /*051c*/ 	.byte	0x74, 0x65, 0x3a, 0x3a, 0x43, 0x3c, 0x30, 0x3e, 0x3e, 0x3e, 0x3e, 0x5d, 0x00
.L_2:


//--------------------- .nv.shared._ZN7cutlass13device_kernelINS_4gemm6kernel13GemmUniversalIN4cute5tupleIJiiiiEEENS1_10collective13CollectiveMmaINS1_35MainloopSm100TmaUmmaWarpSpecializedILi4ELi2ELi2ENS5_IJNS4_1CILi2EEENSA_ILi1EEESC_EEEEENS5_IJNSA_ILi256EEESF_NSA_ILi64EEEEEENS_10bfloat16_tENS5_IJlSC_lEEESI_SJ_NS4_8TiledMMAINS4_8MMA_AtomIJNS4_26SM100_MMA_F16BF16_2x1SM_SSISI_SI_fLi256ELi256ELNS4_4UMMA5MajorE0ELSO_0ELNSN_7ScaleInE0ELSP_0EEEEEENS4_6LayoutINS5_IJSC_SC_SC_EEENS5_IJNSA_ILi0EEESU_SU_EEEEENS5_IJNS4_10UnderscoreESX_SX_EEEEENS4_18SM100_TMA_2SM_LOADENS4_14ComposedLayoutINS4_7SwizzleILi3ELi4ELi3EEENS4_18smem_ptr_flag_bitsILi16EEENSS_INS5_IJNSA_ILi8EEESG_EEENS5_IJSG_SC_EEEEEEEvNS4_8identityES10_S1A_vS1B_EENS_8epilogue10collective18CollectiveEpilogueINS1D_23Sm100TmaWarpSpecializedILi4ELi2ELi64ELb1ELb0EEEJNS5_IJNSA_ILi128EEESF_SG_EEENS5_IJNSS_IS1I_SC_EENSS_ISG_SC_EEEEESI_SJ_SI_SJ_NS1D_6fusion15FusionCallbacksIS1H_NS1N_17LinearCombinationISI_fSI_fLNS_15FloatRoundStyleE2EEES1J_S1M_JEEENS4_5SM1004TMEM4LOAD26SM100_TMEM_LOAD_32dp32b64xENS4_13SM90_TMA_LOADES1A_NS4_39AutoVectorizingCopyWithAssumedAlignmentILi128EEENS4_14SM90_TMA_STOREES1A_S1Z_S1Z_EEEvvEEEEvNT_6ParamsE --------------------------
	.section	.nv.shared._ZN7cutlass13device_kernelINS_4gemm6kernel13GemmUniversalIN4cute5tupleIJiiiiEEENS1_10collective13CollectiveMmaINS1_35MainloopSm100TmaUmmaWarpSpecializedILi4ELi2ELi2ENS5_IJNS4_1CILi2EEENSA_ILi1EEESC_EEEEENS5_IJNSA_ILi256EEESF_NSA_ILi64EEEEEENS_10bfloat16_tENS5_IJlSC_lEEESI_SJ_NS4_8TiledMMAINS4_8MMA_AtomIJNS4_26SM100_MMA_F16BF16_2x1SM_SSISI_SI_fLi256ELi256ELNS4_4UMMA5MajorE0ELSO_0ELNSN_7ScaleInE0ELSP_0EEEEEENS4_6LayoutINS5_IJSC_SC_SC_EEENS5_IJNSA_ILi0EEESU_SU_EEEEENS5_IJNS4_10UnderscoreESX_SX_EEEEENS4_18SM100_TMA_2SM_LOADENS4_14ComposedLayoutINS4_7SwizzleILi3ELi4ELi3EEENS4_18smem_ptr_flag_bitsILi16EEENSS_INS5_IJNSA_ILi8EEESG_EEENS5_IJSG_SC_EEEEEEEvNS4_8identityES10_S1A_vS1B_EENS_8epilogue10collective18CollectiveEpilogueINS1D_23Sm100TmaWarpSpecializedILi4ELi2ELi64ELb1ELb0EEEJNS5_IJNSA_ILi128EEESF_SG_EEENS5_IJNSS_IS1I_SC_EENSS_ISG_SC_EEEEESI_SJ_SI_SJ_NS1D_6fusion15FusionCallbacksIS1H_NS1N_17LinearCombinationISI_fSI_fLNS_15FloatRoundStyleE2EEES1J_S1M_JEEENS4_5SM1004TMEM4LOAD26SM100_TMEM_LOAD_32dp32b64xENS4_13SM90_TMA_LOADES1A_NS4_39AutoVectorizingCopyWithAssumedAlignmentILi128EEENS4_14SM90_TMA_STOREES1A_S1Z_S1Z_EEEvvEEEEvNT_6ParamsE,"aw",@nobits
	.sectionflags	@""
	.align	16
	.zero		1024


//--------------------- .nv.shared.reserved.0     --------------------------
	.section	.nv.shared.reserved.0,"aw",@nobits
	.weak		__nv_reservedSMEM_offset_0_alias
	.size		__nv_reservedSMEM_offset_0_alias, 0, 64
	.other		__nv_reservedSMEM_offset_0_alias,@"STO_CUDA_RESERVED_SHARED STV_DEFAULT"
__nv_reservedSMEM_offset_0_alias:
	.zero		0
.nv.shared.reserved.0:
	.zero		64
	.weak		__nv_reservedSMEM_tcgen05_partition
	.type		__nv_reservedSMEM_tcgen05_partition,@object
	.size		__nv_reservedSMEM_tcgen05_partition,(.L_0 - __nv_reservedSMEM_tcgen05_partition)
__nv_reservedSMEM_tcgen05_partition:
	.zero		32
.L_0:


//--------------------- .nv.global                --------------------------
	.section	.nv.global,"aw",@nobits
.nv.global:
	.type		_ZN39_INTERNAL_37dd82f6_4_k_cu_0f3b7e85_79994cute1_E,@object
	.size		_ZN39_INTERNAL_37dd82f6_4_k_cu_0f3b7e85_79994cute1_E,(_ZN39_INTERNAL_37dd82f6_4_k_cu_0f3b7e85_79994cuda3std3__45__cpo6cbeginE - _ZN39_INTERNAL_37dd82f6_4_k_cu_0f3b7e85_79994cute1_E)
_ZN39_INTERNAL_37dd82f6_4_k_cu_0f3b7e85_79994cute1_E:
	.zero		1
	.type		_ZN39_INTERNAL_37dd82f6_4_k_cu_0f3b7e85_79994cuda3std3__45__cpo6cbeginE,@object
	.size		_ZN39_INTERNAL_37dd82f6_4_k_cu_0f3b7e85_79994cuda3std3__45__cpo6cbeginE,(_ZN39_INTERNAL_37dd82f6_4_k_cu_0f3b7e85_79994cuda3std3__48in_placeE - _ZN39_INTERNAL_37dd82f6_4_k_cu_0f3b7e85_79994cuda3std3__45__cpo6cbeginE)
_ZN39_INTERNAL_37dd82f6_4_k_cu_0f3b7e85_79994cuda3std3__45__cpo6cbeginE:
	.zero		1
	.type		_ZN39_INTERNAL_37dd82f6_4_k_cu_0f3b7e85_79994cuda3std3__48in_placeE,@object
	.size		_ZN39_INTERNAL_37dd82f6_4_k_cu_0f3b7e85_79994cuda3std3__48in_placeE,(_ZN39_INTERNAL_37dd82f6_4_k_cu_0f3b7e85_79994cuda3std6ranges3__45__cpo9iter_moveE - _ZN39_INTERNAL_37dd82f6_4_k_cu_0f3b7e85_79994cuda3std3__48in_placeE)
_ZN39_INTERNAL_37dd82f6_4_k_cu_0f3b7e85_79994cuda3std3__48in_placeE:
	.zero		1
	.type		_ZN39_INTERNAL_37dd82f6_4_k_cu_0f3b7e85_79994cuda3std6ranges3__45__cpo9iter_moveE,@object
	.size		_ZN39_INTERNAL_37dd82f6_4_k_cu_0f3b7e85_79994cuda3std6ranges3__45__cpo9iter_moveE,(_ZN39_INTERNAL_37dd82f6_4_k_cu_0f3b7e85_79994cuda3std3__45__cpo5beginE - _ZN39_INTERNAL_37dd82f6_4_k_cu_0f3b7e85_79994cuda3std6ranges3__45__cpo9iter_moveE)
_ZN39_INTERNAL_37dd82f6_4_k_cu_0f3b7e85_79994cuda3std6ranges3__45__cpo9iter_moveE:
	.zero		1
	.type		_ZN39_INTERNAL_37dd82f6_4_k_cu_0f3b7e85_79994cuda3std3__45__cpo5beginE,@object
	.size		_ZN39_INTERNAL_37dd82f6_4_k_cu_0f3b7e85_79994cuda3std3__45__cpo5beginE,(_ZN39_INTERNAL_37dd82f6_4_k_cu_0f3b7e85_79994cuda3std3__441_GLOBAL__N__37dd82f6_4_k_cu_0f3b7e85_79996ignoreE - _ZN39_INTERNAL_37dd82f6_4_k_cu_0f3b7e85_79994cuda3std3__45__cpo5beginE)
_ZN39_INTERNAL_37dd82f6_4_k_cu_0f3b7e85_79994cuda3std3__45__cpo5beginE:
	.zero		1
	.type		_ZN39_INTERNAL_37dd82f6_4_k_cu_0f3b7e85_79994cuda3std3__441_GLOBAL__N__37dd82f6_4_k_cu_0f3b7e85_79996ignoreE,@object
	.size		_ZN39_INTERNAL_37dd82f6_4_k_cu_0f3b7e85_79994cuda3std3__441_GLOBAL__N__37dd82f6_4_k_cu_0f3b7e85_79996ignoreE,(_ZN39_INTERNAL_37dd82f6_4_k_cu_0f3b7e85_79994cute7productE - _ZN39_INTERNAL_37dd82f6_4_k_cu_0f3b7e85_79994cuda3std3__441_GLOBAL__N__37dd82f6_4_k_cu_0f3b7e85_79996ignoreE)
_ZN39_INTERNAL_37dd82f6_4_k_cu_0f3b7e85_79994cuda3std3__441_GLOBAL__N__37dd82f6_4_k_cu_0f3b7e85_79996ignoreE:
	.zero		1
	.type		_ZN39_INTERNAL_37dd82f6_4_k_cu_0f3b7e85_79994cute7productE,@object
	.size		_ZN39_INTERNAL_37dd82f6_4_k_cu_0f3b7e85_79994cute7productE,(_ZN39_INTERNAL_37dd82f6_4_k_cu_0f3b7e85_79994cuda3std3__45__cpo3endE - _ZN39_INTERNAL_37dd82f6_4_k_cu_0f3b7e85_79994cute7productE)
_ZN39_INTERNAL_37dd82f6_4_k_cu_0f3b7e85_79994cute7productE:
	.zero		1
	.type		_ZN39_INTERNAL_37dd82f6_4_k_cu_0f3b7e85_79994cuda3std3__45__cpo3endE,@object
	.size		_ZN39_INTERNAL_37dd82f6_4_k_cu_0f3b7e85_79994cuda3std3__45__cpo3endE,(_ZN39_INTERNAL_37dd82f6_4_k_cu_0f3b7e85_79994cuda3std3__419piecewise_constructE - _ZN39_INTERNAL_37dd82f6_4_k_cu_0f3b7e85_79994cuda3std3__45__cpo3endE)
_ZN39_INTERNAL_37dd82f6_4_k_cu_0f3b7e85_79994cuda3std3__45__cpo3endE:
	.zero		1
	.type		_ZN39_INTERNAL_37dd82f6_4_k_cu_0f3b7e85_79994cuda3std3__419piecewise_constructE,@object
	.size		_ZN39_INTERNAL_37dd82f6_4_k_cu_0f3b7e85_79994cuda3std3__419piecewise_constructE,(_ZN39_INTERNAL_37dd82f6_4_k_cu_0f3b7e85_79994cuda3std3__45__cpo4cendE - _ZN39_INTERNAL_37dd82f6_4_k_cu_0f3b7e85_79994cuda3std3__419piecewise_constructE)
_ZN39_INTERNAL_37dd82f6_4_k_cu_0f3b7e85_79994cuda3std3__419piecewise_constructE:
	.zero		1
	.type		_ZN39_INTERNAL_37dd82f6_4_k_cu_0f3b7e85_79994cuda3std3__45__cpo4cendE,@object
	.size		_ZN39_INTERNAL_37dd82f6_4_k_cu_0f3b7e85_79994cuda3std3__45__cpo4cendE,(_ZN39_INTERNAL_37dd82f6_4_k_cu_0f3b7e85_79994cuda3std6ranges3__45__cpo4swapE - _ZN39_INTERNAL_37dd82f6_4_k_cu_0f3b7e85_79994cuda3std3__45__cpo4cendE)
_ZN39_INTERNAL_37dd82f6_4_k_cu_0f3b7e85_79994cuda3std3__45__cpo4cendE:
	.zero		1
	.type		_ZN39_INTERNAL_37dd82f6_4_k_cu_0f3b7e85_79994cuda3std6ranges3__45__cpo4swapE,@object
	.size		_ZN39_INTERNAL_37dd82f6_4_k_cu_0f3b7e85_79994cuda3std6ranges3__45__cpo4swapE,(.L_10 - _ZN39_INTERNAL_37dd82f6_4_k_cu_0f3b7e85_79994cuda3std6ranges3__45__cpo4swapE)
_ZN39_INTERNAL_37dd82f6_4_k_cu_0f3b7e85_79994cuda3std6ranges3__45__cpo4swapE:
	.zero		1
.L_10:


//--------------------- .nv.constant0._ZN7cutlass13device_kernelINS_4gemm6kernel13GemmUniversalIN4cute5tupleIJiiiiEEENS1_10collective13CollectiveMmaINS1_35MainloopSm100TmaUmmaWarpSpecializedILi4ELi2ELi2ENS5_IJNS4_1CILi2EEENSA_ILi1EEESC_EEEEENS5_IJNSA_ILi256EEESF_NSA_ILi64EEEEEENS_10bfloat16_tENS5_IJlSC_lEEESI_SJ_NS4_8TiledMMAINS4_8MMA_AtomIJNS4_26SM100_MMA_F16BF16_2x1SM_SSISI_SI_fLi256ELi256ELNS4_4UMMA5MajorE0ELSO_0ELNSN_7ScaleInE0ELSP_0EEEEEENS4_6LayoutINS5_IJSC_SC_SC_EEENS5_IJNSA_ILi0EEESU_SU_EEEEENS5_IJNS4_10UnderscoreESX_SX_EEEEENS4_18SM100_TMA_2SM_LOADENS4_14ComposedLayoutINS4_7SwizzleILi3ELi4ELi3EEENS4_18smem_ptr_flag_bitsILi16EEENSS_INS5_IJNSA_ILi8EEESG_EEENS5_IJSG_SC_EEEEEEEvNS4_8identityES10_S1A_vS1B_EENS_8epilogue10collective18CollectiveEpilogueINS1D_23Sm100TmaWarpSpecializedILi4ELi2ELi64ELb1ELb0EEEJNS5_IJNSA_ILi128EEESF_SG_EEENS5_IJNSS_IS1I_SC_EENSS_ISG_SC_EEEEESI_SJ_SI_SJ_NS1D_6fusion15FusionCallbacksIS1H_NS1N_17LinearCombinationISI_fSI_fLNS_15FloatRoundStyleE2EEES1J_S1M_JEEENS4_5SM1004TMEM4LOAD26SM100_TMEM_LOAD_32dp32b64xENS4_13SM90_TMA_LOADES1A_NS4_39AutoVectorizingCopyWithAssumedAlignmentILi128EEENS4_14SM90_TMA_STOREES1A_S1Z_S1Z_EEEvvEEEEvNT_6ParamsE --------------------------
	.section	.nv.constant0._ZN7cutlass13device_kernelINS_4gemm6kernel13GemmUniversalIN4cute5tupleIJiiiiEEENS1_10collective13CollectiveMmaINS1_35MainloopSm100TmaUmmaWarpSpecializedILi4ELi2ELi2ENS5_IJNS4_1CILi2EEENSA_ILi1EEESC_EEEEENS5_IJNSA_ILi256EEESF_NSA_ILi64EEEEEENS_10bfloat16_tENS5_IJlSC_lEEESI_SJ_NS4_8TiledMMAINS4_8MMA_AtomIJNS4_26SM100_MMA_F16BF16_2x1SM_SSISI_SI_fLi256ELi256ELNS4_4UMMA5MajorE0ELSO_0ELNSN_7ScaleInE0ELSP_0EEEEEENS4_6LayoutINS5_IJSC_SC_SC_EEENS5_IJNSA_ILi0EEESU_SU_EEEEENS5_IJNS4_10UnderscoreESX_SX_EEEEENS4_18SM100_TMA_2SM_LOADENS4_14ComposedLayoutINS4_7SwizzleILi3ELi4ELi3EEENS4_18smem_ptr_flag_bitsILi16EEENSS_INS5_IJNSA_ILi8EEESG_EEENS5_IJSG_SC_EEEEEEEvNS4_8identityES10_S1A_vS1B_EENS_8epilogue10collective18CollectiveEpilogueINS1D_23Sm100TmaWarpSpecializedILi4ELi2ELi64ELb1ELb0EEEJNS5_IJNSA_ILi128EEESF_SG_EEENS5_IJNSS_IS1I_SC_EENSS_ISG_SC_EEEEESI_SJ_SI_SJ_NS1D_6fusion15FusionCallbacksIS1H_NS1N_17LinearCombinationISI_fSI_fLNS_15FloatRoundStyleE2EEES1J_S1M_JEEENS4_5SM1004TMEM4LOAD26SM100_TMEM_LOAD_32dp32b64xENS4_13SM90_TMA_LOADES1A_NS4_39AutoVectorizingCopyWithAssumedAlignmentILi128EEENS4_14SM90_TMA_STOREES1A_S1Z_S1Z_EEEvvEEEEvNT_6ParamsE,"a",@progbits
	.sectionflags	@""
	.align	4
.nv.constant0._ZN7cutlass13device_kernelINS_4gemm6kernel13GemmUniversalIN4cute5tupleIJiiiiEEENS1_10collective13CollectiveMmaINS1_35MainloopSm100TmaUmmaWarpSpecializedILi4ELi2ELi2ENS5_IJNS4_1CILi2EEENSA_ILi1EEESC_EEEEENS5_IJNSA_ILi256EEESF_NSA_ILi64EEEEEENS_10bfloat16_tENS5_IJlSC_lEEESI_SJ_NS4_8TiledMMAINS4_8MMA_AtomIJNS4_26SM100_MMA_F16BF16_2x1SM_SSISI_SI_fLi256ELi256ELNS4_4UMMA5MajorE0ELSO_0ELNSN_7ScaleInE0ELSP_0EEEEEENS4_6LayoutINS5_IJSC_SC_SC_EEENS5_IJNSA_ILi0EEESU_SU_EEEEENS5_IJNS4_10UnderscoreESX_SX_EEEEENS4_18SM100_TMA_2SM_LOADENS4_14ComposedLayoutINS4_7SwizzleILi3ELi4ELi3EEENS4_18smem_ptr_flag_bitsILi16EEENSS_INS5_IJNSA_ILi8EEESG_EEENS5_IJSG_SC_EEEEEEEvNS4_8identityES10_S1A_vS1B_EENS_8epilogue10collective18CollectiveEpilogueINS1D_23Sm100TmaWarpSpecializedILi4ELi2ELi64ELb1ELb0EEEJNS5_IJNSA_ILi128EEESF_SG_EEENS5_IJNSS_IS1I_SC_EENSS_ISG_SC_EEEEESI_SJ_SI_SJ_NS1D_6fusion15FusionCallbacksIS1H_NS1N_17LinearCombinationISI_fSI_fLNS_15FloatRoundStyleE2EEES1J_S1M_JEEENS4_5SM1004TMEM4LOAD26SM100_TMEM_LOAD_32dp32b64xENS4_13SM90_TMA_LOADES1A_NS4_39AutoVectorizingCopyWithAssumedAlignmentILi128EEENS4_14SM90_TMA_STOREES1A_S1Z_S1Z_EEEvvEEEEvNT_6ParamsE:
	.zero		2944


//--------------------- SYMBOLS --------------------------

	.type		.nv.reservedSmem.offset0,@object
	.size		.nv.reservedSmem.offset0,0x4
	.type		.nv.reservedSmem.cap,@object
	.size		.nv.reservedSmem.cap,0x4
	.type		__assertfail,@function
